	.target	sm_90a

	.elftype	@"ET_EXEC"


//--------------------- .note.nv.tkinfo           --------------------------
	.section	.note.nv.tkinfo,"",@"SHT_NOTE"
	.sectionflags	@"SHF_NOTE_NV_TKINFO"
	.tkinfo
        /*0018*/ 	.word	0x00000002
        /*0030*/ 	.string	""
        /*0030*/ 	.string	"ptxas"
        /*0030*/ 	.string	"Cuda compilation tools, release 13.0, V13.0.88"
        /*0030*/ 	.string	"Build cuda_13.0.r13.0/compiler.36424714_0"
        /*0030*/ 	.string	"-arch sm_90a -m 64 "



//--------------------- .note.nv.cuinfo           --------------------------
	.section	.note.nv.cuinfo,"",@"SHT_NOTE"
	.sectionflags	@"SHF_NOTE_NV_CUINFO"
        /*0018*/ 	.short	0x0002
        /*001a*/ 	.short	0x005a
        /*001c*/ 	.short	0x0082
	.zero		2


//--------------------- .nv.info                  --------------------------
	.section	.nv.info,"",@"SHT_CUDA_INFO"
	.align	4


	//----- nvinfo : EIATTR_REGCOUNT
	.align		4
        /*0000*/ 	.byte	0x04, 0x2f
        /*0002*/ 	.short	(.L_12 - .L_11)
	.align		4
.L_11:
        /*0004*/ 	.word	index@(_ZN7cutlass13device_kernelINS_4conv6kernel13ConvUniversalINS1_16ConvProblemShapeILNS1_8OperatorE0ELi2EEENS1_10collective14CollectiveConvINS1_46MainloopSm90TmaGmmaWarpSpecializedImplicitGemmILS5_0ELi9ELi2EN4cute5tupleIJNSA_1CILi1EEESD_SD_EEENS1_36KernelImplicitTmaWarpSpecializedSm90ELi1EEENSB_IJNSC_ILi256EEENSC_ILi128EEENSB_IJNSC_ILi64EEEEEEEEENS_12float_e4m3_tESM_NSA_8TiledMMAINSA_8MMA_AtomIJNSA_4SM904GMMA31MMA_64x128x32_F32E4M3E4M3_SS_TNILNSQ_7ScaleInE1ELSS_1EEEEEENSA_6LayoutISE_NSB_IJNSC_ILi0EEESW_SW_EEEEENSB_IJNSA_10UnderscoreESZ_SZ_EEEEENS7_6detail26Sm90ImplicitGemmTileTraitsINSA_20SM90_TMA_LOAD_IM2COLENSA_14ComposedLayoutINSA_7SwizzleILi2ELi4ELi3EEENSA_18smem_ptr_flag_bitsILi8EEENSV_INSB_IJNSB_IJNSC_ILi8EEENSC_ILi32EEEEEENSB_IJSJ_SD_EEENSB_IJSD_NSC_ILi9EEEEEEEEENSB_IJNSB_IJSJ_NSC_ILi512EEEEEENSB_IJSD_SW_EEENSB_IJSW_NSC_ILi16384EEEEEEEEEEEEEvEENS13_INSA_13SM90_TMA_LOADENS15_IS17_S19_NSV_INSB_IJNSB_IJS1A_NSC_ILi16EEEEEES1D_S1F_EEENSB_IJS1I_S1J_NSB_IJSW_NSC_ILi8192EEEEEEEEEEEEEvEEEENS_8epilogue10collective6detail29Sm90TmaWarpSpecializedAdapterINS22_15DefaultEpilogueISM_NSB_IJNSB_IJlllEEESD_SW_EEES27_NS21_6thread17LinearCombinationISM_Li1EffLNS28_9ScaleType4KindE0ELNS_15FloatRoundStyleE2ESM_EENS_4gemm15EpilogueDefaultEEEEEvvEEEEvNT_6ParamsE)
        /*0008*/ 	.word	0x000000ff


	//----- nvinfo : EIATTR_FRAME_SIZE
	.align		4
.L_12:
        /*000c*/ 	.byte	0x04, 0x11
        /*000e*/ 	.short	(.L_14 - .L_13)
	.align		4
.L_13:
        /*0010*/ 	.word	index@(_ZN7cutlass13device_kernelINS_4conv6kernel13ConvUniversalINS1_16ConvProblemShapeILNS1_8OperatorE0ELi2EEENS1_10collective14CollectiveConvINS1_46MainloopSm90TmaGmmaWarpSpecializedImplicitGemmILS5_0ELi9ELi2EN4cute5tupleIJNSA_1CILi1EEESD_SD_EEENS1_36KernelImplicitTmaWarpSpecializedSm90ELi1EEENSB_IJNSC_ILi256EEENSC_ILi128EEENSB_IJNSC_ILi64EEEEEEEEENS_12float_e4m3_tESM_NSA_8TiledMMAINSA_8MMA_AtomIJNSA_4SM904GMMA31MMA_64x128x32_F32E4M3E4M3_SS_TNILNSQ_7ScaleInE1ELSS_1EEEEEENSA_6LayoutISE_NSB_IJNSC_ILi0EEESW_SW_EEEEENSB_IJNSA_10UnderscoreESZ_SZ_EEEEENS7_6detail26Sm90ImplicitGemmTileTraitsINSA_20SM90_TMA_LOAD_IM2COLENSA_14ComposedLayoutINSA_7SwizzleILi2ELi4ELi3EEENSA_18smem_ptr_flag_bitsILi8EEENSV_INSB_IJNSB_IJNSC_ILi8EEENSC_ILi32EEEEEENSB_IJSJ_SD_EEENSB_IJSD_NSC_ILi9EEEEEEEEENSB_IJNSB_IJSJ_NSC_ILi512EEEEEENSB_IJSD_SW_EEENSB_IJSW_NSC_ILi16384EEEEEEEEEEEEEvEENS13_INSA_13SM90_TMA_LOADENS15_IS17_S19_NSV_INSB_IJNSB_IJS1A_NSC_ILi16EEEEEES1D_S1F_EEENSB_IJS1I_S1J_NSB_IJSW_NSC_ILi8192EEEEEEEEEEEEEvEEEENS_8epilogue10collective6detail29Sm90TmaWarpSpecializedAdapterINS22_15DefaultEpilogueISM_NSB_IJNSB_IJlllEEESD_SW_EEES27_NS21_6thread17LinearCombinationISM_Li1EffLNS28_9ScaleType4KindE0ELNS_15FloatRoundStyleE2ESM_EENS_4gemm15EpilogueDefaultEEEEEvvEEEEvNT_6ParamsE)
        /*0014*/ 	.word	0x00000270


	//----- nvinfo : EIATTR_MIN_STACK_SIZE
	.align		4
.L_14:
        /*0018*/ 	.byte	0x04, 0x12
        /*001a*/ 	.short	(.L_16 - .L_15)
	.align		4
.L_15:
        /*001c*/ 	.word	index@(_ZN7cutlass13device_kernelINS_4conv6kernel13ConvUniversalINS1_16ConvProblemShapeILNS1_8OperatorE0ELi2EEENS1_10collective14CollectiveConvINS1_46MainloopSm90TmaGmmaWarpSpecializedImplicitGemmILS5_0ELi9ELi2EN4cute5tupleIJNSA_1CILi1EEESD_SD_EEENS1_36KernelImplicitTmaWarpSpecializedSm90ELi1EEENSB_IJNSC_ILi256EEENSC_ILi128EEENSB_IJNSC_ILi64EEEEEEEEENS_12float_e4m3_tESM_NSA_8TiledMMAINSA_8MMA_AtomIJNSA_4SM904GMMA31MMA_64x128x32_F32E4M3E4M3_SS_TNILNSQ_7ScaleInE1ELSS_1EEEEEENSA_6LayoutISE_NSB_IJNSC_ILi0EEESW_SW_EEEEENSB_IJNSA_10UnderscoreESZ_SZ_EEEEENS7_6detail26Sm90ImplicitGemmTileTraitsINSA_20SM90_TMA_LOAD_IM2COLENSA_14ComposedLayoutINSA_7SwizzleILi2ELi4ELi3EEENSA_18smem_ptr_flag_bitsILi8EEENSV_INSB_IJNSB_IJNSC_ILi8EEENSC_ILi32EEEEEENSB_IJSJ_SD_EEENSB_IJSD_NSC_ILi9EEEEEEEEENSB_IJNSB_IJSJ_NSC_ILi512EEEEEENSB_IJSD_SW_EEENSB_IJSW_NSC_ILi16384EEEEEEEEEEEEEvEENS13_INSA_13SM90_TMA_LOADENS15_IS17_S19_NSV_INSB_IJNSB_IJS1A_NSC_ILi16EEEEEES1D_S1F_EEENSB_IJS1I_S1J_NSB_IJSW_NSC_ILi8192EEEEEEEEEEEEEvEEEENS_8epilogue10collective6detail29Sm90TmaWarpSpecializedAdapterINS22_15DefaultEpilogueISM_NSB_IJNSB_IJlllEEESD_SW_EEES27_NS21_6thread17LinearCombinationISM_Li1EffLNS28_9ScaleType4KindE0ELNS_15FloatRoundStyleE2ESM_EENS_4gemm15EpilogueDefaultEEEEEvvEEEEvNT_6ParamsE)
        /*0020*/ 	.word	0x00000270
.L_16:


//--------------------- .nv.compat                --------------------------
	.section	.nv.compat,"",@"SHT_CUDA_COMPAT_INFO"
	.align	4
        /*0000*/ 	.byte	0x02, 0x09, 0x01, 0x00, 0x02, 0x02, 0x04, 0x00, 0x02, 0x05, 0x05, 0x00, 0x03, 0x07, 0x01, 0x01
        /*0010*/ 	.byte	0x02, 0x03, 0x01, 0x00, 0x02, 0x06, 0x01, 0x00, 0x04, 0x0b, 0x08, 0x00, 0x00, 0x00, 0x00, 0x00
        /*0020*/ 	.byte	0x00, 0x00, 0x00, 0x00


//--------------------- .nv.info._ZN7cutlass13device_kernelINS_4conv6kernel13ConvUniversalINS1_16ConvProblemShapeILNS1_8OperatorE0ELi2EEENS1_10collective14CollectiveConvINS1_46MainloopSm90TmaGmmaWarpSpecializedImplicitGemmILS5_0ELi9ELi2EN4cute5tupleIJNSA_1CILi1EEESD_SD_EEENS1_36KernelImplicitTmaWarpSpecializedSm90ELi1EEENSB_IJNSC_ILi256EEENSC_ILi128EEENSB_IJNSC_ILi64EEEEEEEEENS_12float_e4m3_tESM_NSA_8TiledMMAINSA_8MMA_AtomIJNSA_4SM904GMMA31MMA_64x128x32_F32E4M3E4M3_SS_TNILNSQ_7ScaleInE1ELSS_1EEEEEENSA_6LayoutISE_NSB_IJNSC_ILi0EEESW_SW_EEEEENSB_IJNSA_10UnderscoreESZ_SZ_EEEEENS7_6detail26Sm90ImplicitGemmTileTraitsINSA_20SM90_TMA_LOAD_IM2COLENSA_14ComposedLayoutINSA_7SwizzleILi2ELi4ELi3EEENSA_18smem_ptr_flag_bitsILi8EEENSV_INSB_IJNSB_IJNSC_ILi8EEENSC_ILi32EEEEEENSB_IJSJ_SD_EEENSB_IJSD_NSC_ILi9EEEEEEEEENSB_IJNSB_IJSJ_NSC_ILi512EEEEEENSB_IJSD_SW_EEENSB_IJSW_NSC_ILi16384EEEEEEEEEEEEEvEENS13_INSA_13SM90_TMA_LOADENS15_IS17_S19_NSV_INSB_IJNSB_IJS1A_NSC_ILi16EEEEEES1D_S1F_EEENSB_IJS1I_S1J_NSB_IJSW_NSC_ILi8192EEEEEEEEEEEEEvEEEENS_8epilogue10collective6detail29Sm90TmaWarpSpecializedAdapterINS22_15DefaultEpilogueISM_NSB_IJNSB_IJlllEEESD_SW_EEES27_NS21_6thread17LinearCombinationISM_Li1EffLNS28_9ScaleType4KindE0ELNS_15FloatRoundStyleE2ESM_EENS_4gemm15EpilogueDefaultEEEEEvvEEEEvNT_6ParamsE --------------------------
	.section	.nv.info._ZN7cutlass13device_kernelINS_4conv6kernel13ConvUniversalINS1_16ConvProblemShapeILNS1_8OperatorE0ELi2EEENS1_10collective14CollectiveConvINS1_46MainloopSm90TmaGmmaWarpSpecializedImplicitGemmILS5_0ELi9ELi2EN4cute5tupleIJNSA_1CILi1EEESD_SD_EEENS1_36KernelImplicitTmaWarpSpecializedSm90ELi1EEENSB_IJNSC_ILi256EEENSC_ILi128EEENSB_IJNSC_ILi64EEEEEEEEENS_12float_e4m3_tESM_NSA_8TiledMMAINSA_8MMA_AtomIJNSA_4SM904GMMA31MMA_64x128x32_F32E4M3E4M3_SS_TNILNSQ_7ScaleInE1ELSS_1EEEEEENSA_6LayoutISE_NSB_IJNSC_ILi0EEESW_SW_EEEEENSB_IJNSA_10UnderscoreESZ_SZ_EEEEENS7_6detail26Sm90ImplicitGemmTileTraitsINSA_20SM90_TMA_LOAD_IM2COLENSA_14ComposedLayoutINSA_7SwizzleILi2ELi4ELi3EEENSA_18smem_ptr_flag_bitsILi8EEENSV_INSB_IJNSB_IJNSC_ILi8EEENSC_ILi32EEEEEENSB_IJSJ_SD_EEENSB_IJSD_NSC_ILi9EEEEEEEEENSB_IJNSB_IJSJ_NSC_ILi512EEEEEENSB_IJSD_SW_EEENSB_IJSW_NSC_ILi16384EEEEEEEEEEEEEvEENS13_INSA_13SM90_TMA_LOADENS15_IS17_S19_NSV_INSB_IJNSB_IJS1A_NSC_ILi16EEEEEES1D_S1F_EEENSB_IJS1I_S1J_NSB_IJSW_NSC_ILi8192EEEEEEEEEEEEEvEEEENS_8epilogue10collective6detail29Sm90TmaWarpSpecializedAdapterINS22_15DefaultEpilogueISM_NSB_IJNSB_IJlllEEESD_SW_EEES27_NS21_6thread17LinearCombinationISM_Li1EffLNS28_9ScaleType4KindE0ELNS_15FloatRoundStyleE2ESM_EENS_4gemm15EpilogueDefaultEEEEEvvEEEEvNT_6ParamsE,"",@"SHT_CUDA_INFO"
	.sectionflags	@""
	.align	4


	//----- nvinfo : EIATTR_CUDA_API_VERSION
	.align		4
        /*0000*/ 	.byte	0x04, 0x37
        /*0002*/ 	.short	(.L_18 - .L_17)
.L_17:
        /*0004*/ 	.word	0x00000082


	//----- nvinfo : EIATTR_KPARAM_INFO
	.align		4
.L_18:
        /*0008*/ 	.byte	0x04, 0x17
        /*000a*/ 	.short	(.L_20 - .L_19)
.L_19:
        /*000c*/ 	.word	0x00000000
        /*0010*/ 	.short	0x0000
        /*0012*/ 	.short	0x0070
        /*0014*/ 	.byte	0x00, 0xf0, 0x01, 0x0e


	//----- nvinfo : EIATTR_SPARSE_MMA_MASK
	.align		4
.L_20:
        /*0018*/ 	.byte	0x03, 0x50
        /*001a*/ 	.short	0x0000


	//----- nvinfo : EIATTR_MAXREG_COUNT
	.align		4
        /*001c*/ 	.byte	0x03, 0x1b
        /*001e*/ 	.short	0x00ff


	//----- nvinfo : EIATTR_NUM_BARRIERS
	.align		4
        /*0020*/ 	.byte	0x02, 0x4c
        /*0022*/ 	.byte	0x01
	.zero		1


	//----- nvinfo : EIATTR_ANNOTATIONS
	.align		4
        /*0024*/ 	.byte	0x04, 0x55
        /*0026*/ 	.short	(.L_22 - .L_21)


	//   ....[0]....
.L_21:
        /*0028*/ 	.word	0x00000001
        /*002c*/ 	.byte	0xf0, 0x07, 0x00, 0x00, 0x01, 0x00, 0x00, 0x00, 0x30, 0x08, 0x00, 0x00, 0x01, 0x00, 0x00, 0x00
        /* <DEDUP_REMOVED lines=235> */
        /*0eec*/ 	.byte	0xd0, 0xb7, 0x01, 0x00


	//----- nvinfo : EIATTR_MERCURY_ISA_VERSION
	.align		4
.L_22:
        /*0ef0*/ 	.byte	0x03, 0x5f
        /*0ef2*/ 	.short	0x0101


	//----- nvinfo : EIATTR_INT_WARP_WIDE_INSTR_OFFSETS
	.align		4
        /*0ef4*/ 	.byte	0x04, 0x31
        /*0ef6*/ 	.short	(.L_24 - .L_23)


	//   ....[0]....
.L_23:
        /*0ef8*/ 	.word	0x0000fae0


	//   ....[1]....
        /*0efc*/ 	.word	0x0000fc00


	//   ....[2]....
        /*0f00*/ 	.word	0x0000fd90


	//   ....[3]....
        /*0f04*/ 	.word	0x0000fed0


	//   ....[4]....
        /*0f08*/ 	.word	0x00010030


	//   ....[5]....
        /*0f0c*/ 	.word	0x00010150


	//   ....[6]....
        /*0f10*/ 	.word	0x00010270


	//   ....[7]....
        /*0f14*/ 	.word	0x000103b0


	//   ....[8]....
        /*0f18*/ 	.word	0x00010500


	//   ....[9]....
        /*0f1c*/ 	.word	0x00010630


	//   ....[10]....
        /*0f20*/ 	.word	0x00010750


	//   ....[11]....
        /*0f24*/ 	.word	0x00010890


	//   ....[12]....
        /*0f28*/ 	.word	0x000109e0


	//   ....[13]....
        /*0f2c*/ 	.word	0x00010b10


	//   ....[14]....
        /*0f30*/ 	.word	0x00010c30


	//   ....[15]....
        /*0f34*/ 	.word	0x00010d70


	//   ....[16]....
        /*0f38*/ 	.word	0x00010ec0


	//   ....[17]....
        /*0f3c*/ 	.word	0x00010ff0


	//   ....[18]....
        /*0f40*/ 	.word	0x00011110


	//   ....[19]....
        /*0f44*/ 	.word	0x00011250


	//   ....[20]....
        /*0f48*/ 	.word	0x000113a0


	//   ....[21]....
        /*0f4c*/ 	.word	0x000114d0


	//   ....[22]....
        /*0f50*/ 	.word	0x000115f0


	//   ....[23]....
        /*0f54*/ 	.word	0x00011730


	//   ....[24]....
        /*0f58*/ 	.word	0x00011880


	//   ....[25]....
        /*0f5c*/ 	.word	0x000119b0


	//   ....[26]....
        /*0f60*/ 	.word	0x00011ad0


	//   ....[27]....
        /*0f64*/ 	.word	0x00011c10


	//   ....[28]....
        /*0f68*/ 	.word	0x00011d60


	//   ....[29]....
        /*0f6c*/ 	.word	0x00011e90


	//   ....[30]....
        /*0f70*/ 	.word	0x00011fb0


	//   ....[31]....
        /*0f74*/ 	.word	0x000120f0


	//   ....[32]....
        /*0f78*/ 	.word	0x00012240


	//   ....[33]....
        /*0f7c*/ 	.word	0x00012370


	//   ....[34]....
        /*0f80*/ 	.word	0x00012490


	//   ....[35]....
        /*0f84*/ 	.word	0x000125d0


	//   ....[36]....
        /*0f88*/ 	.word	0x00012720


	//   ....[37]....
        /*0f8c*/ 	.word	0x00012850


	//   ....[38]....
        /*0f90*/ 	.word	0x00012970


	//   ....[39]....
        /*0f94*/ 	.word	0x00012ab0


	//   ....[40]....
        /*0f98*/ 	.word	0x00012c00


	//   ....[41]....
        /*0f9c*/ 	.word	0x00012d30


	//   ....[42]....
        /*0fa0*/ 	.word	0x00012e50


	//   ....[43]....
        /*0fa4*/ 	.word	0x00012f90


	//   ....[44]....
        /*0fa8*/ 	.word	0x000130e0


	//   ....[45]....
        /*0fac*/ 	.word	0x00013210


	//   ....[46]....
        /*0fb0*/ 	.word	0x00013330


	//   ....[47]....
        /*0fb4*/ 	.word	0x00013470


	//   ....[48]....
        /*0fb8*/ 	.word	0x000135c0


	//   ....[49]....
        /*0fbc*/ 	.word	0x000136f0


	//   ....[50]....
        /*0fc0*/ 	.word	0x00013810


	//   ....[51]....
        /*0fc4*/ 	.word	0x00013950


	//   ....[52]....
        /*0fc8*/ 	.word	0x00013aa0


	//   ....[53]....
        /*0fcc*/ 	.word	0x00013bd0


	//   ....[54]....
        /*0fd0*/ 	.word	0x00013cf0


	//   ....[55]....
        /*0fd4*/ 	.word	0x00013e30


	//   ....[56]....
        /*0fd8*/ 	.word	0x00013f80


	//   ....[57]....
        /*0fdc*/ 	.word	0x000140a0


	//   ....[58]....
        /*0fe0*/ 	.word	0x000141b0


	//   ....[59]....
        /*0fe4*/ 	.word	0x000142e0


	//   ....[60]....
        /*0fe8*/ 	.word	0x00014420


	//   ....[61]....
        /*0fec*/ 	.word	0x00014540


	//   ....[62]....
        /*0ff0*/ 	.word	0x00014650


	//   ....[63]....
        /*0ff4*/ 	.word	0x0001ca60


	//   ....[64]....
        /*0ff8*/ 	.word	0x0001cb30


	//   ....[65]....
        /*0ffc*/ 	.word	0x0001ced0


	//   ....[66]....
        /*1000*/ 	.word	0x0001cf50


	//   ....[67]....
        /*1004*/ 	.word	0x0001d2b0


	//   ....[68]....
        /*1008*/ 	.word	0x0001d330


	//   ....[69]....
        /*100c*/ 	.word	0x0001d690


	//   ....[70]....
        /*1010*/ 	.word	0x0001d710


	//   ....[71]....
        /*1014*/ 	.word	0x0001da70


	//   ....[72]....
        /*1018*/ 	.word	0x0001daf0


	//   ....[73]....
        /*101c*/ 	.word	0x0001de50


	//   ....[74]....
        /*1020*/ 	.word	0x0001ded0


	//   ....[75]....
        /*1024*/ 	.word	0x0001e230


	//   ....[76]....
        /*1028*/ 	.word	0x0001e2b0


	//   ....[77]....
        /*102c*/ 	.word	0x0001e610


	//   ....[78]....
        /*1030*/ 	.word	0x0001e690


	//   ....[79]....
        /*1034*/ 	.word	0x0001e9f0


	//   ....[80]....
        /*1038*/ 	.word	0x0001ea70


	//   ....[81]....
        /*103c*/ 	.word	0x0001edd0


	//   ....[82]....
        /*1040*/ 	.word	0x0001ee50


	//   ....[83]....
        /*1044*/ 	.word	0x0001f1b0


	//   ....[84]....
        /*1048*/ 	.word	0x0001f230


	//   ....[85]....
        /*104c*/ 	.word	0x0001f590


	//   ....[86]....
        /*1050*/ 	.word	0x0001f610


	//   ....[87]....
        /*1054*/ 	.word	0x0001f970


	//   ....[88]....
        /*1058*/ 	.word	0x0001f9f0


	//   ....[89]....
        /*105c*/ 	.word	0x0001fd50


	//   ....[90]....
        /*1060*/ 	.word	0x0001fdd0


	//   ....[91]....
        /*1064*/ 	.word	0x00020130


	//   ....[92]....
        /*1068*/ 	.word	0x000201b0


	//   ....[93]....
        /*106c*/ 	.word	0x00020540


	//   ....[94]....
        /*1070*/ 	.word	0x00020560


	//----- nvinfo : EIATTR_COOP_GROUP_MASK_REGIDS
	.align		4
.L_24:
        /*1074*/ 	.byte	0x04, 0x29
        /*1076*/ 	.short	(.L_26 - .L_25)


	//   ....[0]....
.L_25:
        /*1078*/ 	.word	0xffffffff


	//   ....[1]....
        /*107c*/ 	.word	0xffffffff


	//   ....[2]....
        /*1080*/ 	.word	0xffffffff


	//----- nvinfo : EIATTR_COOP_GROUP_INSTR_OFFSETS
	.align		4
.L_26:
        /*1084*/ 	.byte	0x04, 0x28
        /*1086*/ 	.short	(.L_28 - .L_27)


	//   ....[0]....
.L_27:
        /*1088*/ 	.word	0x00000060


	//   ....[1]....
        /*108c*/ 	.word	0x00000090


	//   ....[2]....
        /*1090*/ 	.word	0x00000190


	//----- nvinfo : EIATTR_MBARRIER_INSTR_OFFSETS
	.align		4
.L_28:
        /*1094*/ 	.byte	0x04, 0x39
        /*1096*/ 	.short	(.L_30 - .L_29)


	//   ....[0]....
.L_29:
        /*1098*/ 	.word	0x00000300
        /*109c*/ 	.word	0x000000ff
        /*10a0*/ 	.word	0x00036000
        /*10a4*/ 	.short	0x0100
        /*10a6*/ 	.byte	0x0a
	.zero		1


	//   ....[1]....
        /*10a8*/ 	.word	0x00000310
        /*10ac*/ 	.word	0x000000ff
        /*10b0*/ 	.word	0x00036048
        /*10b4*/ 	.short	0x0100
        /*10b6*/ 	.byte	0x0a
	.zero		1


	//   ....[2]....
        /*10b8*/ 	.word	0x00000320
        /*10bc*/ 	.word	0x000000ff
        /*10c0*/ 	.word	0x00036008
        /*10c4*/ 	.short	0x0100
        /*10c6*/ 	.byte	0x0a
	.zero		1


	//   ....[3]....
        /*10c8*/ 	.word	0x00000330
        /*10cc*/ 	.word	0x000000ff
        /*10d0*/ 	.word	0x00036050
        /*10d4*/ 	.short	0x0100
        /*10d6*/ 	.byte	0x0a
	.zero		1


	//   ....[4]....
        /*10d8*/ 	.word	0x00000340
        /*10dc*/ 	.word	0x000000ff
        /*10e0*/ 	.word	0x00036010
        /*10e4*/ 	.short	0x0100
        /*10e6*/ 	.byte	0x0a
	.zero		1


	//   ....[5]....
        /*10e8*/ 	.word	0x00000350
        /*10ec*/ 	.word	0x000000ff
        /*10f0*/ 	.word	0x00036058
        /*10f4*/ 	.short	0x0100
        /*10f6*/ 	.byte	0x0a
	.zero		1


	//   ....[6]....
        /*10f8*/ 	.word	0x00000360
        /*10fc*/ 	.word	0x000000ff
        /*1100*/ 	.word	0x00036018
        /*1104*/ 	.short	0x0100
        /*1106*/ 	.byte	0x0a
	.zero		1


	//   ....[7]....
        /*1108*/ 	.word	0x00000370
        /*110c*/ 	.word	0x000000ff
        /*1110*/ 	.word	0x00036060
        /*1114*/ 	.short	0x0100
        /*1116*/ 	.byte	0x0a
	.zero		1


	//   ....[8]....
        /*1118*/ 	.word	0x00000380
        /*111c*/ 	.word	0x000000ff
        /*1120*/ 	.word	0x00036020
        /*1124*/ 	.short	0x0100
        /*1126*/ 	.byte	0x0a
	.zero		1


	//   ....[9]....
        /*1128*/ 	.word	0x00000390
        /*112c*/ 	.word	0x000000ff
        /*1130*/ 	.word	0x00036068
        /*1134*/ 	.short	0x0100
        /*1136*/ 	.byte	0x0a
	.zero		1


	//   ....[10]....
        /*1138*/ 	.word	0x000003a0
        /*113c*/ 	.word	0x000000ff
        /*1140*/ 	.word	0x00036028
        /*1144*/ 	.short	0x0100
        /*1146*/ 	.byte	0x0a
	.zero		1


	//   ....[11]....
        /*1148*/ 	.word	0x000003b0
        /*114c*/ 	.word	0x000000ff
        /*1150*/ 	.word	0x00036070
        /*1154*/ 	.short	0x0100
        /*1156*/ 	.byte	0x0a
	.zero		1


	//   ....[12]....
        /*1158*/ 	.word	0x000003c0
        /*115c*/ 	.word	0x000000ff
        /*1160*/ 	.word	0x00036030
        /*1164*/ 	.short	0x0100
        /*1166*/ 	.byte	0x0a
	.zero		1


	//   ....[13]....
        /*1168*/ 	.word	0x000003d0
        /*116c*/ 	.word	0x000000ff
        /*1170*/ 	.word	0x00036078
        /*1174*/ 	.short	0x0100
        /*1176*/ 	.byte	0x0a
	.zero		1


	//   ....[14]....
        /*1178*/ 	.word	0x000003e0
        /*117c*/ 	.word	0x000000ff
        /*1180*/ 	.word	0x00036038
        /*1184*/ 	.short	0x0100
        /*1186*/ 	.byte	0x0a
	.zero		1


	//   ....[15]....
        /*1188*/ 	.word	0x000003f0
        /*118c*/ 	.word	0x000000ff
        /*1190*/ 	.word	0x00036080
        /*1194*/ 	.short	0x0100
        /*1196*/ 	.byte	0x0a
	.zero		1


	//   ....[16]....
        /*1198*/ 	.word	0x00000400
        /*119c*/ 	.word	0x000000ff
        /*11a0*/ 	.word	0x00036040
        /*11a4*/ 	.short	0x0100
        /*11a6*/ 	.byte	0x0a
	.zero		1


	//   ....[17]....
        /*11a8*/ 	.word	0x00000410
        /*11ac*/ 	.word	0x000000ff
        /*11b0*/ 	.word	0x00036088
        /*11b4*/ 	.short	0x0100
        /*11b6*/ 	.byte	0x0a
	.zero		1


	//   ....[18]....
        /*11b8*/ 	.word	0x000012d0
        /*11bc*/ 	.word	0x00000003
        /*11c0*/ 	.word	0x00036000
        /*11c4*/ 	.short	0x010a
        /*11c6*/ 	.byte	0x3f
	.zero		1


	//   ....[19]....
        /*11c8*/ 	.word	0x00002360
        /*11cc*/ 	.word	0x00000000
        /*11d0*/ 	.word	0x00036000
        /*11d4*/ 	.short	0x010a
        /*11d6*/ 	.byte	0x3f
	.zero		1


	//   ....[20]....
        /*11d8*/ 	.word	0x00003800
        /*11dc*/ 	.word	0x000000ff
        /*11e0*/ 	.word	0x00000000
        /*11e4*/ 	.short	0x0101
        /*11e6*/ 	.byte	0x0c
	.zero		1


	//   ....[21]....
        /*11e8*/ 	.word	0x00003a00
        /*11ec*/ 	.word	0x000000ff
        /*11f0*/ 	.word	0x00000000
        /*11f4*/ 	.short	0x0101
        /*11f6*/ 	.byte	0x04
	.zero		1


	//   ....[22]....
        /*11f8*/ 	.word	0x00020ab0
        /*11fc*/ 	.word	0x00000009
        /*1200*/ 	.word	0x00036048
        /*1204*/ 	.short	0x010a
        /*1206*/ 	.byte	0x3f
	.zero		1


	//   ....[23]....
        /*1208*/ 	.word	0x000211a0
        /*120c*/ 	.word	0x00000003
        /*1210*/ 	.word	0x00000000
        /*1214*/ 	.short	0x010a
        /*1216*/ 	.byte	0x3f
	.zero		1


	//   ....[24]....
        /*1218*/ 	.word	0x00021260
        /*121c*/ 	.word	0x00000003
        /*1220*/ 	.word	0x00000000
        /*1224*/ 	.short	0x010a
        /*1226*/ 	.byte	0x3f
	.zero		1


	//   ....[25]....
        /*1228*/ 	.word	0x00021320
        /*122c*/ 	.word	0x00000003
        /*1230*/ 	.word	0x00000000
        /*1234*/ 	.short	0x010a
        /*1236*/ 	.byte	0x3f
	.zero		1


	//   ....[26]....
        /*1238*/ 	.word	0x000213e0
        /*123c*/ 	.word	0x00000003
        /*1240*/ 	.word	0x00000000
        /*1244*/ 	.short	0x010a
        /*1246*/ 	.byte	0x3f
	.zero		1


	//   ....[27]....
        /*1248*/ 	.word	0x000214a0
        /*124c*/ 	.word	0x00000003
        /*1250*/ 	.word	0x00000000
        /*1254*/ 	.short	0x010a
        /*1256*/ 	.byte	0x3f
	.zero		1


	//   ....[28]....
        /*1258*/ 	.word	0x00021560
        /*125c*/ 	.word	0x00000003
        /*1260*/ 	.word	0x00000000
        /*1264*/ 	.short	0x010a
        /*1266*/ 	.byte	0x3f
	.zero		1


	//   ....[29]....
        /*1268*/ 	.word	0x00021620
        /*126c*/ 	.word	0x00000003
        /*1270*/ 	.word	0x00000000
        /*1274*/ 	.short	0x010a
        /*1276*/ 	.byte	0x3f
	.zero		1


	//   ....[30]....
        /*1278*/ 	.word	0x000216e0
        /*127c*/ 	.word	0x00000003
        /*1280*/ 	.word	0x00000000
        /*1284*/ 	.short	0x010a
        /*1286*/ 	.byte	0x3f
	.zero		1


	//   ....[31]....
        /*1288*/ 	.word	0x000217a0
        /*128c*/ 	.word	0x00000003
        /*1290*/ 	.word	0x00000000
        /*1294*/ 	.short	0x010a
        /*1296*/ 	.byte	0x3f
	.zero		1


	//----- nvinfo : EIATTR_NUM_MBARRIERS
	.align		4
.L_30:
        /*1298*/ 	.byte	0x03, 0x38
        /*129a*/ 	.short	0x0012


	//----- nvinfo : EIATTR_EXIT_INSTR_OFFSETS
	.align		4
        /*129c*/ 	.byte	0x04, 0x1c
        /*129e*/ 	.short	(.L_32 - .L_31)


	//   ....[0]....
.L_31:
        /*12a0*/ 	.word	0x000007e0


	//   ....[1]....
        /*12a4*/ 	.word	0x00003c40


	//   ....[2]....
        /*12a8*/ 	.word	0x000147e0


	//   ....[3]....
        /*12ac*/ 	.word	0x000148b0


	//   ....[4]....
        /*12b0*/ 	.word	0x00020790


	//   ....[5]....
        /*12b4*/ 	.word	0x00020860


	//   ....[6]....
        /*12b8*/ 	.word	0x00020880


	//   ....[7]....
        /*12bc*/ 	.word	0x000210a0


	//   ....[8]....
        /*12c0*/ 	.word	0x000217d0


	//----- nvinfo : EIATTR_MAX_THREADS
	.align		4
.L_32:
        /*12c4*/ 	.byte	0x04, 0x05
        /*12c6*/ 	.short	(.L_34 - .L_33)
.L_33:
        /*12c8*/ 	.word	0x00000100
        /*12cc*/ 	.word	0x00000001
        /*12d0*/ 	.word	0x00000001


	//----- nvinfo : EIATTR_CRS_STACK_SIZE
	.align		4
.L_34:
        /*12d4*/ 	.byte	0x04, 0x1e
        /*12d6*/ 	.short	(.L_36 - .L_35)
.L_35:
        /*12d8*/ 	.word	0x00000000


	//----- nvinfo : EIATTR_CBANK_PARAM_SIZE
	.align		4
.L_36:
        /*12dc*/ 	.byte	0x03, 0x19
        /*12de*/ 	.short	0x03f0


	//----- nvinfo : EIATTR_PARAM_CBANK
	.align		4
        /*12e0*/ 	.byte	0x04, 0x0a
        /*12e2*/ 	.short	(.L_38 - .L_37)
	.align		4
.L_37:
        /*12e4*/ 	.word	index@(.nv.constant0._ZN7cutlass13device_kernelINS_4conv6kernel13ConvUniversalINS1_16ConvProblemShapeILNS1_8OperatorE0ELi2EEENS1_10collective14CollectiveConvINS1_46MainloopSm90TmaGmmaWarpSpecializedImplicitGemmILS5_0ELi9ELi2EN4cute5tupleIJNSA_1CILi1EEESD_SD_EEENS1_36KernelImplicitTmaWarpSpecializedSm90ELi1EEENSB_IJNSC_ILi256EEENSC_ILi128EEENSB_IJNSC_ILi64EEEEEEEEENS_12float_e4m3_tESM_NSA_8TiledMMAINSA_8MMA_AtomIJNSA_4SM904GMMA31MMA_64x128x32_F32E4M3E4M3_SS_TNILNSQ_7ScaleInE1ELSS_1EEEEEENSA_6LayoutISE_NSB_IJNSC_ILi0EEESW_SW_EEEEENSB_IJNSA_10UnderscoreESZ_SZ_EEEEENS7_6detail26Sm90ImplicitGemmTileTraitsINSA_20SM90_TMA_LOAD_IM2COLENSA_14ComposedLayoutINSA_7SwizzleILi2ELi4ELi3EEENSA_18smem_ptr_flag_bitsILi8EEENSV_INSB_IJNSB_IJNSC_ILi8EEENSC_ILi32EEEEEENSB_IJSJ_SD_EEENSB_IJSD_NSC_ILi9EEEEEEEEENSB_IJNSB_IJSJ_NSC_ILi512EEEEEENSB_IJSD_SW_EEENSB_IJSW_NSC_ILi16384EEEEEEEEEEEEEvEENS13_INSA_13SM90_TMA_LOADENS15_IS17_S19_NSV_INSB_IJNSB_IJS1A_NSC_ILi16EEEEEES1D_S1F_EEENSB_IJS1I_S1J_NSB_IJSW_NSC_ILi8192EEEEEEEEEEEEEvEEEENS_8epilogue10collective6detail29Sm90TmaWarpSpecializedAdapterINS22_15DefaultEpilogueISM_NSB_IJNSB_IJlllEEESD_SW_EEES27_NS21_6thread17LinearCombinationISM_Li1EffLNS28_9ScaleType4KindE0ELNS_15FloatRoundStyleE2ESM_EENS_4gemm15EpilogueDefaultEEEEEvvEEEEvNT_6ParamsE)
        /*12e8*/ 	.short	0x0210
        /*12ea*/ 	.short	0x03f0


	//----- nvinfo : EIATTR_SW_WAR
	.align		4
.L_38:
        /*12ec*/ 	.byte	0x04, 0x36
        /*12ee*/ 	.short	(.L_40 - .L_39)
.L_39:
        /*12f0*/ 	.word	0x00000008
.L_40:


//--------------------- .nv.callgraph             --------------------------
	.section	.nv.callgraph,"",@"SHT_CUDA_CALLGRAPH"
	.align	4
	.sectionentsize	8
	.align		4
        /*0000*/ 	.word	0x00000000
	.align		4
        /*0004*/ 	.word	0xffffffff
	.align		4
        /*0008*/ 	.word	0x00000000
	.align		4
        /*000c*/ 	.word	0xfffffffe
	.align		4
        /*0010*/ 	.word	0x00000000
	.align		4
        /*0014*/ 	.word	0xfffffffd
	.align		4
        /*0018*/ 	.word	0x00000000
	.align		4
        /*001c*/ 	.word	0xfffffffc


//--------------------- .nv.constant4             --------------------------
	.section	.nv.constant4,"a",@progbits
	.align	8
	.align		8
.nv.constant4:
        /*0000*/ 	.dword	_ZN39_INTERNAL_c187887d_4_k_cu_8bdecea4_27954cuda3std3__45__cpo5beginE
	.align		8
        /*0008*/ 	.dword	_ZN39_INTERNAL_c187887d_4_k_cu_8bdecea4_27954cuda3std3__45__cpo3endE
	.align		8
        /*0010*/ 	.dword	_ZN39_INTERNAL_c187887d_4_k_cu_8bdecea4_27954cuda3std3__45__cpo6cbeginE
	.align		8
        /*0018*/ 	.dword	_ZN39_INTERNAL_c187887d_4_k_cu_8bdecea4_27954cuda3std3__45__cpo4cendE
	.align		8
        /*0020*/ 	.dword	_ZN39_INTERNAL_c187887d_4_k_cu_8bdecea4_27954cuda3std3__441_GLOBAL__N__c187887d_4_k_cu_8bdecea4_27956ignoreE
	.align		8
        /*0028*/ 	.dword	_ZN39_INTERNAL_c187887d_4_k_cu_8bdecea4_27954cuda3std3__419piecewise_constructE
	.align		8
        /*0030*/ 	.dword	_ZN39_INTERNAL_c187887d_4_k_cu_8bdecea4_27954cuda3std3__48in_placeE
	.align		8
        /*0038*/ 	.dword	_ZN39_INTERNAL_c187887d_4_k_cu_8bdecea4_27954cuda3std6ranges3__45__cpo4swapE
	.align		8
        /*0040*/ 	.dword	_ZN39_INTERNAL_c187887d_4_k_cu_8bdecea4_27954cuda3std6ranges3__45__cpo9iter_moveE
	.align		8
        /*0048*/ 	.dword	_ZN39_INTERNAL_c187887d_4_k_cu_8bdecea4_27954cute7productE
	.align		8
        /*0050*/ 	.dword	_ZN39_INTERNAL_c187887d_4_k_cu_8bdecea4_27954cute1_E


//--------------------- .text._ZN7cutlass13device_kernelINS_4conv6kernel13ConvUniversalINS1_16ConvProblemShapeILNS1_8OperatorE0ELi2EEENS1_10collective14CollectiveConvINS1_46MainloopSm90TmaGmmaWarpSpecializedImplicitGemmILS5_0ELi9ELi2EN4cute5tupleIJNSA_1CILi1EEESD_SD_EEENS1_36KernelImplicitTmaWarpSpecializedSm90ELi1EEENSB_IJNSC_ILi256EEENSC_ILi128EEENSB_IJNSC_ILi64EEEEEEEEENS_12float_e4m3_tESM_NSA_8TiledMMAINSA_8MMA_AtomIJNSA_4SM904GMMA31MMA_64x128x32_F32E4M3E4M3_SS_TNILNSQ_7ScaleInE1ELSS_1EEEEEENSA_6LayoutISE_NSB_IJNSC_ILi0EEESW_SW_EEEEENSB_IJNSA_10UnderscoreESZ_SZ_EEEEENS7_6detail26Sm90ImplicitGemmTileTraitsINSA_20SM90_TMA_LOAD_IM2COLENSA_14ComposedLayoutINSA_7SwizzleILi2ELi4ELi3EEENSA_18smem_ptr_flag_bitsILi8EEENSV_INSB_IJNSB_IJNSC_ILi8EEENSC_ILi32EEEEEENSB_IJSJ_SD_EEENSB_IJSD_NSC_ILi9EEEEEEEEENSB_IJNSB_IJSJ_NSC_ILi512EEEEEENSB_IJSD_SW_EEENSB_IJSW_NSC_ILi16384EEEEEEEEEEEEEvEENS13_INSA_13SM90_TMA_LOADENS15_IS17_S19_NSV_INSB_IJNSB_IJS1A_NSC_ILi16EEEEEES1D_S1F_EEENSB_IJS1I_S1J_NSB_IJSW_NSC_ILi8192EEEEEEEEEEEEEvEEEENS_8epilogue10collective6detail29Sm90TmaWarpSpecializedAdapterINS22_15DefaultEpilogueISM_NSB_IJNSB_IJlllEEESD_SW_EEES27_NS21_6thread17LinearCombinationISM_Li1EffLNS28_9ScaleType4KindE0ELNS_15FloatRoundStyleE2ESM_EENS_4gemm15EpilogueDefaultEEEEEvvEEEEvNT_6ParamsE --------------------------
	.section	.text._ZN7cutlass13device_kernelINS_4conv6kernel13ConvUniversalINS1_16ConvProblemShapeILNS1_8OperatorE0ELi2EEENS1_10collective14CollectiveConvINS1_46MainloopSm90TmaGmmaWarpSpecializedImplicitGemmILS5_0ELi9ELi2EN4cute5tupleIJNSA_1CILi1EEESD_SD_EEENS1_36KernelImplicitTmaWarpSpecializedSm90ELi1EEENSB_IJNSC_ILi256EEENSC_ILi128EEENSB_IJNSC_ILi64EEEEEEEEENS_12float_e4m3_tESM_NSA_8TiledMMAINSA_8MMA_AtomIJNSA_4SM904GMMA31MMA_64x128x32_F32E4M3E4M3_SS_TNILNSQ_7ScaleInE1ELSS_1EEEEEENSA_6LayoutISE_NSB_IJNSC_ILi0EEESW_SW_EEEEENSB_IJNSA_10UnderscoreESZ_SZ_EEEEENS7_6detail26Sm90ImplicitGemmTileTraitsINSA_20SM90_TMA_LOAD_IM2COLENSA_14ComposedLayoutINSA_7SwizzleILi2ELi4ELi3EEENSA_18smem_ptr_flag_bitsILi8EEENSV_INSB_IJNSB_IJNSC_ILi8EEENSC_ILi32EEEEEENSB_IJSJ_SD_EEENSB_IJSD_NSC_ILi9EEEEEEEEENSB_IJNSB_IJSJ_NSC_ILi512EEEEEENSB_IJSD_SW_EEENSB_IJSW_NSC_ILi16384EEEEEEEEEEEEEvEENS13_INSA_13SM90_TMA_LOADENS15_IS17_S19_NSV_INSB_IJNSB_IJS1A_NSC_ILi16EEEEEES1D_S1F_EEENSB_IJS1I_S1J_NSB_IJSW_NSC_ILi8192EEEEEEEEEEEEEvEEEENS_8epilogue10collective6detail29Sm90TmaWarpSpecializedAdapterINS22_15DefaultEpilogueISM_NSB_IJNSB_IJlllEEESD_SW_EEES27_NS21_6thread17LinearCombinationISM_Li1EffLNS28_9ScaleType4KindE0ELNS_15FloatRoundStyleE2ESM_EENS_4gemm15EpilogueDefaultEEEEEvvEEEEvNT_6ParamsE,"ax",@progbits
	.align	128
.text._ZN7cutlass13device_kernelINS_4conv6kernel13ConvUniversalINS1_16ConvProblemShapeILNS1_8OperatorE0ELi2EEENS1_10collective14CollectiveConvINS1_46MainloopSm90TmaGmmaWarpSpecializedImplicitGemmILS5_0ELi9ELi2EN4cute5tupleIJNSA_1CILi1EEESD_SD_EEENS1_36KernelImplicitTmaWarpSpecializedSm90ELi1EEENSB_IJNSC_ILi256EEENSC_ILi128EEENSB_IJNSC_ILi64EEEEEEEEENS_12float_e4m3_tESM_NSA_8TiledMMAINSA_8MMA_AtomIJNSA_4SM904GMMA31MMA_64x128x32_F32E4M3E4M3_SS_TNILNSQ_7ScaleInE1ELSS_1EEEEEENSA_6LayoutISE_NSB_IJNSC_ILi0EEESW_SW_EEEEENSB_IJNSA_10UnderscoreESZ_SZ_EEEEENS7_6detail26Sm90ImplicitGemmTileTraitsINSA_20SM90_TMA_LOAD_IM2COLENSA_14ComposedLayoutINSA_7SwizzleILi2ELi4ELi3EEENSA_18smem_ptr_flag_bitsILi8EEENSV_INSB_IJNSB_IJNSC_ILi8EEENSC_ILi32EEEEEENSB_IJSJ_SD_EEENSB_IJSD_NSC_ILi9EEEEEEEEENSB_IJNSB_IJSJ_NSC_ILi512EEEEEENSB_IJSD_SW_EEENSB_IJSW_NSC_ILi16384EEEEEEEEEEEEEvEENS13_INSA_13SM90_TMA_LOADENS15_IS17_S19_NSV_INSB_IJNSB_IJS1A_NSC_ILi16EEEEEES1D_S1F_EEENSB_IJS1I_S1J_NSB_IJSW_NSC_ILi8192EEEEEEEEEEEEEvEEEENS_8epilogue10collective6detail29Sm90TmaWarpSpecializedAdapterINS22_15DefaultEpilogueISM_NSB_IJNSB_IJlllEEESD_SW_EEES27_NS21_6thread17LinearCombinationISM_Li1EffLNS28_9ScaleType4KindE0ELNS_15FloatRoundStyleE2ESM_EENS_4gemm15EpilogueDefaultEEEEEvvEEEEvNT_6ParamsE:
        .type           _ZN7cutlass13device_kernelINS_4conv6kernel13ConvUniversalINS1_16ConvProblemShapeILNS1_8OperatorE0ELi2EEENS1_10collective14CollectiveConvINS1_46MainloopSm90TmaGmmaWarpSpecializedImplicitGemmILS5_0ELi9ELi2EN4cute5tupleIJNSA_1CILi1EEESD_SD_EEENS1_36KernelImplicitTmaWarpSpecializedSm90ELi1EEENSB_IJNSC_ILi256EEENSC_ILi128EEENSB_IJNSC_ILi64EEEEEEEEENS_12float_e4m3_tESM_NSA_8TiledMMAINSA_8MMA_AtomIJNSA_4SM904GMMA31MMA_64x128x32_F32E4M3E4M3_SS_TNILNSQ_7ScaleInE1ELSS_1EEEEEENSA_6LayoutISE_NSB_IJNSC_ILi0EEESW_SW_EEEEENSB_IJNSA_10UnderscoreESZ_SZ_EEEEENS7_6detail26Sm90ImplicitGemmTileTraitsINSA_20SM90_TMA_LOAD_IM2COLENSA_14ComposedLayoutINSA_7SwizzleILi2ELi4ELi3EEENSA_18smem_ptr_flag_bitsILi8EEENSV_INSB_IJNSB_IJNSC_ILi8EEENSC_ILi32EEEEEENSB_IJSJ_SD_EEENSB_IJSD_NSC_ILi9EEEEEEEEENSB_IJNSB_IJSJ_NSC_ILi512EEEEEENSB_IJSD_SW_EEENSB_IJSW_NSC_ILi16384EEEEEEEEEEEEEvEENS13_INSA_13SM90_TMA_LOADENS15_IS17_S19_NSV_INSB_IJNSB_IJS1A_NSC_ILi16EEEEEES1D_S1F_EEENSB_IJS1I_S1J_NSB_IJSW_NSC_ILi8192EEEEEEEEEEEEEvEEEENS_8epilogue10collective6detail29Sm90TmaWarpSpecializedAdapterINS22_15DefaultEpilogueISM_NSB_IJNSB_IJlllEEESD_SW_EEES27_NS21_6thread17LinearCombinationISM_Li1EffLNS28_9ScaleType4KindE0ELNS_15FloatRoundStyleE2ESM_EENS_4gemm15EpilogueDefaultEEEEEvvEEEEvNT_6ParamsE,@function
        .size           _ZN7cutlass13device_kernelINS_4conv6kernel13ConvUniversalINS1_16ConvProblemShapeILNS1_8OperatorE0ELi2EEENS1_10collective14CollectiveConvINS1_46MainloopSm90TmaGmmaWarpSpecializedImplicitGemmILS5_0ELi9ELi2EN4cute5tupleIJNSA_1CILi1EEESD_SD_EEENS1_36KernelImplicitTmaWarpSpecializedSm90ELi1EEENSB_IJNSC_ILi256EEENSC_ILi128EEENSB_IJNSC_ILi64EEEEEEEEENS_12float_e4m3_tESM_NSA_8TiledMMAINSA_8MMA_AtomIJNSA_4SM904GMMA31MMA_64x128x32_F32E4M3E4M3_SS_TNILNSQ_7ScaleInE1ELSS_1EEEEEENSA_6LayoutISE_NSB_IJNSC_ILi0EEESW_SW_EEEEENSB_IJNSA_10UnderscoreESZ_SZ_EEEEENS7_6detail26Sm90ImplicitGemmTileTraitsINSA_20SM90_TMA_LOAD_IM2COLENSA_14ComposedLayoutINSA_7SwizzleILi2ELi4ELi3EEENSA_18smem_ptr_flag_bitsILi8EEENSV_INSB_IJNSB_IJNSC_ILi8EEENSC_ILi32EEEEEENSB_IJSJ_SD_EEENSB_IJSD_NSC_ILi9EEEEEEEEENSB_IJNSB_IJSJ_NSC_ILi512EEEEEENSB_IJSD_SW_EEENSB_IJSW_NSC_ILi16384EEEEEEEEEEEEEvEENS13_INSA_13SM90_TMA_LOADENS15_IS17_S19_NSV_INSB_IJNSB_IJS1A_NSC_ILi16EEEEEES1D_S1F_EEENSB_IJS1I_S1J_NSB_IJSW_NSC_ILi8192EEEEEEEEEEEEEvEEEENS_8epilogue10collective6detail29Sm90TmaWarpSpecializedAdapterINS22_15DefaultEpilogueISM_NSB_IJNSB_IJlllEEESD_SW_EEES27_NS21_6thread17LinearCombinationISM_Li1EffLNS28_9ScaleType4KindE0ELNS_15FloatRoundStyleE2ESM_EENS_4gemm15EpilogueDefaultEEEEEvvEEEEvNT_6ParamsE,(.L_x_103 - _ZN7cutlass13device_kernelINS_4conv6kernel13ConvUniversalINS1_16ConvProblemShapeILNS1_8OperatorE0ELi2EEENS1_10collective14CollectiveConvINS1_46MainloopSm90TmaGmmaWarpSpecializedImplicitGemmILS5_0ELi9ELi2EN4cute5tupleIJNSA_1CILi1EEESD_SD_EEENS1_36KernelImplicitTmaWarpSpecializedSm90ELi1EEENSB_IJNSC_ILi256EEENSC_ILi128EEENSB_IJNSC_ILi64EEEEEEEEENS_12float_e4m3_tESM_NSA_8TiledMMAINSA_8MMA_AtomIJNSA_4SM904GMMA31MMA_64x128x32_F32E4M3E4M3_SS_TNILNSQ_7ScaleInE1ELSS_1EEEEEENSA_6LayoutISE_NSB_IJNSC_ILi0EEESW_SW_EEEEENSB_IJNSA_10UnderscoreESZ_SZ_EEEEENS7_6detail26Sm90ImplicitGemmTileTraitsINSA_20SM90_TMA_LOAD_IM2COLENSA_14ComposedLayoutINSA_7SwizzleILi2ELi4ELi3EEENSA_18smem_ptr_flag_bitsILi8EEENSV_INSB_IJNSB_IJNSC_ILi8EEENSC_ILi32EEEEEENSB_IJSJ_SD_EEENSB_IJSD_NSC_ILi9EEEEEEEEENSB_IJNSB_IJSJ_NSC_ILi512EEEEEENSB_IJSD_SW_EEENSB_IJSW_NSC_ILi16384EEEEEEEEEEEEEvEENS13_INSA_13SM90_TMA_LOADENS15_IS17_S19_NSV_INSB_IJNSB_IJS1A_NSC_ILi16EEEEEES1D_S1F_EEENSB_IJS1I_S1J_NSB_IJSW_NSC_ILi8192EEEEEEEEEEEEEvEEEENS_8epilogue10collective6detail29Sm90TmaWarpSpecializedAdapterINS22_15DefaultEpilogueISM_NSB_IJNSB_IJlllEEESD_SW_EEES27_NS21_6thread17LinearCombinationISM_Li1EffLNS28_9ScaleType4KindE0ELNS_15FloatRoundStyleE2ESM_EENS_4gemm15EpilogueDefaultEEEEEvvEEEEvNT_6ParamsE)
        .other          _ZN7cutlass13device_kernelINS_4conv6kernel13ConvUniversalINS1_16ConvProblemShapeILNS1_8OperatorE0ELi2EEENS1_10collective14CollectiveConvINS1_46MainloopSm90TmaGmmaWarpSpecializedImplicitGemmILS5_0ELi9ELi2EN4cute5tupleIJNSA_1CILi1EEESD_SD_EEENS1_36KernelImplicitTmaWarpSpecializedSm90ELi1EEENSB_IJNSC_ILi256EEENSC_ILi128EEENSB_IJNSC_ILi64EEEEEEEEENS_12float_e4m3_tESM_NSA_8TiledMMAINSA_8MMA_AtomIJNSA_4SM904GMMA31MMA_64x128x32_F32E4M3E4M3_SS_TNILNSQ_7ScaleInE1ELSS_1EEEEEENSA_6LayoutISE_NSB_IJNSC_ILi0EEESW_SW_EEEEENSB_IJNSA_10UnderscoreESZ_SZ_EEEEENS7_6detail26Sm90ImplicitGemmTileTraitsINSA_20SM90_TMA_LOAD_IM2COLENSA_14ComposedLayoutINSA_7SwizzleILi2ELi4ELi3EEENSA_18smem_ptr_flag_bitsILi8EEENSV_INSB_IJNSB_IJNSC_ILi8EEENSC_ILi32EEEEEENSB_IJSJ_SD_EEENSB_IJSD_NSC_ILi9EEEEEEEEENSB_IJNSB_IJSJ_NSC_ILi512EEEEEENSB_IJSD_SW_EEENSB_IJSW_NSC_ILi16384EEEEEEEEEEEEEvEENS13_INSA_13SM90_TMA_LOADENS15_IS17_S19_NSV_INSB_IJNSB_IJS1A_NSC_ILi16EEEEEES1D_S1F_EEENSB_IJS1I_S1J_NSB_IJSW_NSC_ILi8192EEEEEEEEEEEEEvEEEENS_8epilogue10collective6detail29Sm90TmaWarpSpecializedAdapterINS22_15DefaultEpilogueISM_NSB_IJNSB_IJlllEEESD_SW_EEES27_NS21_6thread17LinearCombinationISM_Li1EffLNS28_9ScaleType4KindE0ELNS_15FloatRoundStyleE2ESM_EENS_4gemm15EpilogueDefaultEEEEEvvEEEEvNT_6ParamsE,@"STO_CUDA_ENTRY STV_DEFAULT"
_ZN7cutlass13device_kernelINS_4conv6kernel13ConvUniversalINS1_16ConvProblemShapeILNS1_8OperatorE0ELi2EEENS1_10collective14CollectiveConvINS1_46MainloopSm90TmaGmmaWarpSpecializedImplicitGemmILS5_0ELi9ELi2EN4cute5tupleIJNSA_1CILi1EEESD_SD_EEENS1_36KernelImplicitTmaWarpSpecializedSm90ELi1EEENSB_IJNSC_ILi256EEENSC_ILi128EEENSB_IJNSC_ILi64EEEEEEEEENS_12float_e4m3_tESM_NSA_8TiledMMAINSA_8MMA_AtomIJNSA_4SM904GMMA31MMA_64x128x32_F32E4M3E4M3_SS_TNILNSQ_7ScaleInE1ELSS_1EEEEEENSA_6LayoutISE_NSB_IJNSC_ILi0EEESW_SW_EEEEENSB_IJNSA_10UnderscoreESZ_SZ_EEEEENS7_6detail26Sm90ImplicitGemmTileTraitsINSA_20SM90_TMA_LOAD_IM2COLENSA_14ComposedLayoutINSA_7SwizzleILi2ELi4ELi3EEENSA_18smem_ptr_flag_bitsILi8EEENSV_INSB_IJNSB_IJNSC_ILi8EEENSC_ILi32EEEEEENSB_IJSJ_SD_EEENSB_IJSD_NSC_ILi9EEEEEEEEENSB_IJNSB_IJSJ_NSC_ILi512EEEEEENSB_IJSD_SW_EEENSB_IJSW_NSC_ILi16384EEEEEEEEEEEEEvEENS13_INSA_13SM90_TMA_LOADENS15_IS17_S19_NSV_INSB_IJNSB_IJS1A_NSC_ILi16EEEEEES1D_S1F_EEENSB_IJS1I_S1J_NSB_IJSW_NSC_ILi8192EEEEEEEEEEEEEvEEEENS_8epilogue10collective6detail29Sm90TmaWarpSpecializedAdapterINS22_15DefaultEpilogueISM_NSB_IJNSB_IJlllEEESD_SW_EEES27_NS21_6thread17LinearCombinationISM_Li1EffLNS28_9ScaleType4KindE0ELNS_15FloatRoundStyleE2ESM_EENS_4gemm15EpilogueDefaultEEEEEvvEEEEvNT_6ParamsE:
[----:B------:R-:W0:Y:S01]  /*0000*/  LDC R1, c[0x0][0x28] ;  /* 0x00000a00ff017b82 */ /* 0x000e220000000800 */
[----:B------:R-:W1:Y:S01]  /*0010*/  S2R R4, SR_TID.X ;  /* 0x0000000000047919 */ /* 0x000e620000002100 */
[----:B------:R-:W-:Y:S01]  /*0020*/  ELECT P0, URZ, PT ;  /* 0x00000000003f782f */ /* 0x000fe20003800000 */
[----:B------:R-:W-:Y:S01]  /*0030*/  BSSY B0, `(.L_x_0) ;  /* 0x0000015000007945 */ /* 0x000fe20003800000 */
[----:B0-----:R-:W-:Y:S01]  /*0040*/  VIADD R1, R1, 0xfffffd90 ;  /* 0xfffffd9001017836 */ /* 0x001fe20000000000 */
[----:B-1----:R-:W-:-:S05]  /*0050*/  SHF.R.U32.HI R0, RZ, 0x5, R4 ;  /* 0x00000005ff007819 */ /* 0x002fca0000011604 */
[----:B------:R-:W0:Y:S02]  /*0060*/  SHFL.IDX PT, R2, R0, RZ, 0x1f ;  /* 0x00001fff00027589 */ /* 0x000e2400000e0000 */
[----:B0-----:R-:W-:Y:S02]  /*0070*/  R2UR UR4, R2 ;  /* 0x00000000020472ca */ /* 0x001fe400000e0000 */
[----:B------:R-:W-:-:S06]  /*0080*/  SHF.R.U32.HI R2, RZ, 0x7, R4 ;  /* 0x00000007ff027819 */ /* 0x000fcc0000011604 */
[----:B------:R-:W0:Y:S05]  /*0090*/  SHFL.IDX PT, R2, R2, RZ, 0x1f ;  /* 0x00001fff02027589 */ /* 0x000e2a00000e0000 */
[----:B------:R-:W-:Y:S02]  /*00a0*/  USHF.R.S32.HI UR5, URZ, 0x1f, UR4 ;  /* 0x0000001f3f057899 */ /* 0x000fe40008011404 */
[----:B------:R-:W-:Y:S02]  /*00b0*/  ISETP.NE.OR P0, PT, RZ, UR4, !P0 ;  /* 0x00000004ff007c0c */ /* 0x000fe4000c705670 */
[----:B------:R-:W-:-:S04]  /*00c0*/  ULEA.HI UR5, UR5, UR4, URZ, 0x2 ;  /* 0x0000000405057291 */ /* 0x000fc8000f8f103f */
[----:B------:R-:W-:-:S04]  /*00d0*/  ULOP3.LUT UR5, UR5, 0xfffffffc, URZ, 0xc0, !UPT ;  /* 0xfffffffc05057892 */ /* 0x000fc8000f8ec03f */
[----:B------:R-:W-:-:S03]  /*00e0*/  UIADD3 UR7, UR4, -UR5, URZ ;  /* 0x8000000504077290 */ /* 0x000fc6000fffe03f */
[----:B------:R-:W-:Y:S09]  /*00f0*/  @P0 BRA `(.L_x_1) ;  /* 0x0000000000200947 */ /* 0x000ff20003800000 */
[----:B------:R-:W-:Y:S02]  /*0100*/  ULDC.64 UR4, c[0x0][0x198] ;  /* 0x0000660000047ab9 */ /* 0x000fe40000000a00 */
[----:B------:R-:W-:Y:S02]  /*0110*/  UIADD3 UR8, UP0, UR4, 0xf0, URZ ;  /* 0x000000f004087890 */ /* 0x000fe4000ff1e03f */
[----:B------:R-:W-:Y:S02]  /*0120*/  UIADD3 UR4, UP1, UR4, 0x1f0, URZ ;  /* 0x000001f004047890 */ /* 0x000fe4000ff3e03f */
[----:B------:R-:W-:Y:S02]  /*0130*/  UIADD3.X UR9, URZ, UR5, URZ, UP0, !UPT ;  /* 0x000000053f097290 */ /* 0x000fe400087fe43f */
[----:B------:R-:W-:-:S07]  /*0140*/  UIADD3.X UR5, URZ, UR5, URZ, UP1, !UPT ;  /* 0x000000053f057290 */ /* 0x000fce0008ffe43f */
[----:B------:R1:W-:Y:S02]  /*0150*/  UTMACCTL.PF [UR8] ;  /* 0x00000000080079b9 */ /* 0x0003e40008040000 */
[----:B------:R1:W-:Y:S02]  /*0160*/  UTMACCTL.PF [UR4] ;  /* 0x00000000040079b9 */ /* 0x0003e40008040000 */
[----:B-1----:R-:W-:Y:S01]  /*0170*/  NOP ;  /* 0x0000000000007918 */ /* 0x002fe20000000000 */
.L_x_1:
[----:B------:R-:W-:Y:S05]  /*0180*/  BSYNC B0 ;  /* 0x0000000000007941 */ /* 0x000fea0003800000 */
.L_x_0:
[----:B------:R-:W1:Y:S01]  /*0190*/  SHFL.IDX PT, R0, R0, RZ, 0x1f ;  /* 0x00001fff00007589 */ /* 0x000e6200000e0000 */
[----:B0-----:R-:W-:-:S13]  /*01a0*/  R2UR UR11, R2 ;  /* 0x00000000020b72ca */ /* 0x001fda00000e0000 */
[----:B------:R-:W-:Y:S02]  /*01b0*/  ULOP3.LUT UP0, URZ, UR11, UR7, URZ, 0xfc, !UPT ;  /* 0x000000070b3f7292 */ /* 0x000fe4000f80fc3f */
[----:B------:R-:W-:Y:S02]  /*01c0*/  UISETP.NE.AND UP1, UPT, UR11, 0x1, UPT ;  /* 0x000000010b00788c */ /* 0x000fe4000bf25270 */
[----:B------:R-:W-:-:S04]  /*01d0*/  USEL UR6, URZ, 0x1, UP0 ;  /* 0x000000013f067887 */ /* 0x000fc80008000000 */
[----:B------:R-:W-:Y:S01]  /*01e0*/  USEL UR6, UR6, 0x2, UP1 ;  /* 0x0000000206067887 */ /* 0x000fe20008800000 */
[----:B-1----:R-:W-:-:S13]  /*01f0*/  ISETP.NE.AND P0, PT, R0, RZ, PT ;  /* 0x000000ff0000720c */ /* 0x002fda0003f05270 */
[----:B------:R-:W-:Y:S05]  /*0200*/  @P0 BRA `(.L_x_2) ;  /* 0x00000000008c0947 */ /* 0x000fea0003800000 */
[----:B------:R-:W-:Y:S01]  /*0210*/  ELECT P0, URZ, PT ;  /* 0x00000000003f782f */ /* 0x000fe20003800000 */
[----:B------:R-:W-:-:S12]  /*0220*/  BSSY B0, `(.L_x_2) ;  /* 0x0000021000007945 */ /* 0x000fd80003800000 */
[----:B------:R-:W-:Y:S05]  /*0230*/  @!P0 BRA `(.L_x_3) ;  /* 0x00000000007c8947 */ /* 0x000fea0003800000 */
[----:B------:R-:W0:Y:S01]  /*0240*/  S2UR UR10, SR_CgaCtaId ;  /* 0x00000000000a79c3 */ /* 0x000e220000008800 */
[----:B------:R-:W-:Y:S01]  /*0250*/  UMOV UR4, 0x400 ;  /* 0x0000040000047882 */ /* 0x000fe20000000000 */
[----:B------:R-:W-:Y:S01]  /*0260*/  UMOV UR5, 0x1 ;  /* 0x0000000100057882 */ /* 0x000fe20000000000 */
[----:B------:R-:W-:Y:S02]  /*0270*/  UMOV UR8, 0x80 ;  /* 0x0000008000087882 */ /* 0x000fe40000000000 */
[----:B------:R-:W-:-:S04]  /*0280*/  UIADD3 UR8, -UR8, 0x100000, URZ ;  /* 0x0010000008087890 */ /* 0x000fc8000fffe13f */
[----:B------:R-:W-:Y:S02]  /*0290*/  USHF.L.U32 UR9, UR8, 0xb, URZ ;  /* 0x0000000b08097899 */ /* 0x000fe4000800063f */
[----:B------:R-:W-:Y:S02]  /*02a0*/  USHF.L.U32 UR8, UR8, 0x1, URZ ;  /* 0x0000000108087899 */ /* 0x000fe4000800063f */
[----:B0-----:R-:W-:Y:S02]  /*02b0*/  ULEA UR10, UR10, UR4, 0x18 ;  /* 0x000000040a0a7291 */ /* 0x001fe4000f8ec03f */
[----:B------:R-:W-:-:S04]  /*02c0*/  UIADD3 UR4, -UR5, 0x100000, URZ ;  /* 0x0010000005047890 */ /* 0x000fc8000fffe13f */
[----:B------:R-:W-:Y:S02]  /*02d0*/  USHF.L.U32 UR5, UR4, 0xb, URZ ;  /* 0x0000000b04057899 */ /* 0x000fe4000800063f */
[----:B------:R-:W-:Y:S01]  /*02e0*/  USHF.L.U32 UR4, UR4, 0x1, URZ ;  /* 0x0000000104047899 */ /* 0x000fe2000800063f */
[----:B------:R-:W0:Y:S11]  /*02f0*/  FENCE.VIEW.ASYNC.S ;  /* 0x00000000000073c6 */ /* 0x000e360000000000 */
[----:B0-----:R0:W1:Y:S01]  /*0300*/  SYNCS.EXCH.64 URZ, [UR10+0x36000], UR4 ;  /* 0x036000040a3f75b2 */ /* 0x0010620008000100 */
[----:B------:R0:W2:Y:S01]  /*0310*/  SYNCS.EXCH.64 URZ, [UR10+0x36048], UR8 ;  /* 0x036048080a3f75b2 */ /* 0x0000a20008000100 */
[----:B------:R0:W3:Y:S01]  /*0320*/  SYNCS.EXCH.64 URZ, [UR10+0x36008], UR4 ;  /* 0x036008040a3f75b2 */ /* 0x0000e20008000100 */
[----:B------:R0:W4:Y:S01]  /*0330*/  SYNCS.EXCH.64 URZ, [UR10+0x36050], UR8 ;  /* 0x036050080a3f75b2 */ /* 0x0001220008000100 */
[----:B------:R0:W0:Y:S01]  /*0340*/  SYNCS.EXCH.64 URZ, [UR10+0x36010], UR4 ;  /* 0x036010040a3f75b2 */ /* 0x0000220008000100 */
        /* <DEDUP_REMOVED lines=13> */
[----:B------:R-:W-:Y:S01]  /*0420*/  NOP ;  /* 0x0000000000007918 */ /* 0x000fe20000000000 */
.L_x_3:
[----:B0-----:R-:W-:Y:S05]  /*0430*/  BSYNC B0 ;  /* 0x0000000000007941 */ /* 0x001fea0003800000 */
.L_x_2:
[----:B------:R-:W-:Y:S01]  /*0440*/  ULDC.64 UR4, c[0x0][0x598] ;  /* 0x0001660000047ab9 */ /* 0x000fe20000000a00 */
[----:B------:R-:W-:Y:S01]  /*0450*/  NOP ;  /* 0x0000000000007918 */ /* 0x000fe20000000000 */
[----:B------:R-:W-:Y:S01]  /*0460*/  ISETP.NE.U32.AND P0, PT, RZ, UR4, PT ;  /* 0x00000004ff007c0c */ /* 0x000fe2000bf05070 */
[----:B------:R-:W-:Y:S01]  /*0470*/  NOP ;  /* 0x0000000000007918 */ /* 0x000fe20000000000 */
[----:B------:R-:W-:Y:S01]  /*0480*/  ULDC.64 UR14, c[0x0][0x208] ;  /* 0x00008200000e7ab9 */ /* 0x000fe20000000a00 */
[----:B-1234-:R-:W-:Y:S01]  /*0490*/  BAR.SYNC.DEFER_BLOCKING 0x0 ;  /* 0x0000000000007b1d */ /* 0x01efe20000010000 */
[----:B------:R-:W-:-:S13]  /*04a0*/  ISETP.NE.AND.EX P0, PT, RZ, UR5, PT, P0 ;  /* 0x00000005ff007c0c */ /* 0x000fda000bf05300 */
[----:B------:R-:W-:Y:S05]  /*04b0*/  @!P0 BRA `(.L_x_4) ;  /* 0x0000000000208947 */ /* 0x000fea0003800000 */
[----:B------:R-:W0:Y:S02]  /*04c0*/  LDC.64 R2, c[0x0][0x598] ;  /* 0x00016600ff027b82 */ /* 0x000e240000000a00 */
[----:B0-----:R-:W2:Y:S02]  /*04d0*/  LDG.E.64 R2, desc[UR14][R2.64] ;  /* 0x0000000e02027981 */ /* 0x001ea4000c1e1b00 */
[----:B--2---:R-:W-:-:S04]  /*04e0*/  ISETP.NE.U32.AND P0, PT, R2, RZ, PT ;  /* 0x000000ff0200720c */ /* 0x004fc80003f05070 */
[----:B------:R-:W-:-:S13]  /*04f0*/  ISETP.NE.AND.EX P0, PT, R3, RZ, PT, P0 ;  /* 0x000000ff0300720c */ /* 0x000fda0003f05300 */
[----:B------:R-:W-:Y:S05]  /*0500*/  @!P0 BRA `(.L_x_4) ;  /* 0x00000000000c8947 */ /* 0x000fea0003800000 */
[----:B------:R-:W2:Y:S02]  /*0510*/  LD.E R2, desc[UR14][R2.64] ;  /* 0x0000000e02027980 */ /* 0x000ea4000c101900 */
[----:B--2---:R-:W-:Y:S01]  /*0520*/  R2UR UR13, R2 ;  /* 0x00000000020d72ca */ /* 0x004fe200000e0000 */
[----:B------:R-:W-:-:S14]  /*0530*/  BRA `(.L_x_5) ;  /* 0x0000000000247947 */ /* 0x000fdc0003800000 */
.L_x_4:
[----:B------:R-:W-:Y:S02]  /*0540*/  ULDC.64 UR4, c[0x0][0x588] ;  /* 0x0001620000047ab9 */ /* 0x000fe40000000a00 */
[----:B------:R-:W-:-:S04]  /*0550*/  ISETP.NE.U32.AND P0, PT, RZ, UR4, PT ;  /* 0x00000004ff007c0c */ /* 0x000fc8000bf05070 */
[----:B------:R-:W-:-:S13]  /*0560*/  ISETP.NE.AND.EX P0, PT, RZ, UR5, PT, P0 ;  /* 0x00000005ff007c0c */ /* 0x000fda000bf05300 */
[----:B------:R-:W-:Y:S05]  /*0570*/  @!P0 BRA `(.L_x_6) ;  /* 0x0000000000108947 */ /* 0x000fea0003800000 */
[----:B------:R-:W0:Y:S02]  /*0580*/  LDC.64 R2, c[0x0][0x588] ;  /* 0x00016200ff027b82 */ /* 0x000e240000000a00 */
[----:B0-----:R-:W2:Y:S02]  /*0590*/  LDG.E R2, desc[UR14][R2.64] ;  /* 0x0000000e02027981 */ /* 0x001ea4000c1e1900 */
[----:B--2---:R-:W-:Y:S01]  /*05a0*/  R2UR UR13, R2 ;  /* 0x00000000020d72ca */ /* 0x004fe200000e0000 */
[----:B------:R-:W-:-:S14]  /*05b0*/  BRA `(.L_x_5) ;  /* 0x0000000000047947 */ /* 0x000fdc0003800000 */
.L_x_6:
[----:B------:R-:W-:-:S05]  /*05c0*/  ULDC UR13, c[0x0][0x580] ;  /* 0x00016000000d7ab9 */ /* 0x000fca0000000800 */
.L_x_5:
[----:B------:R-:W-:Y:S02]  /*05d0*/  ULDC.64 UR4, c[0x0][0x5a0] ;  /* 0x0001680000047ab9 */ /* 0x000fe40000000a00 */
[----:B------:R-:W-:-:S04]  /*05e0*/  ISETP.NE.U32.AND P0, PT, RZ, UR4, PT ;  /* 0x00000004ff007c0c */ /* 0x000fc8000bf05070 */
        /* <DEDUP_REMOVED lines=10> */
.L_x_7:
        /* <DEDUP_REMOVED lines=8> */
.L_x_9:
[----:B------:R-:W-:-:S05]  /*0710*/  ULDC UR16, c[0x0][0x584] ;  /* 0x0001610000107ab9 */ /* 0x000fca0000000800 */
.L_x_8:
[----:B------:R-:W-:Y:S01]  /*0720*/  ULDC UR4, c[0x0][0x3c4] ;  /* 0x0000f10000047ab9 */ /* 0x000fe20000000800 */
[----:B------:R-:W-:Y:S01]  /*0730*/  ISETP.NE.AND P0, PT, RZ, UR11, PT ;  /* 0x0000000bff007c0c */ /* 0x000fe2000bf05270 */
[----:B------:R-:W-:Y:S01]  /*0740*/  UIADD3 UR4, UR4, 0x3f, URZ ;  /* 0x0000003f04047890 */ /* 0x000fe2000fffe03f */
[----:B------:R-:W-:-:S03]  /*0750*/  ULDC.64 UR26, c[0x0][0x3c8] ;  /* 0x0000f200001a7ab9 */ /* 0x000fc60000000a00 */
[----:B------:R-:W-:-:S04]  /*0760*/  USHF.R.S32.HI UR5, URZ, 0x1f, UR4 ;  /* 0x0000001f3f057899 */ /* 0x000fc80008011404 */
[----:B------:R-:W-:-:S04]  /*0770*/  ULEA.HI UR4, UR5, UR4, URZ, 0x6 ;  /* 0x0000000405047291 */ /* 0x000fc8000f8f303f */
[----:B------:R-:W-:-:S04]  /*0780*/  USHF.R.S32.HI UR4, URZ, 0x6, UR4 ;  /* 0x000000063f047899 */ /* 0x000fc80008011404 */
[----:B------:R-:W-:-:S04]  /*0790*/  UIMAD UR5, UR4, UR26, URZ ;  /* 0x0000001a040572a4 */ /* 0x000fc8000f8e023f */
[----:B------:R-:W-:Y:S01]  /*07a0*/  UIMAD UR5, UR5, UR27, URZ ;  /* 0x0000001b050572a4 */ /* 0x000fe2000f8e023f */
[----:B------:R-:W-:Y:S11]  /*07b0*/  @!P0 BRA `(.L_x_10) ;  /* 0x00000200002c8947 */ /* 0x000ff60003800000 */
[----:B------:R-:W-:-:S06]  /*07c0*/  UISETP.NE.AND UP0, UPT, UR11, 0x1, UPT ;  /* 0x000000010b00788c */ /* 0x000fcc000bf05270 */
[----:B------:R-:W-:-:S13]  /*07d0*/  PLOP3.LUT P0, PT, PT, PT, UP0, 0x80, 0x0 ;  /* 0x000000000000781c */ /* 0x000fda0003f0f008 */
[----:B------:R-:W-:Y:S05]  /*07e0*/  @P0 EXIT ;  /* 0x000000000000094d */ /* 0x000fea0003800000 */
[----:B------:R0:W-:Y:S01]  /*07f0*/  STL [R1], RZ ;  /* 0x000000ff01007387 */ /* 0x0001e20000100800 */
[----:B------:R-:W-:Y:S01]  /*0800*/  UISETP.GE.AND UP0, UPT, UR5, 0x1, UPT ;  /* 0x000000010500788c */ /* 0x000fe2000bf06270 */
[----:B------:R-:W-:Y:S01]  /*0810*/  CS2R R86, SRZ ;  /* 0x0000000000567805 */ /* 0x000fe2000001ff00 */
[----:B------:R-:W-:Y:S01]  /*0820*/  UMOV UR4, URZ ;  /* 0x0000003f00047c82 */ /* 0x000fe20008000000 */
[----:B------:R0:W-:Y:S01]  /*0830*/  STL [R1+0x4], RZ ;  /* 0x000004ff01007387 */ /* 0x0001e20000100800 */
[----:B------:R-:W-:Y:S02]  /*0840*/  CS2R R152, SRZ ;  /* 0x0000000000987805 */ /* 0x000fe4000001ff00 */
[----:B------:R-:W-:Y:S02]  /*0850*/  CS2R R154, SRZ ;  /* 0x00000000009a7805 */ /* 0x000fe4000001ff00 */
[----:B------:R-:W-:Y:S01]  /*0860*/  PLOP3.LUT P0, PT, PT, PT, UP0, 0x80, 0x0 ;  /* 0x000000000000781c */ /* 0x000fe20003f0f008 */
[----:B------:R0:W-:Y:S01]  /*0870*/  STL [R1+0x8], RZ ;  /* 0x000008ff01007387 */ /* 0x0001e20000100800 */
[----:B------:R-:W-:-:S02]  /*0880*/  CS2R R156, SRZ ;  /* 0x00000000009c7805 */ /* 0x000fc4000001ff00 */
[----:B------:R-:W-:Y:S02]  /*0890*/  CS2R R158, SRZ ;  /* 0x00000000009e7805 */ /* 0x000fe4000001ff00 */
[----:B------:R-:W-:Y:S01]  /*08a0*/  CS2R R160, SRZ ;  /* 0x0000000000a07805 */ /* 0x000fe2000001ff00 */
[----:B------:R0:W-:Y:S01]  /*08b0*/  STL [R1+0xc], RZ ;  /* 0x00000cff01007387 */ /* 0x0001e20000100800 */
[----:B------:R-:W-:Y:S02]  /*08c0*/  CS2R R162, SRZ ;  /* 0x0000000000a27805 */ /* 0x000fe4000001ff00 */
[----:B------:R-:W-:Y:S02]  /*08d0*/  CS2R R164, SRZ ;  /* 0x0000000000a47805 */ /* 0x000fe4000001ff00 */
[----:B------:R-:W-:Y:S01]  /*08e0*/  CS2R R166, SRZ ;  /* 0x0000000000a67805 */ /* 0x000fe2000001ff00 */
        /* <DEDUP_REMOVED lines=116> */
[----:B------:R0:W-:Y:S04]  /*1030*/  STL [R1+0x84], RZ ;  /* 0x000084ff01007387 */ /* 0x0001e80000100800 */
        /* <DEDUP_REMOVED lines=29> */
[----:B------:R0:W-:Y:S01]  /*1210*/  STL [R1+0xfc], RZ ;  /* 0x0000fcff01007387 */ /* 0x0001e20000100800 */
[----:B------:R-:W-:Y:S05]  /*1220*/  @!P0 BRA `(.L_x_11) ;  /* 0x0000000c00f88947 */ /* 0x000fea0003800000 */
[----:B------:R-:W-:-:S04]  /*1230*/  ULOP3.LUT UR4, UR6, 0x1, URZ, 0xfc, !UPT ;  /* 0x0000000106047892 */ /* 0x000fc8000f8efc3f */
[----:B------:R-:W-:-:S06]  /*1240*/  UISETP.NE.AND UP0, UPT, UR4, 0x3, UPT ;  /* 0x000000030400788c */ /* 0x000fcc000bf05270 */
[----:B------:R-:W-:-:S13]  /*1250*/  PLOP3.LUT P1, PT, PT, PT, UP0, 0x80, 0x0 ;  /* 0x000000000000781c */ /* 0x000fda0003f2f008 */
[----:B------:R-:W-:Y:S05]  /*1260*/  @!P1 BRA `(.L_x_12) ;  /* 0x0000000000049947 */ /* 0x000fea0003800000 */
[----:B------:R-:W-:Y:S01]  /*1270*/  BPT.TRAP 0x1 ;  /* 0x000000040000795c */ /* 0x000fe20000300000 */
.L_x_12:
[----:B------:R-:W1:Y:S01]  /*1280*/  S2UR UR7, SR_CgaCtaId ;  /* 0x00000000000779c3 */ /* 0x000e620000008800 */
[----:B------:R-:W-:Y:S01]  /*1290*/  SHF.L.U32 R0, RZ, 0x1f, RZ ;  /* 0x0000001fff007819 */ /* 0x000fe200000006ff */
[----:B------:R-:W-:Y:S02]  /*12a0*/  UMOV UR4, 0x400 ;  /* 0x0000040000047882 */ /* 0x000fe40000000000 */
[----:B-1----:R-:W-:-:S12]  /*12b0*/  ULEA UR4, UR7, UR4, 0x18 ;  /* 0x0000000407047291 */ /* 0x002fd8000f8ec03f */
.L_x_13:
[----:B-1----:R-:W-:-:S04]  /*12c0*/  IMAD.U32 R3, RZ, RZ, UR4 ;  /* 0x00000004ff037e24 */ /* 0x002fc8000f8e00ff */
[----:B------:R1:W2:Y:S03]  /*12d0*/  SYNCS.PHASECHK.TRANS64.TRYWAIT P1, [R3+URZ+0x36000], R0 ;  /* 0x03600000030075a7 */ /* 0x0002a6000802017f */
[----:B--2---:R-:W-:Y:S05]  /*12e0*/  @!P1 NANOSLEEP.SYNCS 0x989680 ;  /* 0x009896800000995d */ /* 0x004fea0003900000 */
[----:B------:R-:W2:Y:S02]  /*12f0*/  @!P1 SYNCS.PHASECHK.TRANS64 P1, [R3+URZ+0x36000], R0 ;  /* 0x03600000030095a7 */ /* 0x000ea4000802007f */
[----:B--2---:R-:W-:Y:S05]  /*1300*/  @!P1 BRA `(.L_x_13) ;  /* 0xfffffffc00ec9947 */ /* 0x004fea000383ffff */
[----:B------:R-:W-:Y:S01]  /*1310*/  UIADD3 UR7, UR4, 0x24000, URZ ;  /* 0x0002400004077890 */ /* 0x000fe2000fffe03f */
[----:B------:R-:W-:Y:S01]  /*1320*/  WARPGROUP.ARRIVE ;  /* 0x00000000000079c5 */ /* 0x000fe20000000000 */
[----:B------:R-:W-:Y:S02]  /*1330*/  USHF.R.U32.HI UR4, URZ, 0x4, UR4 ;  /* 0x000000043f047899 */ /* 0x000fe40008011604 */
[----:B------:R-:W-:Y:S02]  /*1340*/  USHF.R.U32.HI UR7, URZ, 0x4, UR7 ;  /* 0x000000043f077899 */ /* 0x000fe40008011607 */
[----:B------:R-:W-:Y:S02]  /*1350*/  ULOP3.LUT UR4, UR4, 0x3fff, URZ, 0xc0, !UPT ;  /* 0x00003fff04047892 */ /* 0x000fe4000f8ec03f */
[----:B------:R-:W-:Y:S02]  /*1360*/  ULOP3.LUT UR7, UR7, 0x3fff, URZ, 0xc0, !UPT ;  /* 0x00003fff07077892 */ /* 0x000fe4000f8ec03f */
[----:B------:R-:W-:-:S02]  /*1370*/  ULOP3.LUT UR4, UR4, 0x10000, URZ, 0xfc, !UPT ;  /* 0x0001000004047892 */ /* 0x000fc4000f8efc3f */
[----:B------:R-:W-:Y:S01]  /*1380*/  ULOP3.LUT UR7, UR7, 0x10000, URZ, 0xfc, !UPT ;  /* 0x0001000007077892 */ /* 0x000fe2000f8efc3f */
[----:B------:R-:W-:Y:S01]  /*1390*/  UMOV UR9, 0x80000020 ;  /* 0x8000002000097882 */ /* 0x000fe20000000000 */
[----:B------:R-:W-:-:S03]  /*13a0*/  UMOV UR11, 0x80000020 ;  /* 0x80000020000b7882 */ /* 0x000fc60000000000 */
[----:B------:R-:W-:Y:S02]  /*13b0*/  UMOV UR8, UR4 ;  /* 0x0000000400087c82 */ /* 0x000fe40008000000 */
[----:B------:R-:W-:Y:S02]  /*13c0*/  UMOV UR10, UR7 ;  /* 0x00000007000a7c82 */ /* 0x000fe40008000000 */
[----:B------:R-:W-:Y:S01]  /*13d0*/  QGMMA.64x128x32.F32.E4M3.E4M3 R68, gdesc[UR8], RZ, !UPT, gsb0 ;  /* 0x01e00000084479f3 */ /* 0x000fe2000c0008ff */
[----:B------:R-:W-:Y:S01]  /*13e0*/  UIADD3 UR8, UR4, 0x100, URZ ;  /* 0x0000010004087890 */ /* 0x000fe2000fffe03f */
[----:B------:R-:W-:Y:S01]  /*13f0*/  UMOV UR9, 0x80000020 ;  /* 0x8000002000097882 */ /* 0x000fe20000000000 */
[----:B------:R-:W-:Y:S02]  /*1400*/  WARPGROUP.DEPBAR.LE gsb0, 0x0 ;  /* 0x00008000000079c5 */ /* 0x000fe40000010000 */
[----:B------:R-:W-:Y:S01]  /*1410*/  WARPGROUP.ARRIVE ;  /* 0x00000000000079c5 */ /* 0x000fe20000000000 */
[----:B------:R-:W-:-:S02]  /*1420*/  IMAD.MOV.U32 R44, RZ, RZ, R88 ;  /* 0x000000ffff2c7224 */ /* 0x000fc400078e0058 */
[----:B------:R-:W-:Y:S02]  /*1430*/  IMAD.MOV.U32 R43, RZ, RZ, R89 ;  /* 0x000000ffff2b7224 */ /* 0x000fe400078e0059 */
[----:B------:R-:W-:Y:S02]  /*1440*/  IMAD.MOV.U32 R42, RZ, RZ, R90 ;  /* 0x000000ffff2a7224 */ /* 0x000fe400078e005a */
[----:B------:R-:W-:Y:S01]  /*1450*/  QGMMA.64x128x32.F32.E4M3.E4M3 R152, gdesc[UR8], RZ, !UPT, gsb0 ;  /* 0x01e00000089879f3 */ /* 0x000fe2000c0008ff */
[----:B------:R-:W-:Y:S01]  /*1460*/  UIADD3 UR8, UR4, 0x200, URZ ;  /* 0x0000020004087890 */ /* 0x000fe2000fffe03f */
[----:B------:R-:W-:Y:S01]  /*1470*/  IMAD.MOV.U32 R41, RZ, RZ, R91 ;  /* 0x000000ffff297224 */ /* 0x000fe200078e005b */
[----:B------:R-:W-:Y:S01]  /*1480*/  UMOV UR9, 0x80000020 ;  /* 0x8000002000097882 */ /* 0x000fe20000000000 */
[----:B------:R-:W-:Y:S02]  /*1490*/  IMAD.MOV.U32 R40, RZ, RZ, R92 ;  /* 0x000000ffff287224 */ /* 0x000fe400078e005c */
[----:B------:R-:W-:-:S02]  /*14a0*/  IMAD.MOV.U32 R39, RZ, RZ, R93 ;  /* 0x000000ffff277224 */ /* 0x000fc400078e005d */
[----:B------:R-:W-:Y:S02]  /*14b0*/  IMAD.MOV.U32 R38, RZ, RZ, R94 ;  /* 0x000000ffff267224 */ /* 0x000fe400078e005e */
[----:B------:R-:W-:Y:S02]  /*14c0*/  IMAD.MOV.U32 R37, RZ, RZ, R95 ;  /* 0x000000ffff257224 */ /* 0x000fe400078e005f */
[----:B------:R-:W-:Y:S02]  /*14d0*/  IMAD.MOV.U32 R36, RZ, RZ, R96 ;  /* 0x000000ffff247224 */ /* 0x000fe400078e0060 */
[----:B------:R-:W-:Y:S02]  /*14e0*/  IMAD.MOV.U32 R35, RZ, RZ, R97 ;  /* 0x000000ffff237224 */ /* 0x000fe400078e0061 */
        /* <DEDUP_REMOVED lines=31> */
[----:B-1----:R-:W-:-:S02]  /*16e0*/  IMAD.MOV.U32 R3, RZ, RZ, R129 ;  /* 0x000000ffff037224 */ /* 0x002fc400078e0081 */
        /* <DEDUP_REMOVED lines=26> */
[----:B------:R-:W-:Y:S01]  /*1890*/  IMAD.MOV.U32 R220, RZ, RZ, R32 ;  /* 0x000000ffffdc7224 */ /* 0x000fe200078e0020 */
[----:B------:R-:W-:Y:S02]  /*18a0*/  WARPGROUP.DEPBAR.LE gsb0, 0x0 ;  /* 0x00008000000079c5 */ /* 0x000fe40000010000 */
[----:B------:R-:W-:Y:S01]  /*18b0*/  WARPGROUP.ARRIVE ;  /* 0x00000000000079c5 */ /* 0x000fe20000000000 */
[----:B------:R1:W-:Y:S01]  /*18c0*/  STL.64 [R1+0x168], R214 ;  /* 0x000168d601007387 */ /* 0x0003e20000100a00 */
[----:B------:R-:W-:Y:S02]  /*18d0*/  IMAD.MOV.U32 R221, RZ, RZ, R31 ;  /* 0x000000ffffdd7224 */ /* 0x000fe400078e001f */
[----:B------:R-:W-:Y:S01]  /*18e0*/  IMAD.MOV.U32 R222, RZ, RZ, R30 ;  /* 0x000000ffffde7224 */ /* 0x000fe200078e001e */
[----:B------:R2:W-:Y:S01]  /*18f0*/  STL.64 [R1+0x160], R212 ;  /* 0x000160d401007387 */ /* 0x0005e20000100a00 */
[----:B------:R-:W-:Y:S01]  /*1900*/  QGMMA.64x128x32.F32.E4M3.E4M3 R88, gdesc[UR8], RZ, !UPT, gsb0 ;  /* 0x01e00000085879f3 */ /* 0x000fe2000c0008ff */
[----:B------:R-:W-:Y:S01]  /*1910*/  UIADD3 UR8, UR4, 0x300, URZ ;  /* 0x0000030004087890 */ /* 0x000fe2000fffe03f */
[----:B------:R-:W-:Y:S01]  /*1920*/  IMAD.MOV.U32 R223, RZ, RZ, R29 ;  /* 0x000000ffffdf7224 */ /* 0x000fe200078e001d */
[----:B------:R3:W-:Y:S01]  /*1930*/  STL.64 [R1+0x158], R210 ;  /* 0x000158d201007387 */ /* 0x0007e20000100a00 */
[----:B------:R-:W-:Y:S01]  /*1940*/  IMAD.MOV.U32 R224, RZ, RZ, R28 ;  /* 0x000000ffffe07224 */ /* 0x000fe200078e001c */
[----:B------:R-:W-:Y:S01]  /*1950*/  UMOV UR9, 0x80000020 ;  /* 0x8000002000097882 */ /* 0x000fe20000000000 */
[----:B------:R-:W-:Y:S01]  /*1960*/  IMAD.MOV.U32 R225, RZ, RZ, R27 ;  /* 0x000000ffffe17224 */ /* 0x000fe200078e001b */
[----:B------:R4:W-:Y:S01]  /*1970*/  STL.64 [R1+0x150], R208 ;  /* 0x000150d001007387 */ /* 0x0009e20000100a00 */
[----:B-1----:R-:W-:-:S02]  /*1980*/  IMAD.MOV.U32 R214, RZ, RZ, R38 ;  /* 0x000000ffffd67224 */ /* 0x002fc400078e0026 */
[----:B------:R-:W-:Y:S01]  /*1990*/  IMAD.MOV.U32 R215, RZ, RZ, R37 ;  /* 0x000000ffffd77224 */ /* 0x000fe200078e0025 */
[----:B------:R1:W-:Y:S01]  /*19a0*/  STL.64 [R1+0x148], R206 ;  /* 0x000148ce01007387 */ /* 0x0003e20000100a00 */
[----:B--2---:R-:W-:Y:S02]  /*19b0*/  IMAD.MOV.U32 R212, RZ, RZ, R40 ;  /* 0x000000ffffd47224 */ /* 0x004fe400078e0028 */
[----:B------:R-:W-:Y:S01]  /*19c0*/  IMAD.MOV.U32 R213, RZ, RZ, R39 ;  /* 0x000000ffffd57224 */ /* 0x000fe200078e0027 */
[----:B------:R2:W-:Y:S01]  /*19d0*/  STL.64 [R1+0x140], R204 ;  /* 0x000140cc01007387 */ /* 0x0005e20000100a00 */
[----:B---3--:R-:W-:Y:S02]  /*19e0*/  IMAD.MOV.U32 R210, RZ, RZ, R42 ;  /* 0x000000ffffd27224 */ /* 0x008fe400078e002a */
[----:B------:R-:W-:Y:S01]  /*19f0*/  IMAD.MOV.U32 R211, RZ, RZ, R41 ;  /* 0x000000ffffd37224 */ /* 0x000fe200078e0029 */
[----:B------:R3:W-:Y:S01]  /*1a00*/  STL.64 [R1+0x138], R202 ;  /* 0x000138ca01007387 */ /* 0x0007e20000100a00 */
[----:B----4-:R-:W-:-:S02]  /*1a10*/  IMAD.MOV.U32 R208, RZ, RZ, R44 ;  /* 0x000000ffffd07224 */ /* 0x010fc400078e002c */
[----:B------:R-:W-:Y:S01]  /*1a20*/  IMAD.MOV.U32 R209, RZ, RZ, R43 ;  /* 0x000000ffffd17224 */ /* 0x000fe200078e002b */
[----:B------:R4:W-:Y:S01]  /*1a30*/  STL.64 [R1+0x130], R200 ;  /* 0x000130c801007387 */ /* 0x0009e20000100a00 */
[----:B-1----:R-:W-:Y:S02]  /*1a40*/  IMAD.MOV.U32 R206, RZ, RZ, R46 ;  /* 0x000000ffffce7224 */ /* 0x002fe400078e002e */
[----:B------:R-:W-:Y:S01]  /*1a50*/  IMAD.MOV.U32 R207, RZ, RZ, R45 ;  /* 0x000000ffffcf7224 */ /* 0x000fe200078e002d */
[----:B------:R1:W-:Y:S01]  /*1a60*/  STL.64 [R1+0x128], R198 ;  /* 0x000128c601007387 */ /* 0x0003e20000100a00 */
[----:B--2---:R-:W-:Y:S02]  /*1a70*/  IMAD.MOV.U32 R204, RZ, RZ, R48 ;  /* 0x000000ffffcc7224 */ /* 0x004fe400078e0030 */
[----:B------:R-:W-:Y:S01]  /*1a80*/  IMAD.MOV.U32 R205, RZ, RZ, R47 ;  /* 0x000000ffffcd7224 */ /* 0x000fe200078e002f */
[----:B------:R2:W-:Y:S01]  /*1a90*/  STL.64 [R1+0x120], R196 ;  /* 0x000120c401007387 */ /* 0x0005e20000100a00 */
[----:B---3--:R-:W-:-:S02]  /*1aa0*/  IMAD.MOV.U32 R202, RZ, RZ, R50 ;  /* 0x000000ffffca7224 */ /* 0x008fc400078e0032 */
[----:B------:R-:W-:Y:S01]  /*1ab0*/  IMAD.MOV.U32 R203, RZ, RZ, R49 ;  /* 0x000000ffffcb7224 */ /* 0x000fe200078e0031 */
[----:B------:R3:W-:Y:S01]  /*1ac0*/  STL.64 [R1+0x118], R194 ;  /* 0x000118c201007387 */ /* 0x0007e20000100a00 */
[----:B----4-:R-:W-:Y:S02]  /*1ad0*/  IMAD.MOV.U32 R200, RZ, RZ, R52 ;  /* 0x000000ffffc87224 */ /* 0x010fe400078e0034 */
[----:B------:R-:W-:Y:S01]  /*1ae0*/  IMAD.MOV.U32 R201, RZ, RZ, R51 ;  /* 0x000000ffffc97224 */ /* 0x000fe200078e0033 */
[----:B------:R4:W-:Y:S01]  /*1af0*/  STL.64 [R1+0x110], R192 ;  /* 0x000110c001007387 */ /* 0x0009e20000100a00 */
[----:B-1----:R-:W-:Y:S02]  /*1b00*/  IMAD.MOV.U32 R198, RZ, RZ, R54 ;  /* 0x000000ffffc67224 */ /* 0x002fe400078e0036 */
[----:B------:R-:W-:Y:S01]  /*1b10*/  IMAD.MOV.U32 R199, RZ, RZ, R53 ;  /* 0x000000ffffc77224 */ /* 0x000fe200078e0035 */
[----:B------:R1:W-:Y:S01]  /*1b20*/  STL.64 [R1+0x108], R190 ;  /* 0x000108be01007387 */ /* 0x0003e20000100a00 */
[----:B--2---:R-:W-:-:S02]  /*1b30*/  IMAD.MOV.U32 R196, RZ, RZ, R56 ;  /* 0x000000ffffc47224 */ /* 0x004fc400078e0038 */
[----:B------:R-:W-:Y:S01]  /*1b40*/  IMAD.MOV.U32 R197, RZ, RZ, R55 ;  /* 0x000000ffffc57224 */ /* 0x000fe200078e0037 */
[----:B------:R2:W-:Y:S01]  /*1b50*/  STL.64 [R1+0x100], R188 ;  /* 0x000100bc01007387 */ /* 0x0005e20000100a00 */
[----:B---3--:R-:W-:Y:S02]  /*1b60*/  IMAD.MOV.U32 R194, RZ, RZ, R58 ;  /* 0x000000ffffc27224 */ /* 0x008fe400078e003a */
[----:B------:R-:W-:Y:S02]  /*1b70*/  IMAD.MOV.U32 R195, RZ, RZ, R57 ;  /* 0x000000ffffc37224 */ /* 0x000fe400078e0039 */
[----:B----4-:R-:W-:Y:S02]  /*1b80*/  IMAD.MOV.U32 R192, RZ, RZ, R60 ;  /* 0x000000ffffc07224 */ /* 0x010fe400078e003c */
[----:B------:R-:W-:Y:S02]  /*1b90*/  IMAD.MOV.U32 R193, RZ, RZ, R59 ;  /* 0x000000ffffc17224 */ /* 0x000fe400078e003b */
[----:B-1----:R-:W-:-:S02]  /*1ba0*/  IMAD.MOV.U32 R190, RZ, RZ, R62 ;  /* 0x000000ffffbe7224 */ /* 0x002fc400078e003e */
[----:B------:R-:W-:Y:S02]  /*1bb0*/  IMAD.MOV.U32 R191, RZ, RZ, R61 ;  /* 0x000000ffffbf7224 */ /* 0x000fe400078e003d */
[----:B--2---:R-:W-:Y:S02]  /*1bc0*/  IMAD.MOV.U32 R188, RZ, RZ, R64 ;  /* 0x000000ffffbc7224 */ /* 0x004fe400078e0040 */
        /* <DEDUP_REMOVED lines=26> */
[----:B------:R-:W-:Y:S01]  /*1d70*/  IMAD.MOV.U32 R251, RZ, RZ, R0 ;  /* 0x000000fffffb7224 */ /* 0x000fe200078e0000 */
[----:B------:R-:W-:Y:S02]  /*1d80*/  WARPGROUP.DEPBAR.LE gsb0, 0x0 ;  /* 0x00008000000079c5 */ /* 0x000fe40000010000 */
[----:B------:R-:W-:-:S06]  /*1d90*/  WARPGROUP.ARRIVE ;  /* 0x00000000000079c5 */ /* 0x000fcc0000000000 */
[----:B------:R-:W-:Y:S01]  /*1da0*/  QGMMA.64x128x32.F32.E4M3.E4M3 R24, gdesc[UR8], RZ, !UPT, gsb0 ;  /* 0x01e00000081879f3 */ /* 0x000fe2000c0008ff */
[----:B------:R-:W-:Y:S02]  /*1db0*/  UIADD3 UR8, UR4, 0x2, URZ ;  /* 0x0000000204087890 */ /* 0x000fe4000fffe03f */
[----:B------:R-:W-:Y:S01]  /*1dc0*/  UIADD3 UR10, UR7, 0x2, URZ ;  /* 0x00000002070a7890 */ /* 0x000fe2000fffe03f */
[----:B------:R-:W-:Y:S01]  /*1dd0*/  UMOV UR9, 0x80000020 ;  /* 0x8000002000097882 */ /* 0x000fe20000000000 */
[----:B------:R-:W-:Y:S01]  /*1de0*/  UMOV UR11, 0x80000020 ;  /* 0x80000020000b7882 */ /* 0x000fe20000000000 */
[----:B------:R-:W-:Y:S02]  /*1df0*/  WARPGROUP.DEPBAR.LE gsb0, 0x0 ;  /* 0x00008000000079c5 */ /* 0x000fe40000010000 */
[----:B------:R-:W-:-:S06]  /*1e00*/  WARPGROUP.ARRIVE ;  /* 0x00000000000079c5 */ /* 0x000fcc0000000000 */
[----:B------:R-:W-:Y:S03]  /*1e10*/  QGMMA.64x128x32.F32.E4M3.E4M3 R188, gdesc[UR8], R188, gsb0 ;  /* 0x01e0000008bc79f3 */ /* 0x000fe600080008bc */
[----:B------:R-:W-:Y:S02]  /*1e20*/  WARPGROUP.DEPBAR.LE gsb0, 0x0 ;  /* 0x00008000000079c5 */ /* 0x000fe40000010000 */
[----:B------:R-:W-:Y:S04]  /*1e30*/  STL.64 [R1], R188 ;  /* 0x000000bc01007387 */ /* 0x000fe80000100a00 */
[----:B------:R-:W-:Y:S04]  /*1e40*/  STL.64 [R1+0x8], R190 ;  /* 0x000008be01007387 */ /* 0x000fe80000100a00 */
        /* <DEDUP_REMOVED lines=11> */
[----:B------:R1:W-:Y:S04]  /*1f00*/  STL.64 [R1+0x68], R214 ;  /* 0x000068d601007387 */ /* 0x0003e80000100a00 */
        /* <DEDUP_REMOVED lines=18> */
[----:B-1----:R-:W3:Y:S04]  /*2030*/  LDL.LU.64 R214, [R1+0x168] ;  /* 0x0001680001d67983 */ /* 0x002ee80000300a00 */
[----:B------:R-:W3:Y:S04]  /*2040*/  LDL.LU.64 R212, [R1+0x160] ;  /* 0x0001600001d47983 */ /* 0x000ee80000300a00 */
        /* <DEDUP_REMOVED lines=11> */
[----:B------:R-:W3:Y:S01]  /*2100*/  LDL.LU.64 R188, [R1+0x100] ;  /* 0x0001000001bc7983 */ /* 0x000ee20000300a00 */
[----:B------:R-:W-:Y:S01]  /*2110*/  UIADD3 UR8, UR4, 0x102, URZ ;  /* 0x0000010204087890 */ /* 0x000fe2000fffe03f */
[----:B------:R-:W-:Y:S01]  /*2120*/  UMOV UR9, 0x80000020 ;  /* 0x8000002000097882 */ /* 0x000fe20000000000 */
[----:B---3--:R-:W-:-:S07]  /*2130*/  WARPGROUP.ARRIVE ;  /* 0x00000000000079c5 */ /* 0x008fce0000000000 */
[----:B------:R-:W-:Y:S01]  /*2140*/  QGMMA.64x128x32.F32.E4M3.E4M3 R152, gdesc[UR8], R152, gsb0 ;  /* 0x01e00000089879f3 */ /* 0x000fe20008000898 */
[----:B------:R-:W-:Y:S01]  /*2150*/  UIADD3 UR8, UR4, 0x202, URZ ;  /* 0x0000020204087890 */ /* 0x000fe2000fffe03f */
[----:B------:R-:W-:Y:S01]  /*2160*/  UMOV UR9, 0x80000020 ;  /* 0x8000002000097882 */ /* 0x000fe20000000000 */
[----:B------:R-:W-:Y:S02]  /*2170*/  WARPGROUP.DEPBAR.LE gsb0, 0x0 ;  /* 0x00008000000079c5 */ /* 0x000fe40000010000 */
[----:B------:R-:W-:-:S07]  /*2180*/  WARPGROUP.ARRIVE ;  /* 0x00000000000079c5 */ /* 0x000fce0000000000 */
[----:B------:R-:W-:Y:S01]  /*2190*/  QGMMA.64x128x32.F32.E4M3.E4M3 R88, gdesc[UR8], R88, gsb0 ;  /* 0x01e00000085879f3 */ /* 0x000fe20008000858 */
[----:B------:R-:W-:Y:S01]  /*21a0*/  UIADD3 UR8, UR4, 0x302, URZ ;  /* 0x0000030204087890 */ /* 0x000fe2000fffe03f */
[----:B------:R-:W-:Y:S02]  /*21b0*/  UMOV UR9, 0x80000020 ;  /* 0x8000002000097882 */ /* 0x000fe40000000000 */
[----:B------:R-:W-:Y:S01]  /*21c0*/  UMOV UR4, 0x1 ;  /* 0x0000000100047882 */ /* 0x000fe20000000000 */
[----:B------:R-:W-:Y:S02]  /*21d0*/  WARPGROUP.DEPBAR.LE gsb0, 0x0 ;  /* 0x00008000000079c5 */ /* 0x000fe40000010000 */
[----:B------:R-:W-:-:S06]  /*21e0*/  WARPGROUP.ARRIVE ;  /* 0x00000000000079c5 */ /* 0x000fcc0000000000 */
[----:B--2---:R-:W-:Y:S03]  /*21f0*/  QGMMA.64x128x32.F32.E4M3.E4M3 R24, gdesc[UR8], R24, gsb0 ;  /* 0x01e00000081879f3 */ /* 0x004fe60008000818 */
[----:B------:R-:W-:Y:S02]  /*2200*/  WARPGROUP.DEPBAR.LE gsb0, 0x0 ;  /* 0x00008000000079c5 */ /* 0x000fe40000010000 */
.L_x_11:
[----:B------:R-:W-:-:S04]  /*2210*/  UISETP.LT.AND UP0, UPT, UR5, 0x1, UPT ;  /* 0x000000010500788c */ /* 0x000fc8000bf01270 */
[----:B------:R-:W-:-:S04]  /*2220*/  USEL UR7, UR5, 0x1, UP0 ;  /* 0x0000000105077887 */ /* 0x000fc80008000000 */
[----:B------:R-:W-:-:S04]  /*2230*/  UIADD3 UR7, UR5, -UR7, URZ ;  /* 0x8000000705077290 */ /* 0x000fc8000fffe03f */
[----:B------:R-:W-:-:S06]  /*2240*/  UISETP.GE.AND UP0, UPT, UR7, 0x1, UPT ;  /* 0x000000010700788c */ /* 0x000fcc000bf06270 */
[----:B------:R-:W-:-:S13]  /*2250*/  PLOP3.LUT P1, PT, PT, PT, UP0, 0x80, 0x0 ;  /* 0x000000000000781c */ /* 0x000fda0003f2f008 */
[----:B------:R-:W-:Y:S05]  /*2260*/  @!P1 BRA `(.L_x_14) ;  /* 0x0000001400a09947 */ /* 0x000fea0003800000 */
[----:B------:R-:W-:Y:S01]  /*2270*/  IMAD.MOV.U32 R4, RZ, RZ, RZ ;  /* 0x000000ffff047224 */ /* 0x000fe200078e00ff */
[----:B------:R-:W-:Y:S01]  /*2280*/  ULOP3.LUT UR19, UR6, 0x1, URZ, 0xfc, !UPT ;  /* 0x0000000106137892 */ /* 0x000fe2000f8efc3f */
[----:B------:R-:W-:Y:S01]  /*2290*/  IMAD.U32 R3, RZ, RZ, UR7 ;  /* 0x00000007ff037e24 */ /* 0x000fe2000f8e00ff */
[----:B------:R-:W-:Y:S01]  /*22a0*/  UISETP.NE.U32.AND UP0, UPT, UR4, URZ, UPT ;  /* 0x0000003f0400728c */ /* 0x000fe2000bf05070 */
[----:B------:R-:W-:-:S10]  /*22b0*/  UMOV UR5, URZ ;  /* 0x0000003f00057c82 */ /* 0x000fd40008000000 */
.L_x_19:
[----:B------:R-:W-:-:S06]  /*22c0*/  UISETP.NE.AND UP1, UPT, UR19, 0x3, UPT ;  /* 0x000000031300788c */ /* 0x000fcc000bf25270 */
[----:B------:R-:W-:-:S13]  /*22d0*/  PLOP3.LUT P2, PT, PT, PT, UP1, 0x80, 0x0 ;  /* 0x000000000000781c */ /* 0x000fda0003f4f018 */
[----:B------:R-:W-:Y:S05]  /*22e0*/  @!P2 BRA `(.L_x_15) ;  /* 0x000000000004a947 */ /* 0x000fea0003800000 */
[----:B------:R-:W-:Y:S01]  /*22f0*/  BPT.TRAP 0x1 ;  /* 0x000000040000795c */ /* 0x000fe20000300000 */
.L_x_15:
[----:B------:R-:W1:Y:S01]  /*2300*/  S2UR UR8, SR_CgaCtaId ;  /* 0x00000000000879c3 */ /* 0x000e620000008800 */
[----:B------:R-:W-:Y:S01]  /*2310*/  UMOV UR12, 0x400 ;  /* 0x00000400000c7882 */ /* 0x000fe20000000000 */
[----:B------:R-:W-:Y:S01]  /*2320*/  SHF.L.U32 R2, R4, 0x1f, RZ ;  /* 0x0000001f04027819 */ /* 0x000fe200000006ff */
[----:B-1----:R-:W-:-:S04]  /*2330*/  ULEA UR12, UR8, UR12, 0x18 ;  /* 0x0000000c080c7291 */ /* 0x002fc8000f8ec03f */
[----:B------:R-:W-:-:S12]  /*2340*/  ULEA UR8, UR4, UR12, 0x3 ;  /* 0x0000000c04087291 */ /* 0x000fd8000f8e183f */
.L_x_16:
[----:B-1----:R-:W-:-:S04]  /*2350*/  IMAD.U32 R0, RZ, RZ, UR8 ;  /* 0x00000008ff007e24 */ /* 0x002fc8000f8e00ff */
[----:B------:R1:W2:Y:S03]  /*2360*/  SYNCS.PHASECHK.TRANS64.TRYWAIT P1, [R0+URZ+0x36000], R2 ;  /* 0x03600002000075a7 */ /* 0x0002a6000802017f */
[----:B--2---:R-:W-:Y:S05]  /*2370*/  @!P1 NANOSLEEP.SYNCS 0x989680 ;  /* 0x009896800000995d */ /* 0x004fea0003900000 */
[----:B------:R-:W2:Y:S02]  /*2380*/  @!P1 SYNCS.PHASECHK.TRANS64 P1, [R0+URZ+0x36000], R2 ;  /* 0x03600002000095a7 */ /* 0x000ea4000802007f */
[----:B--2---:R-:W-:Y:S05]  /*2390*/  @!P1 BRA `(.L_x_16) ;  /* 0xfffffffc00ec9947 */ /* 0x004fea000383ffff */
        /* <DEDUP_REMOVED lines=32> */
[----:B--2---:R-:W2:Y:S04]  /*25a0*/  LDL.LU.64 R24, [R1] ;  /* 0x0000000001187983 */ /* 0x004ea80000300a00 */
[----:B------:R-:W2:Y:S04]  /*25b0*/  LDL.LU.64 R26, [R1+0x8] ;  /* 0x00000800011a7983 */ /* 0x000ea80000300a00 */
        /* <DEDUP_REMOVED lines=29> */
[----:B------:R-:W2:Y:S01]  /*2790*/  LDL.LU.64 R86, [R1+0xf8] ;  /* 0x0000f80001567983 */ /* 0x000ea20000300a00 */
[----:B------:R-:W-:-:S02]  /*27a0*/  UIADD3 UR9, UR12, 0x24000, URZ ;  /* 0x000240000c097890 */ /* 0x000fc4000fffe03f */
[----:B------:R-:W-:Y:S02]  /*27b0*/  USHF.R.U32.HI UR8, URZ, 0x4, UR12 ;  /* 0x000000043f087899 */ /* 0x000fe4000801160c */
[----:B------:R-:W-:Y:S02]  /*27c0*/  USHF.R.U32.HI UR9, URZ, 0x4, UR9 ;  /* 0x000000043f097899 */ /* 0x000fe40008011609 */
[----:B------:R-:W-:Y:S02]  /*27d0*/  ULOP3.LUT UR8, UR8, 0x3fff, URZ, 0xc0, !UPT ;  /* 0x00003fff08087892 */ /* 0x000fe4000f8ec03f */
[----:B------:R-:W-:Y:S02]  /*27e0*/  ULOP3.LUT UR9, UR9, 0x3fff, URZ, 0xc0, !UPT ;  /* 0x00003fff09097892 */ /* 0x000fe4000f8ec03f */
[----:B------:R-:W-:Y:S02]  /*27f0*/  ULOP3.LUT UR8, UR8, 0x10000, URZ, 0xfc, !UPT ;  /* 0x0001000008087892 */ /* 0x000fe4000f8efc3f */
[----:B------:R-:W-:-:S02]  /*2800*/  ULOP3.LUT UR9, UR9, 0x10000, URZ, 0xfc, !UPT ;  /* 0x0001000009097892 */ /* 0x000fc4000f8efc3f */
[----:B------:R-:W-:Y:S02]  /*2810*/  ULEA UR17, UR4, UR8, 0xa ;  /* 0x0000000804117291 */ /* 0x000fe4000f8e503f */
[----:B------:R-:W-:Y:S01]  /*2820*/  ULEA UR18, UR4, UR9, 0x9 ;  /* 0x0000000904127291 */ /* 0x000fe2000f8e483f */
[----:B------:R-:W-:Y:S02]  /*2830*/  UMOV UR11, 0x80000020 ;  /* 0x80000020000b7882 */ /* 0x000fe40000000000 */
[----:B------:R-:W-:Y:S02]  /*2840*/  UMOV UR9, 0x80000020 ;  /* 0x8000002000097882 */ /* 0x000fe40000000000 */
[----:B------:R-:W-:Y:S02]  /*2850*/  UMOV UR8, UR17 ;  /* 0x0000001100087c82 */ /* 0x000fe40008000000 */
[----:B------:R-:W-:Y:S01]  /*2860*/  UMOV UR10, UR18 ;  /* 0x00000012000a7c82 */ /* 0x000fe20008000000 */
[----:B--2---:R-:W-:-:S06]  /*2870*/  WARPGROUP.ARRIVE ;  /* 0x00000000000079c5 */ /* 0x004fcc0000000000 */
[----:B------:R-:W-:Y:S01]  /*2880*/  QGMMA.64x128x32.F32.E4M3.E4M3 R24, gdesc[UR8], R24, UP0, gsb0 ;  /* 0x01e00000081879f3 */ /* 0x000fe2000b800818 */
[----:B------:R-:W-:Y:S01]  /*2890*/  UIADD3 UR8, UR17, 0x100, URZ ;  /* 0x0000010011087890 */ /* 0x000fe2000fffe03f */
[----:B------:R-:W-:Y:S01]  /*28a0*/  UMOV UR9, 0x80000020 ;  /* 0x8000002000097882 */ /* 0x000fe20000000000 */
[----:B------:R-:W-:Y:S02]  /*28b0*/  WARPGROUP.DEPBAR.LE gsb0, 0x0 ;  /* 0x00008000000079c5 */ /* 0x000fe40000010000 */
[----:B------:R-:W-:Y:S01]  /*28c0*/  STL.64 [R1], R24 ;  /* 0x0000001801007387 */ /* 0x000fe20000100a00 */
[----:B-1----:R-:W-:Y:S02]  /*28d0*/  IMAD.MOV.U32 R2, RZ, RZ, R86 ;  /* 0x000000ffff027224 */ /* 0x002fe400078e0056 */
[----:B------:R-:W-:Y:S01]  /*28e0*/  IMAD.MOV.U32 R0, RZ, RZ, R87 ;  /* 0x000000ffff007224 */ /* 0x000fe200078e0057 */
[----:B------:R-:W-:Y:S01]  /*28f0*/  STL.64 [R1+0x8], R26 ;  /* 0x0000081a01007387 */ /* 0x000fe20000100a00 */
[----:B------:R-:W-:-:S02]  /*2900*/  IMAD.MOV.U32 R6, RZ, RZ, R84 ;  /* 0x000000ffff067224 */ /* 0x000fc400078e0054 */
[----:B------:R-:W-:Y:S01]  /*2910*/  IMAD.MOV.U32 R5, RZ, RZ, R85 ;  /* 0x000000ffff057224 */ /* 0x000fe200078e0055 */
[----:B------:R1:W-:Y:S01]  /*2920*/  STL.64 [R1+0x10], R28 ;  /* 0x0000101c01007387 */ /* 0x0003e20000100a00 */
[----:B------:R-:W-:Y:S02]  /*2930*/  IMAD.MOV.U32 R8, RZ, RZ, R82 ;  /* 0x000000ffff087224 */ /* 0x000fe400078e0052 */
[----:B------:R-:W-:Y:S01]  /*2940*/  IMAD.MOV.U32 R7, RZ, RZ, R83 ;  /* 0x000000ffff077224 */ /* 0x000fe200078e0053 */
[----:B------:R-:W2:Y:S01]  /*2950*/  LDL.LU.64 R86, [R1+0x268] ;  /* 0x0002680001567983 */ /* 0x000ea20000300a00 */
[----:B------:R-:W-:Y:S02]  /*2960*/  IMAD.MOV.U32 R10, RZ, RZ, R80 ;  /* 0x000000ffff0a7224 */ /* 0x000fe400078e0050 */
[----:B------:R-:W-:Y:S01]  /*2970*/  IMAD.MOV.U32 R9, RZ, RZ, R81 ;  /* 0x000000ffff097224 */ /* 0x000fe200078e0051 */
[----:B------:R-:W2:Y:S01]  /*2980*/  LDL.LU.64 R84, [R1+0x260] ;  /* 0x0002600001547983 */ /* 0x000ea20000300a00 */
[----:B------:R-:W-:-:S02]  /*2990*/  IMAD.MOV.U32 R12, RZ, RZ, R78 ;  /* 0x000000ffff0c7224 */ /* 0x000fc400078e004e */
[----:B------:R-:W-:Y:S01]  /*29a0*/  IMAD.MOV.U32 R11, RZ, RZ, R79 ;  /* 0x000000ffff0b7224 */ /* 0x000fe200078e004f */
[----:B------:R-:W2:Y:S01]  /*29b0*/  LDL.LU.64 R82, [R1+0x258] ;  /* 0x0002580001527983 */ /* 0x000ea20000300a00 */
        /* <DEDUP_REMOVED lines=24> */
[----:B------:R-:W-:Y:S01]  /*2b40*/  IMAD.MOV.U32 R224, RZ, RZ, R60 ;  /* 0x000000ffffe07224 */ /* 0x000fe200078e003c */
[----:B------:R-:W-:Y:S01]  /*2b50*/  WARPGROUP.ARRIVE ;  /* 0x00000000000079c5 */ /* 0x000fe20000000000 */
[----:B------:R-:W-:Y:S01]  /*2b60*/  IMAD.MOV.U32 R225, RZ, RZ, R61 ;  /* 0x000000ffffe17224 */ /* 0x000fe200078e003d */
[----:B------:R-:W2:Y:S01]  /*2b70*/  LDL.LU.64 R64, [R1+0x210] ;  /* 0x0002100001407983 */ /* 0x000ea20000300a00 */
[----:B------:R-:W-:-:S02]  /*2b80*/  IMAD.MOV.U32 R222, RZ, RZ, R58 ;  /* 0x000000ffffde7224 */ /* 0x000fc400078e003a */
[----:B------:R-:W-:Y:S01]  /*2b90*/  IMAD.MOV.U32 R223, RZ, RZ, R59 ;  /* 0x000000ffffdf7224 */ /* 0x000fe200078e003b */
[----:B------:R-:W2:Y:S01]  /*2ba0*/  LDL.LU.64 R62, [R1+0x208] ;  /* 0x00020800013e7983 */ /* 0x000ea20000300a00 */
[----:B------:R-:W-:Y:S01]  /*2bb0*/  IMAD.MOV.U32 R220, RZ, RZ, R56 ;  /* 0x000000ffffdc7224 */ /* 0x000fe200078e0038 */
[----:B------:R-:W-:Y:S01]  /*2bc0*/  QGMMA.64x128x32.F32.E4M3.E4M3 R152, gdesc[UR8], R152, UP0, gsb0 ;  /* 0x01e00000089879f3 */ /* 0x000fe2000b800898 */
        /* <DEDUP_REMOVED lines=40> */
[----:B------:R-:W2:Y:S04]  /*2e50*/  LDL.LU.64 R34, [R1+0x198] ;  /* 0x0001980001227983 */ /* 0x000ea80000300a00 */
[----:B------:R-:W2:Y:S04]  /*2e60*/  LDL.LU.64 R32, [R1+0x190] ;  /* 0x0001900001207983 */ /* 0x000ea80000300a00 */
[----:B------:R-:W2:Y:S04]  /*2e70*/  LDL.LU.64 R30, [R1+0x188] ;  /* 0x00018800011e7983 */ /* 0x000ea80000300a00 */
[----:B-1----:R-:W2:Y:S04]  /*2e80*/  LDL.LU.64 R28, [R1+0x180] ;  /* 0x00018000011c7983 */ /* 0x002ea80000300a00 */
[----:B------:R-:W2:Y:S04]  /*2e90*/  LDL.LU.64 R26, [R1+0x178] ;  /* 0x00017800011a7983 */ /* 0x000ea80000300a00 */
[----:B------:R-:W2:Y:S01]  /*2ea0*/  LDL.LU.64 R24, [R1+0x170] ;  /* 0x0001700001187983 */ /* 0x000ea20000300a00 */
[----:B------:R-:W-:-:S03]  /*2eb0*/  WARPGROUP.DEPBAR.LE gsb0, 0x0 ;  /* 0x00008000000079c5 */ /* 0x000fc60000010000 */
        /* <DEDUP_REMOVED lines=14> */
[----:B-1----:R-:W3:Y:S04]  /*2fa0*/  LDL.LU R188, [R1] ;  /* 0x0000000001bc7983 */ /* 0x002ee80000300800 */
[----:B------:R-:W3:Y:S04]  /*2fb0*/  LDL.LU R189, [R1+0x4] ;  /* 0x0000040001bd7983 */ /* 0x000ee80000300800 */
[----:B------:R-:W3:Y:S04]  /*2fc0*/  LDL.LU R190, [R1+0x8] ;  /* 0x0000080001be7983 */ /* 0x000ee80000300800 */
[----:B------:R-:W3:Y:S04]  /*2fd0*/  LDL.LU R191, [R1+0xc] ;  /* 0x00000c0001bf7983 */ /* 0x000ee80000300800 */
[----:B------:R-:W3:Y:S04]  /*2fe0*/  LDL.LU R192, [R1+0x10] ;  /* 0x0000100001c07983 */ /* 0x000ee80000300800 */
[----:B------:R-:W3:Y:S01]  /*2ff0*/  LDL.LU R193, [R1+0x14] ;  /* 0x0000140001c17983 */ /* 0x000ee20000300800 */
[----:B------:R-:W-:Y:S01]  /*3000*/  UIADD3 UR8, UR17, 0x200, URZ ;  /* 0x0000020011087890 */ /* 0x000fe2000fffe03f */
[----:B------:R-:W-:Y:S01]  /*3010*/  WARPGROUP.ARRIVE ;  /* 0x00000000000079c5 */ /* 0x000fe20000000000 */
[----:B------:R-:W-:-:S07]  /*3020*/  UMOV UR9, 0x80000020 ;  /* 0x8000002000097882 */ /* 0x000fce0000000000 */
[----:B------:R-:W-:Y:S01]  /*3030*/  QGMMA.64x128x32.F32.E4M3.E4M3 R88, gdesc[UR8], R88, UP0, gsb0 ;  /* 0x01e00000085879f3 */ /* 0x000fe2000b800858 */
[----:B------:R-:W-:Y:S01]  /*3040*/  UIADD3 UR8, UR17, 0x300, URZ ;  /* 0x0000030011087890 */ /* 0x000fe2000fffe03f */
[----:B------:R-:W-:Y:S01]  /*3050*/  UMOV UR9, 0x80000020 ;  /* 0x8000002000097882 */ /* 0x000fe20000000000 */
        /* <DEDUP_REMOVED lines=10> */
[----:B------:R-:W-:Y:S01]  /*3100*/  IMAD.MOV.U32 R205, RZ, RZ, R241 ;  /* 0x000000ffffcd7224 */ /* 0x000fe200078e00f1 */
[----:B------:R-:W-:-:S02]  /*3110*/  WARPGROUP.DEPBAR.LE gsb0, 0x0 ;  /* 0x00008000000079c5 */ /* 0x000fc40000010000 */
[----:B--2---:R-:W-:-:S06]  /*3120*/  WARPGROUP.ARRIVE ;  /* 0x00000000000079c5 */ /* 0x004fcc0000000000 */
[----:B------:R-:W-:Y:S01]  /*3130*/  QGMMA.64x128x32.F32.E4M3.E4M3 R24, gdesc[UR8], R24, UP0, gsb0 ;  /* 0x01e00000081879f3 */ /* 0x000fe2000b800818 */
        /* <DEDUP_REMOVED lines=31> */
[----:B------:R-:W-:Y:S01]  /*3330*/  IMAD.MOV.U32 R251, RZ, RZ, R0 ;  /* 0x000000fffffb7224 */ /* 0x000fe200078e0000 */
[----:B------:R-:W-:Y:S02]  /*3340*/  UIADD3 UR8, UR17, 0x2, URZ ;  /* 0x0000000211087890 */ /* 0x000fe4000fffe03f */
[----:B------:R-:W-:Y:S01]  /*3350*/  UIADD3 UR10, UR18, 0x2, URZ ;  /* 0x00000002120a7890 */ /* 0x000fe2000fffe03f */
[----:B------:R-:W-:Y:S01]  /*3360*/  UMOV UR9, 0x80000020 ;  /* 0x8000002000097882 */ /* 0x000fe20000000000 */
[----:B------:R-:W-:Y:S01]  /*3370*/  UMOV UR11, 0x80000020 ;  /* 0x80000020000b7882 */ /* 0x000fe20000000000 */
[----:B------:R-:W-:Y:S02]  /*3380*/  WARPGROUP.DEPBAR.LE gsb0, 0x0 ;  /* 0x00008000000079c5 */ /* 0x000fe40000010000 */
[----:B---3--:R-:W-:-:S06]  /*3390*/  WARPGROUP.ARRIVE ;  /* 0x00000000000079c5 */ /* 0x008fcc0000000000 */
        /* <DEDUP_REMOVED lines=58> */
[----:B------:R-:W-:Y:S01]  /*3740*/  UMOV UR9, 0x80000020 ;  /* 0x8000002000097882 */ /* 0x000fe20000000000 */
[----:B------:R-:W-:Y:S02]  /*3750*/  WARPGROUP.DEPBAR.LE gsb0, 0x0 ;  /* 0x00008000000079c5 */ /* 0x000fe40000010000 */
[----:B------:R-:W-:-:S07]  /*3760*/  WARPGROUP.ARRIVE ;  /* 0x00000000000079c5 */ /* 0x000fce0000000000 */
[----:B------:R-:W-:Y:S03]  /*3770*/  QGMMA.64x128x32.F32.E4M3.E4M3 R24, gdesc[UR8], R24, gsb0 ;  /* 0x01e00000081879f3 */ /* 0x000fe60008000818 */
[----:B------:R-:W-:Y:S02]  /*3780*/  WARPGROUP.DEPBAR.LE gsb0, 0x0 ;  /* 0x00008000000079c5 */ /* 0x000fe40000010000 */
[----:B--2---:R-:W-:Y:S05]  /*3790*/  @!P2 BRA `(.L_x_17) ;  /* 0x000000000004a947 */ /* 0x004fea0003800000 */
[----:B------:R-:W-:Y:S01]  /*37a0*/  BPT.TRAP 0x1 ;  /* 0x000000040000795c */ /* 0x000fe20000300000 */
.L_x_17:
[----:B------:R-:W-:Y:S02]  /*37b0*/  UISETP.GT.U32.AND UP0, UPT, UR6, 0x1, UPT ;  /* 0x000000010600788c */ /* 0x000fe4000bf04070 */
[----:B------:R-:W-:-:S04]  /*37c0*/  ULEA UR12, UR5, UR12, 0x3 ;  /* 0x0000000c050c7291 */ /* 0x000fc8000f8e183f */
[----:B------:R-:W-:Y:S01]  /*37d0*/  UIADD3 UR12, UR12, 0x36048, URZ ;  /* 0x000360480c0c7890 */ /* 0x000fe2000fffe03f */
[----:B------:R-:W-:-:S03]  /*37e0*/  PLOP3.LUT P1, PT, PT, PT, UP0, 0x80, 0x0 ;  /* 0x000000000000781c */ /* 0x000fc60003f2f008 */
[----:B------:R-:W-:-:S09]  /*37f0*/  UPRMT UR12, URZ, 0x654, UR12 ;  /* 0x000006543f0c7896 */ /* 0x000fd2000800000c */
[----:B------:R-:W-:Y:S01]  /*3800*/  SYNCS.ARRIVE.TRANS64.RED.A1T0 RZ, [UR12], RZ ;  /* 0x000000ffffff79a7 */ /* 0x000fe2000810040c */
[----:B------:R-:W-:Y:S05]  /*3810*/  @P1 BRA `(.L_x_18) ;  /* 0x0000000000041947 */ /* 0x000fea0003800000 */
[----:B------:R-:W-:Y:S01]  /*3820*/  BPT.TRAP 0x1 ;  /* 0x000000040000795c */ /* 0x000fe20000300000 */
.L_x_18:
[----:B------:R-:W-:Y:S01]  /*3830*/  UIADD3 UR4, UR4, 0x1, URZ ;  /* 0x0000000104047890 */ /* 0x000fe2000fffe03f */
[C---:B------:R-:W-:Y:S01]  /*3840*/  ISETP.GT.AND P1, PT, R3.reuse, 0x1, PT ;  /* 0x000000010300780c */ /* 0x040fe20003f24270 */
[----:B------:R-:W-:Y:S01]  /*3850*/  UIADD3 UR5, UR5, 0x1, URZ ;  /* 0x0000000105057890 */ /* 0x000fe2000fffe03f */
[----:B------:R-:W-:Y:S01]  /*3860*/  VIADD R3, R3, 0xffffffff ;  /* 0xffffffff03037836 */ /* 0x000fe20000000000 */
[----:B------:R-:W-:Y:S02]  /*3870*/  UISETP.NE.AND UP0, UPT, UR4, 0x9, UPT ;  /* 0x000000090400788c */ /* 0x000fe4000bf05270 */
[----:B------:R-:W-:Y:S02]  /*3880*/  UISETP.NE.AND UP1, UPT, UR5, 0x9, UPT ;  /* 0x000000090500788c */ /* 0x000fe4000bf25270 */
[----:B------:R-:W-:Y:S02]  /*3890*/  USEL UR8, URZ, 0x1, UP0 ;  /* 0x000000013f087887 */ /* 0x000fe40008000000 */
[----:B------:R-:W-:-:S02]  /*38a0*/  USEL UR4, UR4, URZ, UP0 ;  /* 0x0000003f04047287 */ /* 0x000fc40008000000 */
[----:B------:R-:W-:Y:S02]  /*38b0*/  USEL UR5, UR5, URZ, UP1 ;  /* 0x0000003f05057287 */ /* 0x000fe40008800000 */
[----:B------:R-:W-:Y:S01]  /*38c0*/  UPLOP3.LUT UP0, UPT, UPT, UPT, UPT, 0x80, 0x0 ;  /* 0x000000000000789c */ /* 0x000fe20003f0f070 */
[----:B------:R-:W-:Y:S01]  /*38d0*/  LOP3.LUT R4, R4, UR8, RZ, 0x3c, !PT ;  /* 0x0000000804047c12 */ /* 0x000fe2000f8e3cff */
[----:B------:R-:W-:Y:S09]  /*38e0*/  @P1 BRA `(.L_x_19) ;  /* 0xffffffe800741947 */ /* 0x000ff2000383ffff */
.L_x_14:
[----:B------:R-:W-:Y:S05]  /*38f0*/  @!P0 BRA `(.L_x_20) ;  /* 0x00000000004c8947 */ /* 0x000fea0003800000 */
[----:B------:R-:W-:-:S04]  /*3900*/  ULOP3.LUT UR4, UR6, 0x1, URZ, 0xfc, !UPT ;  /* 0x0000000106047892 */ /* 0x000fc8000f8efc3f */
[----:B------:R-:W-:-:S06]  /*3910*/  UISETP.NE.AND UP0, UPT, UR4, 0x3, UPT ;  /* 0x000000030400788c */ /* 0x000fcc000bf05270 */
[----:B------:R-:W-:-:S13]  /*3920*/  PLOP3.LUT P0, PT, PT, PT, UP0, 0x80, 0x0 ;  /* 0x000000000000781c */ /* 0x000fda0003f0f008 */
[----:B------:R-:W-:Y:S05]  /*3930*/  @!P0 BRA `(.L_x_21) ;  /* 0x0000000000048947 */ /* 0x000fea0003800000 */
[----:B------:R-:W-:Y:S01]  /*3940*/  BPT.TRAP 0x1 ;  /* 0x000000040000795c */ /* 0x000fe20000300000 */
.L_x_21:
[----:B------:R-:W1:Y:S01]  /*3950*/  S2UR UR8, SR_CgaCtaId ;  /* 0x00000000000879c3 */ /* 0x000e620000008800 */
[----:B------:R-:W-:Y:S02]  /*3960*/  UIMAD.WIDE.U32 UR4, UR7, 0x38e38e39, URZ ;  /* 0x38e38e39070478a5 */ /* 0x000fe4000f8e003f */
[----:B------:R-:W-:Y:S02]  /*3970*/  UISETP.GT.U32.AND UP0, UPT, UR6, 0x1, UPT ;  /* 0x000000010600788c */ /* 0x000fe4000bf04070 */
[----:B------:R-:W-:-:S03]  /*3980*/  USHF.R.U32.HI UR4, URZ, 0x1, UR5 ;  /* 0x000000013f047899 */ /* 0x000fc60008011605 */
[----:B------:R-:W-:Y:S01]  /*3990*/  UMOV UR5, 0x400 ;  /* 0x0000040000057882 */ /* 0x000fe20000000000 */
[----:B------:R-:W-:Y:S01]  /*39a0*/  UIMAD UR4, UR4, -0x9, UR7 ;  /* 0xfffffff7040478a4 */ /* 0x000fe2000f8e0207 */
[----:B------:R-:W-:Y:S01]  /*39b0*/  PLOP3.LUT P0, PT, PT, PT, UP0, 0x80, 0x0 ;  /* 0x000000000000781c */ /* 0x000fe20003f0f008 */
[----:B-1----:R-:W-:-:S04]  /*39c0*/  ULEA UR5, UR8, UR5, 0x18 ;  /* 0x0000000508057291 */ /* 0x002fc8000f8ec03f */
[----:B------:R-:W-:-:S04]  /*39d0*/  ULEA UR4, UR4, UR5, 0x3 ;  /* 0x0000000504047291 */ /* 0x000fc8000f8e183f */
[----:B------:R-:W-:-:S04]  /*39e0*/  UIADD3 UR4, UR4, 0x36048, URZ ;  /* 0x0003604804047890 */ /* 0x000fc8000fffe03f */
[----:B------:R-:W-:-:S09]  /*39f0*/  UPRMT UR4, URZ, 0x654, UR4 ;  /* 0x000006543f047896 */ /* 0x000fd20008000004 */
[----:B------:R-:W-:Y:S01]  /*3a00*/  SYNCS.ARRIVE.TRANS64.RED.A1T0 RZ, [UR4], RZ ;  /* 0x000000ffffff79a7 */ /* 0x000fe20008100404 */
[----:B------:R-:W-:Y:S05]  /*3a10*/  @P0 BRA `(.L_x_20) ;  /* 0x0000000000040947 */ /* 0x000fea0003800000 */
[----:B------:R-:W-:Y:S01]  /*3a20*/  BPT.TRAP 0x1 ;  /* 0x000000040000795c */ /* 0x000fe20000300000 */
.L_x_20:
[----:B------:R-:W1:Y:S01]  /*3a30*/  S2R R2, SR_TID.X ;  /* 0x0000000000027919 */ /* 0x000e620000002100 */
[----:B------:R-:W-:Y:S01]  /*3a40*/  ULDC.64 UR4, c[0x0][0x280] ;  /* 0x0000a00000047ab9 */ /* 0x000fe20000000a00 */
[----:B------:R-:W2:Y:S01]  /*3a50*/  S2R R4, SR_CTAID.Y ;  /* 0x0000000000047919 */ /* 0x000ea20000002600 */
[----:B-1----:R-:W-:-:S04]  /*3a60*/  SHF.R.S32.HI R0, RZ, 0x1f, R2 ;  /* 0x0000001fff007819 */ /* 0x002fc80000011402 */
[----:B------:R-:W-:Y:S01]  /*3a70*/  LEA.HI R0, R0, R2, RZ, 0x7 ;  /* 0x0000000200007211 */ /* 0x000fe200078f38ff */
[----:B--2---:R-:W-:-:S03]  /*3a80*/  IMAD.SHL.U32 R4, R4, 0x80, RZ ;  /* 0x0000008004047824 */ /* 0x004fc600078e00ff */
[----:B------:R-:W-:Y:S02]  /*3a90*/  LOP3.LUT R0, R0, 0xffffff80, RZ, 0xc0, !PT ;  /* 0xffffff8000007812 */ /* 0x000fe400078ec0ff */
[----:B------:R-:W-:-:S03]  /*3aa0*/  ISETP.GE.AND P0, PT, R4, UR5, PT ;  /* 0x0000000504007c0c */ /* 0x000fc6000bf06270 */
[----:B------:R-:W-:-:S05]  /*3ab0*/  IMAD.IADD R0, R2, 0x1, -R0 ;  /* 0x0000000102007824 */ /* 0x000fca00078e0a00 */
[----:B------:R-:W-:-:S04]  /*3ac0*/  SHF.R.S32.HI R3, RZ, 0x1f, R0 ;  /* 0x0000001fff037819 */ /* 0x000fc80000011400 */
[CC--:B------:R-:W-:Y:S02]  /*3ad0*/  LEA.HI R2, R3.reuse, R0.reuse, RZ, 0x2 ;  /* 0x0000000003027211 */ /* 0x0c0fe400078f10ff */
[----:B------:R-:W-:Y:S02]  /*3ae0*/  LEA.HI R3, R3, R0, RZ, 0x5 ;  /* 0x0000000003037211 */ /* 0x000fe400078f28ff */
[--C-:B------:R-:W-:Y:S02]  /*3af0*/  SHF.R.S32.HI R12, RZ, 0x2, R2.reuse ;  /* 0x00000002ff0c7819 */ /* 0x100fe40000011402 */
[----:B------:R-:W-:Y:S02]  /*3b00*/  SHF.R.S32.HI R13, RZ, 0x1f, R2 ;  /* 0x0000001fff0d7819 */ /* 0x000fe40000011402 */
[----:B------:R-:W-:Y:S02]  /*3b10*/  LOP3.LUT R2, R2, 0x7ffffffc, RZ, 0xc0, !PT ;  /* 0x7ffffffc02027812 */ /* 0x000fe400078ec0ff */
[----:B------:R-:W-:-:S03]  /*3b20*/  LEA.HI R13, R13, R12, RZ, 0x3 ;  /* 0x0000000c0d0d7211 */ /* 0x000fc600078f18ff */
[----:B------:R-:W-:Y:S01]  /*3b30*/  IMAD.IADD R2, R0, 0x1, -R2 ;  /* 0x0000000100027824 */ /* 0x000fe200078e0a02 */
[----:B------:R-:W-:-:S03]  /*3b40*/  LOP3.LUT R13, R13, 0xfffffff8, RZ, 0xc0, !PT ;  /* 0xfffffff80d0d7812 */ /* 0x000fc600078ec0ff */
[----:B------:R-:W-:Y:S02]  /*3b50*/  IMAD.SHL.U32 R0, R2, 0x2, RZ ;  /* 0x0000000202007824 */ /* 0x000fe400078e00ff */
[----:B------:R-:W-:-:S03]  /*3b60*/  IMAD.IADD R12, R12, 0x1, -R13 ;  /* 0x000000010c0c7824 */ /* 0x000fc600078e0a0d */
[----:B------:R-:W-:Y:S02]  /*3b70*/  SHF.R.S32.HI R2, RZ, 0x1f, R0 ;  /* 0x0000001fff027819 */ /* 0x000fe40000011400 */
[----:B------:R-:W-:Y:S02]  /*3b80*/  IADD3 R14, P1, R4, R0, RZ ;  /* 0x00000000040e7210 */ /* 0x000fe40007f3e0ff */
[----:B------:R-:W-:Y:S02]  /*3b90*/  IADD3 R0, -R0, UR5, -R4 ;  /* 0x0000000500007c10 */ /* 0x000fe4000fffe904 */
[----:B------:R-:W-:Y:S02]  /*3ba0*/  LEA.HI.X.SX32 R15, R4, R2, 0x1, P1 ;  /* 0x00000002040f7211 */ /* 0x000fe400008f0eff */
[----:B------:R-:W1:Y:S01]  /*3bb0*/  S2R R4, SR_CTAID.X ;  /* 0x0000000000047919 */ /* 0x000e620000002500 */
[----:B------:R-:W-:Y:S02]  /*3bc0*/  SHF.R.S32.HI R2, RZ, 0x5, R3 ;  /* 0x00000005ff027819 */ /* 0x000fe40000011403 */
[----:B------:R-:W-:Y:S01]  /*3bd0*/  SHF.R.S32.HI R13, RZ, 0x1f, R12 ;  /* 0x0000001fff0d7819 */ /* 0x000fe2000001140c */
[----:B-1----:R-:W-:-:S02]  /*3be0*/  IMAD.SHL.U32 R3, R4, 0x100, RZ ;  /* 0x0000010004037824 */ /* 0x002fc400078e00ff */
[----:B------:R-:W-:-:S03]  /*3bf0*/  IMAD.WIDE R10, R4, 0x100, R12 ;  /* 0x00000100040a7825 */ /* 0x000fc600078e020c */
[----:B------:R-:W-:Y:S01]  /*3c00*/  ISETP.GE.OR P0, PT, R3, UR4, P0 ;  /* 0x0000000403007c0c */ /* 0x000fe20008706670 */
[----:B------:R-:W-:-:S04]  /*3c10*/  IMAD.WIDE R10, R2, 0x10, R10 ;  /* 0x00000010020a7825 */ /* 0x000fc800078e020a */
[----:B------:R-:W-:-:S05]  /*3c20*/  IMAD R2, R2, -0x10, -R3 ;  /* 0xfffffff002027824 */ /* 0x000fca00078e0a03 */
[----:B------:R-:W-:-:S03]  /*3c30*/  IADD3 R12, R2, UR4, -R12 ;  /* 0x00000004020c7c10 */ /* 0x000fc6000fffe80c */
[----:B------:R-:W-:Y:S05]  /*3c40*/  @P0 EXIT ;  /* 0x000000000000094d */ /* 0x000fea0003800000 */
[----:B------:R-:W-:Y:S01]  /*3c50*/  FSETP.NEU.AND P0, PT, RZ, UR16, PT ;  /* 0x00000010ff007c0b */ /* 0x000fe2000bf0d000 */
[----:B------:R-:W-:Y:S02]  /*3c60*/  ULDC.64 UR6, c[0x0][0x5d0] ;  /* 0x0001740000067ab9 */ /* 0x000fe40000000a00 */
[----:B------:R-:W-:Y:S01]  /*3c70*/  IMAD R2, R11, UR6, RZ ;  /* 0x000000060b027c24 */ /* 0x000fe2000f8e02ff */
[----:B------:R-:W-:Y:S02]  /*3c80*/  USHF.L.U64.HI UR5, UR6, 0x3, UR7 ;  /* 0x0000000306057899 */ /* 0x000fe40008010207 */
[----:B------:R-:W-:Y:S01]  /*3c90*/  IMAD.WIDE.U32 R4, R10, UR6, R14 ;  /* 0x000000060a047c25 */ /* 0x000fe2000f8e000e */
[----:B------:R-:W-:-:S03]  /*3ca0*/  USHF.L.U32 UR8, UR6, 0x3, URZ ;  /* 0x0000000306087899 */ /* 0x000fc6000800063f */
[----:B------:R-:W-:-:S04]  /*3cb0*/  IMAD R2, R10, UR7, R2 ;  /* 0x000000070a027c24 */ /* 0x000fc8000f8e0202 */
[----:B------:R-:W-:Y:S01]  /*3cc0*/  IMAD.IADD R3, R5, 0x1, R2 ;  /* 0x0000000105037824 */ /* 0x000fe200078e0202 */
[----:B------:R-:W-:Y:S06]  /*3cd0*/  @!P0 BRA `(.L_x_22) ;  /* 0x0000010800f88947 */ /* 0x000fec0003800000 */
[----:B------:R-:W-:Y:S01]  /*3ce0*/  ULDC.64 UR18, c[0x0][0x5b0] ;  /* 0x00016c0000127ab9 */ /* 0x000fe20000000a00 */
[----:B------:R-:W-:Y:S01]  /*3cf0*/  ULDC.64 UR20, c[0x0][0x5a8] ;  /* 0x00016a0000147ab9 */ /* 0x000fe20000000a00 */
[----:B------:R-:W-:Y:S01]  /*3d00*/  IMAD R2, R11, UR18, RZ ;  /* 0x000000120b027c24 */ /* 0x000fe2000f8e02ff */
[----:B------:R-:W2:Y:S01]  /*3d10*/  LDL.LU R17, [R1] ;  /* 0x0000000001117983 */ /* 0x000ea20000300800 */
[----:B------:R-:W-:Y:S01]  /*3d20*/  IMAD.WIDE.U32 R6, R10, UR18, R14 ;  /* 0x000000120a067c25 */ /* 0x000fe2000f8e000e */
[----:B------:R-:W-:Y:S02]  /*3d30*/  ISETP.GE.AND P1, PT, R12, 0x1, PT ;  /* 0x000000010c00780c */ /* 0x000fe40003f26270 */
[----:B------:R-:W3:Y:S01]  /*3d40*/  LDL.LU R16, [R1+0x4] ;  /* 0x0000040001107983 */ /* 0x000ee20000300800 */
[----:B------:R-:W-:Y:S01]  /*3d50*/  IMAD R2, R10, UR19, R2 ;  /* 0x000000130a027c24 */ /* 0x000fe2000f8e0202 */
[----:B------:R-:W-:Y:S02]  /*3d60*/  IADD3 R8, P0, R6, UR20, RZ ;  /* 0x0000001406087c10 */ /* 0x000fe4000ff1e0ff */
[----:B------:R1:W-:Y:S02]  /*3d70*/  STL [R1+0x140], R71 ;  /* 0x0001404701007387 */ /* 0x0003e40000100800 */
[----:B------:R-:W-:-:S02]  /*3d80*/  IADD3.X R9, R7, UR21, R2, P0, !PT ;  /* 0x0000001507097c10 */ /* 0x000fc400087fe402 */
[----:B------:R-:W-:Y:S02]  /*3d90*/  ISETP.LT.OR P0, PT, R0, 0x1, !P1 ;  /* 0x000000010000780c */ /* 0x000fe40004f01670 */
[----:B------:R-:W-:Y:S01]  /*3da0*/  PRMT R2, RZ, 0x7610, R2 ;  /* 0x00007610ff027816 */ /* 0x000fe20000000002 */
[----:B-1----:R-:W4:Y:S04]  /*3db0*/  LDL.LU R71, [R1+0x8] ;  /* 0x0000080001477983 */ /* 0x002f280000300800 */
[----:B------:R1:W-:Y:S06]  /*3dc0*/  STL [R1+0x13c], R72 ;  /* 0x00013c4801007387 */ /* 0x0003ec0000100800 */
[----:B------:R-:W0:Y:S01]  /*3dd0*/  @!P0 LDC.64 R6, c[0x0][0x5c8] ;  /* 0x00017200ff068b82 */ /* 0x000e220000000a00 */
[----:B------:R-:W2:Y:S04]  /*3de0*/  @!P0 LDG.E.U8 R2, desc[UR14][R8.64] ;  /* 0x0000000e08028981 */ /* 0x000ea8000c1e1100 */
[----:B-1----:R-:W4:Y:S04]  /*3df0*/  LDL.LU R72, [R1+0xc] ;  /* 0x00000c0001487983 */ /* 0x002f280000300800 */
[----:B------:R1:W-:Y:S04]  /*3e00*/  STL [R1+0x138], R73 ;  /* 0x0001384901007387 */ /* 0x0003e80000100800 */
[----:B-1----:R-:W4:Y:S01]  /*3e10*/  LDL.LU R73, [R1+0x14] ;  /* 0x0000140001497983 */ /* 0x002f220000300800 */
[----:B0-----:R-:W-:-:S03]  /*3e20*/  @!P0 IADD3 R6, P2, R4, R6, RZ ;  /* 0x0000000604068210 */ /* 0x001fc60007f5e0ff */
[----:B------:R0:W-:Y:S02]  /*3e30*/  STL [R1+0x134], R74 ;  /* 0x0001344a01007387 */ /* 0x0001e40000100800 */
[----:B------:R-:W-:Y:S02]  /*3e40*/  @!P0 IMAD.X R7, R3, 0x1, R7, P2 ;  /* 0x0000000103078824 */ /* 0x000fe400010e0607 */
[----:B0-----:R-:W4:Y:S04]  /*3e50*/  LDL.LU R74, [R1+0x18] ;  /* 0x00001800014a7983 */ /* 0x001f280000300800 */
[----:B------:R0:W-:Y:S04]  /*3e60*/  STL [R1+0x130], R75 ;  /* 0x0001304b01007387 */ /* 0x0001e80000100800 */
        /* <DEDUP_REMOVED lines=25> */
[----:B------:R-:W4:Y:S04]  /*4000*/  LDL.LU R13, [R1+0x50] ;  /* 0x00005000010d7983 */ /* 0x000f280000300800 */
        /* <DEDUP_REMOVED lines=18> */
[----:B------:R-:W4:Y:S01]  /*4130*/  LDL.LU R238, [R1+0x9c] ;  /* 0x00009c0001ee7983 */ /* 0x000f220000300800 */
[----:B--2---:R-:W-:-:S03]  /*4140*/  LOP3.LUT R2, R2, 0xff, RZ, 0xc0, !PT ;  /* 0x000000ff02027812 */ /* 0x004fc600078ec0ff */
[----:B------:R-:W2:Y:S01]  /*4150*/  LDL.LU R237, [R1+0xa0] ;  /* 0x0000a00001ed7983 */ /* 0x000ea20000300800 */
[----:B------:R-:W-:-:S03]  /*4160*/  F2FP.F16.E4M3.UNPACK_B R2, R2 ;  /* 0x00000002ff02723e */ /* 0x000fc600020006ff */
[----:B------:R-:W2:Y:S02]  /*4170*/  LDL.LU R236, [R1+0xa4] ;  /* 0x0000a40001ec7983 */ /* 0x000ea40000300800 */
[----:B------:R-:W-:Y:S02]  /*4180*/  HADD2.F32 R2, -RZ, R2.H0_H0 ;  /* 0x20000002ff027230 */ /* 0x000fe40000004100 */
[----:B------:R-:W2:Y:S03]  /*4190*/  LDL.LU R235, [R1+0xa8] ;  /* 0x0000a80001eb7983 */ /* 0x000ea60000300800 */
[----:B------:R-:W-:Y:S01]  /*41a0*/  FMUL R2, R2, UR16 ;  /* 0x0000001002027c20 */ /* 0x000fe20008400000 */
[----:B------:R-:W2:Y:S03]  /*41b0*/  LDL.LU R234, [R1+0xac] ;  /* 0x0000ac0001ea7983 */ /* 0x000ea60000300800 */
[----:B------:R-:W-:Y:S01]  /*41c0*/  FFMA R2, R17, UR13, R2 ;  /* 0x0000000d11027c23 */ /* 0x000fe20008000002 */
[----:B------:R-:W2:Y:S04]  /*41d0*/  LDL.LU R233, [R1+0xb0] ;  /* 0x0000b00001e97983 */ /* 0x000ea80000300800 */
[----:B------:R-:W-:Y:S01]  /*41e0*/  F2FP.SATFINITE.E4M3.F32.PACK_AB_MERGE_C R2, RZ, R2, RZ ;  /* 0x00000002ff02723e */ /* 0x000fe200048070ff */
[----:B------:R-:W2:Y:S04]  /*41f0*/  LDL.LU R232, [R1+0xb4] ;  /* 0x0000b40001e87983 */ /* 0x000ea80000300800 */
[----:B------:R0:W-:Y:S01]  /*4200*/  @!P0 STG.E.U8 desc[UR14][R6.64], R2 ;  /* 0x0000000206008986 */ /* 0x0001e2000c10110e */
[----:B------:R-:W-:-:S03]  /*4210*/  ISETP.LT.OR P0, PT, R0, 0x2, !P1 ;  /* 0x000000020000780c */ /* 0x000fc60004f01670 */
[----:B------:R-:W2:Y:S04]  /*4220*/  LDL.LU R231, [R1+0xb8] ;  /* 0x0000b80001e77983 */ /* 0x000ea80000300800 */
[----:B------:R-:W2:Y:S01]  /*4230*/  LDL.LU R230, [R1+0xbc] ;  /* 0x0000bc0001e67983 */ /* 0x000ea20000300800 */
[----:B0-----:R-:W-:-:S03]  /*4240*/  PRMT R2, RZ, 0x7610, R2 ;  /* 0x00007610ff027816 */ /* 0x001fc60000000002 */
[----:B------:R-:W2:Y:S02]  /*4250*/  LDL.LU R229, [R1+0xc0] ;  /* 0x0000c00001e57983 */ /* 0x000ea40000300800 */
[----:B------:R-:W0:Y:S02]  /*4260*/  @!P0 LDC.64 R6, c[0x0][0x5c8] ;  /* 0x00017200ff068b82 */ /* 0x000e240000000a00 */
[----:B------:R-:W2:Y:S04]  /*4270*/  LDL.LU R228, [R1+0xc4] ;  /* 0x0000c40001e47983 */ /* 0x000ea80000300800 */
[----:B------:R-:W3:Y:S04]  /*4280*/  @!P0 LDG.E.U8 R2, desc[UR14][R8.64+0x1] ;  /* 0x0000010e08028981 */ /* 0x000ee8000c1e1100 */
[----:B------:R-:W2:Y:S04]  /*4290*/  LDL.LU R227, [R1+0xc8] ;  /* 0x0000c80001e37983 */ /* 0x000ea80000300800 */
[----:B------:R-:W2:Y:S04]  /*42a0*/  LDL.LU R226, [R1+0xcc] ;  /* 0x0000cc0001e27983 */ /* 0x000ea80000300800 */
[----:B------:R-:W2:Y:S04]  /*42b0*/  LDL.LU R225, [R1+0xd0] ;  /* 0x0000d00001e17983 */ /* 0x000ea80000300800 */
[----:B------:R-:W2:Y:S01]  /*42c0*/  LDL.LU R224, [R1+0xd4] ;  /* 0x0000d40001e07983 */ /* 0x000ea20000300800 */
[----:B0-----:R-:W-:-:S03]  /*42d0*/  @!P0 IADD3 R6, P2, R4, R6, RZ ;  /* 0x0000000604068210 */ /* 0x001fc60007f5e0ff */
[----:B------:R-:W2:Y:S02]  /*42e0*/  LDL.LU R223, [R1+0xd8] ;  /* 0x0000d80001df7983 */ /* 0x000ea40000300800 */
[----:B------:R-:W-:Y:S02]  /*42f0*/  @!P0 IMAD.X R7, R3, 0x1, R7, P2 ;  /* 0x0000000103078824 */ /* 0x000fe400010e0607 */
[----:B------:R-:W2:Y:S04]  /*4300*/  LDL.LU R222, [R1+0xdc] ;  /* 0x0000dc0001de7983 */ /* 0x000ea80000300800 */
[----:B------:R-:W2:Y:S04]  /*4310*/  LDL.LU R221, [R1+0xe0] ;  /* 0x0000e00001dd7983 */ /* 0x000ea80000300800 */
[----:B------:R-:W2:Y:S04]  /*4320*/  LDL.LU R220, [R1+0xe4] ;  /* 0x0000e40001dc7983 */ /* 0x000ea80000300800 */
[----:B------:R-:W2:Y:S04]  /*4330*/  LDL.LU R219, [R1+0xe8] ;  /* 0x0000e80001db7983 */ /* 0x000ea80000300800 */
[----:B------:R-:W2:Y:S04]  /*4340*/  LDL.LU R218, [R1+0xec] ;  /* 0x0000ec0001da7983 */ /* 0x000ea80000300800 */
[----:B------:R-:W2:Y:S04]  /*4350*/  LDL.LU R217, [R1+0xf0] ;  /* 0x0000f00001d97983 */ /* 0x000ea80000300800 */
[----:B------:R-:W2:Y:S04]  /*4360*/  LDL.LU R216, [R1+0xf4] ;  /* 0x0000f40001d87983 */ /* 0x000ea80000300800 */
[----:B------:R-:W2:Y:S04]  /*4370*/  LDL.LU R23, [R1+0xf8] ;  /* 0x0000f80001177983 */ /* 0x000ea80000300800 */
[----:B------:R-:W2:Y:S01]  /*4380*/  LDL.LU R22, [R1+0xfc] ;  /* 0x0000fc0001167983 */ /* 0x000ea20000300800 */
[----:B---3--:R-:W-:-:S04]  /*4390*/  LOP3.LUT R2, R2, 0xff, RZ, 0xc0, !PT ;  /* 0x000000ff02027812 */ /* 0x008fc800078ec0ff */
[----:B------:R-:W-:-:S05]  /*43a0*/  F2FP.F16.E4M3.UNPACK_B R2, R2 ;  /* 0x00000002ff02723e */ /* 0x000fca00020006ff */
[----:B------:R-:W-:-:S05]  /*43b0*/  HADD2.F32 R2, -RZ, R2.H0_H0 ;  /* 0x20000002ff027230 */ /* 0x000fca0000004100 */
[----:B------:R-:W-:-:S04]  /*43c0*/  FMUL R2, R2, UR16 ;  /* 0x0000001002027c20 */ /* 0x000fc80008400000 */
[----:B------:R-:W-:-:S05]  /*43d0*/  FFMA R2, R16, UR13, R2 ;  /* 0x0000000d10027c23 */ /* 0x000fca0008000002 */
[----:B------:R-:W-:-:S05]  /*43e0*/  F2FP.SATFINITE.E4M3.F32.PACK_AB_MERGE_C R2, RZ, R2, RZ ;  /* 0x00000002ff02723e */ /* 0x000fca00048070ff */
[----:B------:R0:W-:Y:S02]  /*43f0*/  @!P0 STG.E.U8 desc[UR14][R6.64+0x1], R2 ;  /* 0x0000010206008986 */ /* 0x0001e4000c10110e */
[----:B0-----:R-:W-:-:S05]  /*4400*/  IADD3 R6, P0, R10, 0x8, RZ ;  /* 0x000000080a067810 */ /* 0x001fca0007f1e0ff */
[----:B------:R-:W-:-:S04]  /*4410*/  IMAD.X R2, RZ, RZ, R11, P0 ;  /* 0x000000ffff027224 */ /* 0x000fc800000e060b */
[----:B------:R-:W-:-:S04]  /*4420*/  IMAD R2, R2, UR18, RZ ;  /* 0x0000001202027c24 */ /* 0x000fc8000f8e02ff */
[C---:B------:R-:W-:Y:S02]  /*4430*/  IMAD R2, R6.reuse, UR19, R2 ;  /* 0x0000001306027c24 */ /* 0x040fe4000f8e0202 */
[----:B------:R-:W-:-:S03]  /*4440*/  IMAD.WIDE.U32 R6, R6, UR18, R14 ;  /* 0x0000001206067c25 */ /* 0x000fc6000f8e000e */
[----:B------:R-:W-:-:S04]  /*4450*/  IADD3 R6, P0, R6, UR20, RZ ;  /* 0x0000001406067c10 */ /* 0x000fc8000ff1e0ff */
[----:B------:R-:W-:Y:S02]  /*4460*/  IADD3.X R7, R7, UR21, R2, P0, !PT ;  /* 0x0000001507077c10 */ /* 0x000fe400087fe402 */
[----:B------:R-:W-:-:S04]  /*4470*/  ISETP.GE.AND P0, PT, R12, 0x9, PT ;  /* 0x000000090c00780c */ /* 0x000fc80003f06270 */
[----:B------:R-:W-:Y:S02]  /*4480*/  ISETP.LT.OR P2, PT, R0, 0x1, !P0 ;  /* 0x000000010000780c */ /* 0x000fe40004741670 */
[----:B------:R-:W-:-:S11]  /*4490*/  PRMT R2, RZ, 0x7610, R2 ;  /* 0x00007610ff027816 */ /* 0x000fd60000000002 */
[----:B------:R-:W3:Y:S01]  /*44a0*/  @!P2 LDG.E.U8 R2, desc[UR14][R6.64] ;  /* 0x0000000e0602a981 */ /* 0x000ee2000c1e1100 */
[----:B------:R-:W0:Y:S02]  /*44b0*/  @!P2 LDC.64 R16, c[0x0][0x5c8] ;  /* 0x00017200ff10ab82 */ /* 0x000e240000000a00 */
[----:B0-----:R-:W-:-:S04]  /*44c0*/  @!P2 IADD3 R16, P3, P4, R4, UR8, R16 ;  /* 0x000000080410ac10 */ /* 0x001fc8000fc7e010 */
[----:B------:R-:W-:Y:S02]  /*44d0*/  @!P2 IADD3.X R17, R3, UR5, R17, P3, P4 ;  /* 0x000000050311ac10 */ /* 0x000fe40009fe8411 */
[----:B---3--:R-:W-:-:S04]  /*44e0*/  LOP3.LUT R2, R2, 0xff, RZ, 0xc0, !PT ;  /* 0x000000ff02027812 */ /* 0x008fc800078ec0ff */
[----:B------:R-:W-:-:S05]  /*44f0*/  F2FP.F16.E4M3.UNPACK_B R2, R2 ;  /* 0x00000002ff02723e */ /* 0x000fca00020006ff */
[----:B------:R-:W-:-:S05]  /*4500*/  HADD2.F32 R2, -RZ, R2.H0_H0 ;  /* 0x20000002ff027230 */ /* 0x000fca0000004100 */
[----:B------:R-:W-:-:S04]  /*4510*/  FMUL R2, R2, UR16 ;  /* 0x0000001002027c20 */ /* 0x000fc80008400000 */
[----:B----4-:R-:W-:Y:S02]  /*4520*/  FFMA R2, R71, UR13, R2 ;  /* 0x0000000d47027c23 */ /* 0x010fe40008000002 */
[----:B------:R-:W3:Y:S03]  /*4530*/  LDL.LU R71, [R1+0x140] ;  /* 0x0001400001477983 */ /* 0x000ee60000300800 */
[----:B------:R-:W-:-:S05]  /*4540*/  F2FP.SATFINITE.E4M3.F32.PACK_AB_MERGE_C R2, RZ, R2, RZ ;  /* 0x00000002ff02723e */ /* 0x000fca00048070ff */
[----:B------:R0:W-:Y:S01]  /*4550*/  @!P2 STG.E.U8 desc[UR14][R16.64], R2 ;  /* 0x000000021000a986 */ /* 0x0001e2000c10110e */
[----:B------:R-:W-:Y:S02]  /*4560*/  ISETP.LT.OR P2, PT, R0, 0x2, !P0 ;  /* 0x000000020000780c */ /* 0x000fe40004741670 */
[----:B0-----:R-:W-:-:S11]  /*4570*/  PRMT R2, RZ, 0x7610, R2 ;  /* 0x00007610ff027816 */ /* 0x001fd60000000002 */
[----:B------:R-:W0:Y:S01]  /*4580*/  @!P2 LDC.64 R16, c[0x0][0x5c8] ;  /* 0x00017200ff10ab82 */ /* 0x000e220000000a00 */
[----:B------:R-:W4:Y:S01]  /*4590*/  @!P2 LDG.E.U8 R2, desc[UR14][R6.64+0x1] ;  /* 0x0000010e0602a981 */ /* 0x000f22000c1e1100 */
[----:B0-----:R-:W-:-:S04]  /*45a0*/  @!P2 IADD3 R16, P3, P4, R4, UR8, R16 ;  /* 0x000000080410ac10 */ /* 0x001fc8000fc7e010 */
[----:B------:R-:W-:Y:S02]  /*45b0*/  @!P2 IADD3.X R17, R3, UR5, R17, P3, P4 ;  /* 0x000000050311ac10 */ /* 0x000fe40009fe8411 */
[----:B----4-:R-:W-:-:S04]  /*45c0*/  LOP3.LUT R2, R2, 0xff, RZ, 0xc0, !PT ;  /* 0x000000ff02027812 */ /* 0x010fc800078ec0ff */
[----:B------:R-:W-:-:S05]  /*45d0*/  F2FP.F16.E4M3.UNPACK_B R2, R2 ;  /* 0x00000002ff02723e */ /* 0x000fca00020006ff */
[----:B------:R-:W-:-:S05]  /*45e0*/  HADD2.F32 R2, -RZ, R2.H0_H0 ;  /* 0x20000002ff027230 */ /* 0x000fca0000004100 */
[----:B------:R-:W-:-:S04]  /*45f0*/  FMUL R2, R2, UR16 ;  /* 0x0000001002027c20 */ /* 0x000fc80008400000 */
[----:B------:R-:W-:Y:S02]  /*4600*/  FFMA R2, R72, UR13, R2 ;  /* 0x0000000d48027c23 */ /* 0x000fe40008000002 */
[----:B------:R-:W4:Y:S03]  /*4610*/  LDL.LU R72, [R1+0x13c] ;  /* 0x00013c0001487983 */ /* 0x000f260000300800 */
[----:B------:R-:W-:-:S05]  /*4620*/  F2FP.SATFINITE.E4M3.F32.PACK_AB_MERGE_C R2, RZ, R2, RZ ;  /* 0x00000002ff02723e */ /* 0x000fca00048070ff */
[----:B------:R0:W-:Y:S01]  /*4630*/  @!P2 STG.E.U8 desc[UR14][R16.64+0x1], R2 ;  /* 0x000001021000a986 */ /* 0x0001e2000c10110e */
[C---:B------:R-:W-:Y:S02]  /*4640*/  ISETP.LT.OR P2, PT, R0.reuse, 0x9, !P1 ;  /* 0x000000090000780c */ /* 0x040fe40004f41670 */
[----:B0-----:R-:W-:Y:S01]  /*4650*/  PRMT R2, RZ, 0x7610, R2 ;  /* 0x00007610ff027816 */ /* 0x001fe20000000002 */
[----:B------:R-:W2:Y:S10]  /*4660*/  LDL.LU R17, [R1+0x10] ;  /* 0x0000100001117983 */ /* 0x000eb40000300800 */
[----:B------:R-:W3:Y:S01]  /*4670*/  @!P2 LDG.E.U8 R2, desc[UR14][R8.64+0x8] ;  /* 0x0000080e0802a981 */ /* 0x000ee2000c1e1100 */
[----:B------:R-:W-:-:S02]  /*4680*/  ISETP.LT.OR P3, PT, R0, 0xa, !P1 ;  /* 0x0000000a0000780c */ /* 0x000fc40004f61670 */
[----:B---3--:R-:W-:-:S04]  /*4690*/  LOP3.LUT R2, R2, 0xff, RZ, 0xc0, !PT ;  /* 0x000000ff02027812 */ /* 0x008fc800078ec0ff */
[----:B------:R-:W-:-:S05]  /*46a0*/  F2FP.F16.E4M3.UNPACK_B R2, R2 ;  /* 0x00000002ff02723e */ /* 0x000fca00020006ff */
[----:B------:R-:W-:-:S05]  /*46b0*/  HADD2.F32 R2, -RZ, R2.H0_H0 ;  /* 0x20000002ff027230 */ /* 0x000fca0000004100 */
[----:B------:R-:W-:-:S04]  /*46c0*/  FMUL R2, R2, UR16 ;  /* 0x0000001002027c20 */ /* 0x000fc80008400000 */
[----:B--2---:R-:W-:Y:S02]  /*46d0*/  FFMA R2, R17, UR13, R2 ;  /* 0x0000000d11027c23 */ /* 0x004fe40008000002 */
[----:B------:R-:W0:Y:S03]  /*46e0*/  @!P2 LDC.64 R16, c[0x0][0x5c8] ;  /* 0x00017200ff10ab82 */ /* 0x000e260000000a00 */
[----:B------:R-:W-:Y:S02]  /*46f0*/  F2FP.SATFINITE.E4M3.F32.PACK_AB_MERGE_C R2, RZ, R2, RZ ;  /* 0x00000002ff02723e */ /* 0x000fe400048070ff */
[----:B0-----:R-:W-:-:S05]  /*4700*/  @!P2 IADD3 R16, P4, R4, R16, RZ ;  /* 0x000000100410a210 */ /* 0x001fca0007f9e0ff */
[----:B------:R-:W-:-:S05]  /*4710*/  @!P2 IMAD.X R17, R3, 0x1, R17, P4 ;  /* 0x000000010311a824 */ /* 0x000fca00020e0611 */
[----:B------:R0:W-:Y:S02]  /*4720*/  @!P2 STG.E.U8 desc[UR14][R16.64+0x8], R2 ;  /* 0x000008021000a986 */ /* 0x0001e4000c10110e */
[----:B0-----:R-:W-:Y:S01]  /*4730*/  PRMT R2, RZ, 0x7610, R2 ;  /* 0x00007610ff027816 */ /* 0x001fe20000000002 */
[----:B------:R-:W0:Y:S05]  /*4740*/  @!P3 LDC.64 R16, c[0x0][0x5c8] ;  /* 0x00017200ff10bb82 */ /* 0x000e2a0000000a00 */
[----:B------:R-:W2:Y:S01]  /*4750*/  @!P3 LDG.E.U8 R2, desc[UR14][R8.64+0x9] ;  /* 0x0000090e0802b981 */ /* 0x000ea2000c1e1100 */
[----:B------:R-:W-:Y:S02]  /*4760*/  ISETP.LT.OR P2, PT, R0, 0x9, !P0 ;  /* 0x000000090000780c */ /* 0x000fe40004741670 */
[----:B0-----:R-:W-:-:S05]  /*4770*/  @!P3 IADD3 R16, P4, R4, R16, RZ ;  /* 0x000000100410b210 */ /* 0x001fca0007f9e0ff */
[----:B------:R-:W-:Y:S01]  /*4780*/  @!P3 IMAD.X R17, R3, 0x1, R17, P4 ;  /* 0x000000010311b824 */ /* 0x000fe200020e0611 */
[----:B--2---:R-:W-:-:S04]  /*4790*/  LOP3.LUT R2, R2, 0xff, RZ, 0xc0, !PT ;  /* 0x000000ff02027812 */ /* 0x004fc800078ec0ff */
[----:B------:R-:W-:-:S05]  /*47a0*/  F2FP.F16.E4M3.UNPACK_B R2, R2 ;  /* 0x00000002ff02723e */ /* 0x000fca00020006ff */
[----:B------:R-:W-:-:S05]  /*47b0*/  HADD2.F32 R2, -RZ, R2.H0_H0 ;  /* 0x20000002ff027230 */ /* 0x000fca0000004100 */
[----:B------:R-:W-:-:S04]  /*47c0*/  FMUL R2, R2, UR16 ;  /* 0x0000001002027c20 */ /* 0x000fc80008400000 */
[----:B------:R-:W-:Y:S01]  /*47d0*/  FFMA R2, R73, UR13, R2 ;  /* 0x0000000d49027c23 */ /* 0x000fe20008000002 */
[----:B------:R-:W-:Y:S01]  /*47e0*/  USHF.L.U32 UR4, UR6, 0x6, URZ ;  /* 0x0000000606047899 */ /* 0x000fe2000800063f */
[----:B------:R-:W2:Y:S03]  /*47f0*/  LDL.LU R73, [R1+0x138] ;  /* 0x0001380001497983 */ /* 0x000ea60000300800 */
[----:B------:R-:W-:-:S05]  /*4800*/  F2FP.SATFINITE.E4M3.F32.PACK_AB_MERGE_C R2, RZ, R2, RZ ;  /* 0x00000002ff02723e */ /* 0x000fca00048070ff */
[----:B------:R0:W-:Y:S02]  /*4810*/  @!P3 STG.E.U8 desc[UR14][R16.64+0x9], R2 ;  /* 0x000009021000b986 */ /* 0x0001e4000c10110e */
[----:B0-----:R-:W-:Y:S01]  /*4820*/  PRMT R2, RZ, 0x7610, R2 ;  /* 0x00007610ff027816 */ /* 0x001fe20000000002 */
[----:B------:R-:W0:Y:S05]  /*4830*/  @!P2 LDC.64 R16, c[0x0][0x5c8] ;  /* 0x00017200ff10ab82 */ /* 0x000e2a0000000a00 */
[----:B------:R-:W3:Y:S01]  /*4840*/  @!P2 LDG.E.U8 R2, desc[UR14][R6.64+0x8] ;  /* 0x0000080e0602a981 */ /* 0x000ee2000c1e1100 */
[----:B------:R-:W-:Y:S02]  /*4850*/  ISETP.LT.OR P3, PT, R0, 0xa, !P0 ;  /* 0x0000000a0000780c */ /* 0x000fe40004761670 */
[----:B0-----:R-:W-:-:S04]  /*4860*/  @!P2 IADD3 R16, P4, P5, R4, UR8, R16 ;  /* 0x000000080410ac10 */ /* 0x001fc8000fd9e010 */
[----:B------:R-:W-:Y:S02]  /*4870*/  @!P2 IADD3.X R17, R3, UR5, R17, P4, P5 ;  /* 0x000000050311ac10 */ /* 0x000fe4000a7ea411 */
[----:B---3--:R-:W-:-:S04]  /*4880*/  LOP3.LUT R2, R2, 0xff, RZ, 0xc0, !PT ;  /* 0x000000ff02027812 */ /* 0x008fc800078ec0ff */
[----:B------:R-:W-:-:S05]  /*4890*/  F2FP.F16.E4M3.UNPACK_B R2, R2 ;  /* 0x00000002ff02723e */ /* 0x000fca00020006ff */
[----:B------:R-:W-:-:S05]  /*48a0*/  HADD2.F32 R2, -RZ, R2.H0_H0 ;  /* 0x20000002ff027230 */ /* 0x000fca0000004100 */
[----:B------:R-:W-:-:S04]  /*48b0*/  FMUL R2, R2, UR16 ;  /* 0x0000001002027c20 */ /* 0x000fc80008400000 */
[----:B------:R-:W-:Y:S01]  /*48c0*/  FFMA R2, R74, UR13, R2 ;  /* 0x0000000d4a027c23 */ /* 0x000fe20008000002 */
[----:B------:R-:W-:Y:S01]  /*48d0*/  USHF.L.U64.HI UR9, UR6, 0x6, UR7 ;  /* 0x0000000606097899 */ /* 0x000fe20008010207 */
[----:B------:R-:W3:Y:S03]  /*48e0*/  LDL.LU R74, [R1+0x134] ;  /* 0x00013400014a7983 */ /* 0x000ee60000300800 */
[----:B------:R-:W-:-:S05]  /*48f0*/  F2FP.SATFINITE.E4M3.F32.PACK_AB_MERGE_C R2, RZ, R2, RZ ;  /* 0x00000002ff02723e */ /* 0x000fca00048070ff */
[----:B------:R0:W-:Y:S02]  /*4900*/  @!P2 STG.E.U8 desc[UR14][R16.64+0x8], R2 ;  /* 0x000008021000a986 */ /* 0x0001e4000c10110e */
[----:B0-----:R-:W-:Y:S01]  /*4910*/  PRMT R2, RZ, 0x7610, R2 ;  /* 0x00007610ff027816 */ /* 0x001fe20000000002 */
[----:B------:R-:W0:Y:S05]  /*4920*/  @!P3 LDC.64 R16, c[0x0][0x5c8] ;  /* 0x00017200ff10bb82 */ /* 0x000e2a0000000a00 */
[----:B------:R-:W4:Y:S01]  /*4930*/  @!P3 LDG.E.U8 R2, desc[UR14][R6.64+0x9] ;  /* 0x0000090e0602b981 */ /* 0x000f22000c1e1100 */
[----:B------:R-:W-:Y:S02]  /*4940*/  ISETP.LT.OR P2, PT, R0, 0x11, !P1 ;  /* 0x000000110000780c */ /* 0x000fe40004f41670 */
[----:B0-----:R-:W-:-:S04]  /*4950*/  @!P3 IADD3 R16, P4, P5, R4, UR8, R16 ;  /* 0x000000080410bc10 */ /* 0x001fc8000fd9e010 */
[----:B------:R-:W-:Y:S02]  /*4960*/  @!P3 IADD3.X R17, R3, UR5, R17, P4, P5 ;  /* 0x000000050311bc10 */ /* 0x000fe4000a7ea411 */
[----:B----4-:R-:W-:-:S04]  /*4970*/  LOP3.LUT R2, R2, 0xff, RZ, 0xc0, !PT ;  /* 0x000000ff02027812 */ /* 0x010fc800078ec0ff */
[----:B------:R-:W-:-:S05]  /*4980*/  F2FP.F16.E4M3.UNPACK_B R2, R2 ;  /* 0x00000002ff02723e */ /* 0x000fca00020006ff */
[----:B------:R-:W-:-:S05]  /*4990*/  HADD2.F32 R2, -RZ, R2.H0_H0 ;  /* 0x20000002ff027230 */ /* 0x000fca0000004100 */
[----:B------:R-:W-:-:S04]  /*49a0*/  FMUL R2, R2, UR16 ;  /* 0x0000001002027c20 */ /* 0x000fc80008400000 */
[----:B------:R-:W-:Y:S01]  /*49b0*/  FFMA R2, R75, UR13, R2 ;  /* 0x0000000d4b027c23 */ /* 0x000fe20008000002 */
[----:B------:R-:W-:Y:S01]  /*49c0*/  UIMAD.WIDE.U32 UR10, UR6, 0x80, URZ ;  /* 0x00000080060a78a5 */ /* 0x000fe2000f8e003f */
[----:B------:R-:W4:Y:S03]  /*49d0*/  LDL.LU R75, [R1+0x130] ;  /* 0x00013000014b7983 */ /* 0x000f260000300800 */
[----:B------:R-:W-:-:S05]  /*49e0*/  F2FP.SATFINITE.E4M3.F32.PACK_AB_MERGE_C R2, RZ, R2, RZ ;  /* 0x00000002ff02723e */ /* 0x000fca00048070ff */
        /* <DEDUP_REMOVED lines=11> */
[----:B------:R-:W-:Y:S02]  /*4aa0*/  FFMA R2, R76, UR13, R2 ;  /* 0x0000000d4c027c23 */ /* 0x000fe40008000002 */
[----:B------:R-:W2:Y:S03]  /*4ab0*/  LDL.LU R76, [R1+0x12c] ;  /* 0x00012c00014c7983 */ /* 0x000ea60000300800 */
[----:B------:R-:W-:-:S05]  /*4ac0*/  F2FP.SATFINITE.E4M3.F32.PACK_AB_MERGE_C R2, RZ, R2, RZ ;  /* 0x00000002ff02723e */ /* 0x000fca00048070ff */
[----:B------:R0:W-:Y:S02]  /*4ad0*/  @!P2 STG.E.U8 desc[UR14][R16.64+0x10], R2 ;  /* 0x000010021000a986 */ /* 0x0001e4000c10110e */
[----:B0-----:R-:W-:Y:S01]  /*4ae0*/  PRMT R2, RZ, 0x7610, R2 ;  /* 0x00007610ff027816 */ /* 0x001fe20000000002 */
[----:B------:R-:W0:Y:S05]  /*4af0*/  @!P3 LDC.64 R16, c[0x0][0x5c8] ;  /* 0x00017200ff10bb82 */ /* 0x000e2a0000000a00 */
[----:B------:R-:W3:Y:S01]  /*4b00*/  @!P3 LDG.E.U8 R2, desc[UR14][R8.64+0x11] ;  /* 0x0000110e0802b981 */ /* 0x000ee2000c1e1100 */
[----:B------:R-:W-:Y:S02]  /*4b10*/  ISETP.LT.OR P2, PT, R0, 0x11, !P0 ;  /* 0x000000110000780c */ /* 0x000fe40004741670 */
[----:B0-----:R-:W-:-:S05]  /*4b20*/  @!P3 IADD3 R16, P4, R4, R16, RZ ;  /* 0x000000100410b210 */ /* 0x001fca0007f9e0ff */
[----:B------:R-:W-:Y:S01]  /*4b30*/  @!P3 IMAD.X R17, R3, 0x1, R17, P4 ;  /* 0x000000010311b824 */ /* 0x000fe200020e0611 */
[----:B---3--:R-:W-:-:S04]  /*4b40*/  LOP3.LUT R2, R2, 0xff, RZ, 0xc0, !PT ;  /* 0x000000ff02027812 */ /* 0x008fc800078ec0ff */
[----:B------:R-:W-:-:S05]  /*4b50*/  F2FP.F16.E4M3.UNPACK_B R2, R2 ;  /* 0x00000002ff02723e */ /* 0x000fca00020006ff */
[----:B------:R-:W-:-:S05]  /*4b60*/  HADD2.F32 R2, -RZ, R2.H0_H0 ;  /* 0x20000002ff027230 */ /* 0x000fca0000004100 */
[----:B------:R-:W-:-:S04]  /*4b70*/  FMUL R2, R2, UR16 ;  /* 0x0000001002027c20 */ /* 0x000fc80008400000 */
[----:B------:R-:W-:Y:S02]  /*4b80*/  FFMA R2, R77, UR13, R2 ;  /* 0x0000000d4d027c23 */ /* 0x000fe40008000002 */
        /* <DEDUP_REMOVED lines=16> */
[----:B------:R0:W-:Y:S02]  /*4c90*/  @!P2 STG.E.U8 desc[UR14][R16.64+0x10], R2 ;  /* 0x000010021000a986 */ /* 0x0001e4000c10110e */
[----:B0-----:R-:W-:Y:S01]  /*4ca0*/  PRMT R2, RZ, 0x7610, R2 ;  /* 0x00007610ff027816 */ /* 0x001fe20000000002 */
[----:B------:R-:W0:Y:S05]  /*4cb0*/  @!P3 LDC.64 R16, c[0x0][0x5c8] ;  /* 0x00017200ff10bb82 */ /* 0x000e2a0000000a00 */
[----:B------:R-:W2:Y:S01]  /*4cc0*/  @!P3 LDG.E.U8 R2, desc[UR14][R6.64+0x11] ;  /* 0x0000110e0602b981 */ /* 0x000ea2000c1e1100 */
[----:B------:R-:W-:Y:S02]  /*4cd0*/  ISETP.LT.OR P2, PT, R0, 0x19, !P1 ;  /* 0x000000190000780c */ /* 0x000fe40004f41670 */
[----:B0-----:R-:W-:-:S04]  /*4ce0*/  @!P3 IADD3 R16, P4, P5, R4, UR8, R16 ;  /* 0x000000080410bc10 */ /* 0x001fc8000fd9e010 */
[----:B------:R-:W-:Y:S02]  /*4cf0*/  @!P3 IADD3.X R17, R3, UR5, R17, P4, P5 ;  /* 0x000000050311bc10 */ /* 0x000fe4000a7ea411 */
        /* <DEDUP_REMOVED lines=26> */
[----:B0-----:R-:W-:-:S05]  /*4ea0*/  @!P3 IADD3 R16, P4, R4, R16, RZ ;  /* 0x000000100410b210 */ /* 0x001fca0007f9e0ff */
[----:B------:R-:W-:Y:S01]  /*4eb0*/  @!P3 IMAD.X R17, R3, 0x1, R17, P4 ;  /* 0x000000010311b824 */ /* 0x000fe200020e0611 */
        /* <DEDUP_REMOVED lines=89> */
[----:B------:R-:W5:Y:S03]  /*5450*/  LDL.LU R87, [R1+0x100] ;  /* 0x0001000001577983 */ /* 0x000f660000300800 */
        /* <DEDUP_REMOVED lines=12> */
[----:B------:R-:W-:-:S05]  /*5520*/  FFMA R2, R13, UR13, R2 ;  /* 0x0000000d0d027c23 */ /* 0x000fca0008000002 */
[----:B------:R-:W-:Y:S02]  /*5530*/  F2FP.SATFINITE.E4M3.F32.PACK_AB_MERGE_C R13, RZ, R2, RZ ;  /* 0x00000002ff0d723e */ /* 0x000fe400048070ff */
[----:B------:R-:W-:-:S03]  /*5540*/  PRMT R2, RZ, 0x7610, R2 ;  /* 0x00007610ff027816 */ /* 0x000fc60000000002 */
[----:B------:R0:W-:Y:S04]  /*5550*/  @!P2 STG.E.U8 desc[UR14][R16.64+0x28], R13 ;  /* 0x0000280d1000a986 */ /* 0x0001e8000c10110e */
[----:B------:R-:W4:Y:S01]  /*5560*/  @!P3 LDG.E.U8 R2, desc[UR14][R8.64+0x29] ;  /* 0x0000290e0802b981 */ /* 0x000f22000c1e1100 */
[----:B0-----:R-:W0:Y:S01]  /*5570*/  @!P3 LDC.64 R16, c[0x0][0x5c8] ;  /* 0x00017200ff10bb82 */ /* 0x001e220000000a00 */
        /* <DEDUP_REMOVED lines=14> */
[----:B0-----:R-:W-:-:S04]  /*5660*/  @!P2 IADD3 R16, P4, P5, R4, UR8, R16 ;  /* 0x000000080410ac10 */ /* 0x001fc8000fd9e010 */
[----:B------:R-:W-:Y:S02]  /*5670*/  @!P2 IADD3.X R17, R3, UR5, R17, P4, P5 ;  /* 0x000000050311ac10 */ /* 0x000fe4000a7ea411 */
        /* <DEDUP_REMOVED lines=44> */
[----:B------:R-:W0:Y:S03]  /*5940*/  @!P2 LDC.64 R18, c[0x0][0x5c8] ;  /* 0x00017200ff12ab82 */ /* 0x000e260000000a00 */
[----:B------:R-:W-:Y:S02]  /*5950*/  F2FP.SATFINITE.E4M3.F32.PACK_AB_MERGE_C R13, RZ, R2, RZ ;  /* 0x00000002ff0d723e */ /* 0x000fe400048070ff */
[----:B------:R-:W-:-:S03]  /*5960*/  PRMT R2, RZ, 0x7610, R2 ;  /* 0x00007610ff027816 */ /* 0x000fc60000000002 */
[----:B------:R1:W-:Y:S04]  /*5970*/  @!P3 STG.E.U8 desc[UR14][R16.64+0x31], R13 ;  /* 0x0000310d1000b986 */ /* 0x0003e8000c10110e */
[----:B------:R-:W4:Y:S01]  /*5980*/  @!P2 LDG.E.U8 R2, desc[UR14][R6.64+0x30] ;  /* 0x0000300e0602a981 */ /* 0x000f22000c1e1100 */
[----:B------:R-:W-:Y:S02]  /*5990*/  ISETP.LT.OR P3, PT, R0, 0x32, !P0 ;  /* 0x000000320000780c */ /* 0x000fe40004761670 */
[----:B0-----:R-:W-:-:S11]  /*59a0*/  @!P2 IADD3 R18, P4, P5, R4, UR8, R18 ;  /* 0x000000080412ac10 */ /* 0x001fd6000fd9e012 */
[----:B-1----:R-:W0:Y:S01]  /*59b0*/  @!P3 LDC.64 R16, c[0x0][0x5c8] ;  /* 0x00017200ff10bb82 */ /* 0x002e220000000a00 */
        /* <DEDUP_REMOVED lines=10> */
[----:B------:R-:W-:Y:S02]  /*5a60*/  ISETP.LT.OR P2, PT, R0, 0x39, !P1 ;  /* 0x000000390000780c */ /* 0x000fe40004f41670 */
[----:B0-----:R-:W-:-:S04]  /*5a70*/  @!P3 IADD3 R16, P4, P5, R4, UR8, R16 ;  /* 0x000000080410bc10 */ /* 0x001fc8000fd9e010 */
[----:B------:R-:W-:-:S07]  /*5a80*/  @!P3 IADD3.X R17, R3, UR5, R17, P4, P5 ;  /* 0x000000050311bc10 */ /* 0x000fce000a7ea411 */
[----:B-1----:R-:W0:Y:S01]  /*5a90*/  @!P2 LDC.64 R18, c[0x0][0x5c8] ;  /* 0x00017200ff12ab82 */ /* 0x002e220000000a00 */
        /* <DEDUP_REMOVED lines=10> */
[----:B0-----:R-:W-:-:S05]  /*5b40*/  @!P2 IADD3 R18, P4, R4, R18, RZ ;  /* 0x000000120412a210 */ /* 0x001fca0007f9e0ff */
[----:B------:R-:W-:-:S06]  /*5b50*/  @!P2 IMAD.X R19, R3, 0x1, R19, P4 ;  /* 0x000000010313a824 */ /* 0x000fcc00020e0613 */
        /* <DEDUP_REMOVED lines=65> */
[----:B------:R-:W0:Y:S01]  /*5f70*/  @!P2 LDC.64 R16, c[0x0][0x5c8] ;  /* 0x00017200ff10ab82 */ /* 0x000e220000000a00 */
[----:B----4-:R-:W-:-:S04]  /*5f80*/  LOP3.LUT R2, R2, 0xff, RZ, 0xc0, !PT ;  /* 0x000000ff02027812 */ /* 0x010fc800078ec0ff */
[----:B------:R-:W-:-:S05]  /*5f90*/  F2FP.F16.E4M3.UNPACK_B R2, R2 ;  /* 0x00000002ff02723e */ /* 0x000fca00020006ff */
[----:B------:R-:W-:-:S05]  /*5fa0*/  HADD2.F32 R2, -RZ, R2.H0_H0 ;  /* 0x20000002ff027230 */ /* 0x000fca0000004100 */
[----:B------:R-:W-:-:S04]  /*5fb0*/  FMUL R2, R2, UR16 ;  /* 0x0000001002027c20 */ /* 0x000fc80008400000 */
[----:B------:R-:W-:-:S05]  /*5fc0*/  FFMA R2, R244, UR13, R2 ;  /* 0x0000000df4027c23 */ /* 0x000fca0008000002 */
[----:B-1----:R-:W-:Y:S02]  /*5fd0*/  F2FP.SATFINITE.E4M3.F32.PACK_AB_MERGE_C R13, RZ, R2, RZ ;  /* 0x00000002ff0d723e */ /* 0x002fe400048070ff */
[----:B------:R-:W-:-:S03]  /*5fe0*/  PRMT R2, RZ, 0x7610, R2 ;  /* 0x00007610ff027816 */ /* 0x000fc60000000002 */
[----:B------:R1:W-:Y:S04]  /*5ff0*/  @!P3 STG.E.U8 desc[UR14][R20.64+0x41], R13 ;  /* 0x0000410d1400b986 */ /* 0x0003e8000c10110e */
[----:B------:R-:W4:Y:S01]  /*6000*/  @!P2 LDG.E.U8 R2, desc[UR14][R6.64+0x40] ;  /* 0x0000400e0602a981 */ /* 0x000f22000c1e1100 */
[----:B------:R-:W-:Y:S02]  /*6010*/  ISETP.LT.OR P3, PT, R0, 0x42, !P0 ;  /* 0x000000420000780c */ /* 0x000fe40004761670 */
[----:B0-----:R-:W-:-:S04]  /*6020*/  @!P2 IADD3 R18, P4, P5, R4, UR8, R16 ;  /* 0x000000080412ac10 */ /* 0x001fc8000fd9e010 */
[----:B------:R-:W-:-:S07]  /*6030*/  @!P2 IADD3.X R19, R3, UR5, R17, P4, P5 ;  /* 0x000000050313ac10 */ /* 0x000fce000a7ea411 */
        /* <DEDUP_REMOVED lines=373> */
[----:B------:R4:W2:Y:S01]  /*7790*/  @!P1 LDG.E.U8 R2, desc[UR14][R6.64+0x79] ;  /* 0x0000790e06029981 */ /* 0x0008a2000c1e1100 */
[----:B------:R-:W-:-:S05]  /*77a0*/  IADD3 R13, P0, R10, 0x40, RZ ;  /* 0x000000400a0d7810 */ /* 0x000fca0007f1e0ff */
[----:B------:R-:W-:Y:S01]  /*77b0*/  IMAD.X R16, RZ, RZ, R11, P0 ;  /* 0x000000ffff107224 */ /* 0x000fe200000e060b */
[----:B------:R-:W-:Y:S01]  /*77c0*/  ISETP.GE.AND P0, PT, R12, 0x41, PT ;  /* 0x000000410c00780c */ /* 0x000fe20003f06270 */
[----:B------:R-:W-:-:S03]  /*77d0*/  IMAD.WIDE.U32 R8, R13, UR18, R14 ;  /* 0x000000120d087c25 */ /* 0x000fc6000f8e000e */
[----:B------:R-:W-:Y:S01]  /*77e0*/  ISETP.LT.OR P3, PT, R0, 0x1, !P0 ;  /* 0x000000010000780c */ /* 0x000fe20004761670 */
[----:B-1----:R-:W-:Y:S01]  /*77f0*/  IMAD R18, R16, UR18, RZ ;  /* 0x0000001210127c24 */ /* 0x002fe2000f8e02ff */
[----:B0-----:R-:W-:Y:S02]  /*7800*/  @!P1 IADD3 R16, P4, P5, R4, UR8, R20 ;  /* 0x0000000804109c10 */ /* 0x001fe4000fd9e014 */
[----:B----4-:R-:W-:Y:S01]  /*7810*/  IADD3 R6, P2, R8, UR20, RZ ;  /* 0x0000001408067c10 */ /* 0x010fe2000ff5e0ff */
[----:B------:R-:W-:Y:S01]  /*7820*/  IMAD R13, R13, UR19, R18 ;  /* 0x000000130d0d7c24 */ /* 0x000fe2000f8e0212 */
[----:B------:R-:W-:-:S04]  /*7830*/  @!P1 IADD3.X R17, R3, UR5, R21, P4, P5 ;  /* 0x0000000503119c10 */ /* 0x000fc8000a7ea415 */
[----:B------:R-:W-:-:S03]  /*7840*/  IADD3.X R7, R9, UR21, R13, P2, !PT ;  /* 0x0000001509077c10 */ /* 0x000fc600097fe40d */
[----:B------:R-:W0:Y:S01]  /*7850*/  @!P3 LDC.64 R20, c[0x0][0x5c8] ;  /* 0x00017200ff14bb82 */ /* 0x000e220000000a00 */
[----:B--2---:R-:W-:-:S04]  /*7860*/  LOP3.LUT R2, R2, 0xff, RZ, 0xc0, !PT ;  /* 0x000000ff02027812 */ /* 0x004fc800078ec0ff */
[----:B------:R-:W-:-:S05]  /*7870*/  F2FP.F16.E4M3.UNPACK_B R2, R2 ;  /* 0x00000002ff02723e */ /* 0x000fca00020006ff */
[----:B------:R-:W-:-:S05]  /*7880*/  HADD2.F32 R2, -RZ, R2.H0_H0 ;  /* 0x20000002ff027230 */ /* 0x000fca0000004100 */
[----:B------:R-:W-:-:S04]  /*7890*/  FMUL R2, R2, UR16 ;  /* 0x0000001002027c20 */ /* 0x000fc80008400000 */
[----:B------:R-:W-:-:S05]  /*78a0*/  FFMA R2, R22, UR13, R2 ;  /* 0x0000000d16027c23 */ /* 0x000fca0008000002 */
[----:B------:R-:W-:Y:S02]  /*78b0*/  F2FP.SATFINITE.E4M3.F32.PACK_AB_MERGE_C R19, RZ, R2, RZ ;  /* 0x00000002ff13723e */ /* 0x000fe400048070ff */
[----:B------:R-:W-:-:S03]  /*78c0*/  PRMT R2, RZ, 0x7610, R2 ;  /* 0x00007610ff027816 */ /* 0x000fc60000000002 */
[----:B------:R1:W-:Y:S04]  /*78d0*/  @!P1 STG.E.U8 desc[UR14][R16.64+0x79], R19 ;  /* 0x0000791310009986 */ /* 0x0003e8000c10110e */
[----:B------:R-:W2:Y:S01]  /*78e0*/  @!P3 LDG.E.U8 R2, desc[UR14][R6.64] ;  /* 0x0000000e0602b981 */ /* 0x000ea2000c1e1100 */
[----:B------:R-:W-:Y:S02]  /*78f0*/  ISETP.LT.OR P2, PT, R0, 0x2, !P0 ;  /* 0x000000020000780c */ /* 0x000fe40004741670 */
[----:B0-----:R-:W-:Y:S02]  /*7900*/  @!P3 IADD3 R8, P1, P4, R4, UR4, R20 ;  /* 0x000000040408bc10 */ /* 0x001fe4000fc3e014 */
[----:B--2---:R-:W-:-:S04]  /*7910*/  LOP3.LUT R2, R2, 0xff, RZ, 0xc0, !PT ;  /* 0x000000ff02027812 */ /* 0x004fc800078ec0ff */
[----:B------:R-:W-:-:S05]  /*7920*/  F2FP.F16.E4M3.UNPACK_B R2, R2 ;  /* 0x00000002ff02723e */ /* 0x000fca00020006ff */
[----:B------:R-:W-:-:S05]  /*7930*/  HADD2.F32 R2, -RZ, R2.H0_H0 ;  /* 0x20000002ff027230 */ /* 0x000fca0000004100 */
[----:B------:R-:W-:-:S04]  /*7940*/  FMUL R9, R2, UR16 ;  /* 0x0000001002097c20 */ /* 0x000fc80008400000 */
[----:B------:R-:W-:Y:S01]  /*7950*/  FFMA R152, R152, UR13, R9 ;  /* 0x0000000d98987c23 */ /* 0x000fe20008000009 */
[----:B------:R-:W-:Y:S02]  /*7960*/  @!P3 IADD3.X R9, R3, UR9, R21, P1, P4 ;  /* 0x000000090309bc10 */ /* 0x000fe40008fe8415 */
[----:B------:R-:W-:Y:S01]  /*7970*/  PRMT R2, RZ, 0x7610, R2 ;  /* 0x00007610ff027816 */ /* 0x000fe20000000002 */
[----:B------:R-:W0:Y:S01]  /*7980*/  @!P2 LDC.64 R20, c[0x0][0x5c8] ;  /* 0x00017200ff14ab82 */ /* 0x000e220000000a00 */
[----:B-1----:R-:W-:-:S05]  /*7990*/  F2FP.SATFINITE.E4M3.F32.PACK_AB_MERGE_C R19, RZ, R152, RZ ;  /* 0x00000098ff13723e */ /* 0x002fca00048070ff */
[----:B------:R1:W-:Y:S04]  /*79a0*/  @!P3 STG.E.U8 desc[UR14][R8.64], R19 ;  /* 0x000000130800b986 */ /* 0x0003e8000c10110e */
[----:B------:R-:W2:Y:S01]  /*79b0*/  @!P2 LDG.E.U8 R2, desc[UR14][R6.64+0x1] ;  /* 0x0000010e0602a981 */ /* 0x000ea2000c1e1100 */
[----:B------:R-:W-:-:S05]  /*79c0*/  IADD3 R13, P1, R10, 0x48, RZ ;  /* 0x000000480a0d7810 */ /* 0x000fca0007f3e0ff */
[----:B------:R-:W-:Y:S01]  /*79d0*/  IMAD.X R18, RZ, RZ, R11, P1 ;  /* 0x000000ffff127224 */ /* 0x000fe200008e060b */
[----:B------:R-:W-:Y:S01]  /*79e0*/  ISETP.GE.AND P1, PT, R12, 0x49, PT ;  /* 0x000000490c00780c */ /* 0x000fe20003f26270 */
[----:B------:R-:W-:-:S03]  /*79f0*/  IMAD.WIDE.U32 R16, R13, UR18, R14 ;  /* 0x000000120d107c25 */ /* 0x000fc6000f8e000e */
[----:B------:R-:W-:Y:S01]  /*7a00*/  ISETP.LT.OR P3, PT, R0, 0x1, !P1 ;  /* 0x000000010000780c */ /* 0x000fe20004f61670 */
[----:B-1----:R-:W-:Y:S01]  /*7a10*/  IMAD R8, R18, UR18, RZ ;  /* 0x0000001212087c24 */ /* 0x002fe2000f8e02ff */
[----:B0-----:R-:W-:-:S03]  /*7a20*/  @!P2 IADD3 R18, P5, P6, R4, UR4, R20 ;  /* 0x000000040412ac10 */ /* 0x001fc6000febe014 */
[----:B------:R-:W-:Y:S01]  /*7a30*/  IMAD R13, R13, UR19, R8 ;  /* 0x000000130d0d7c24 */ /* 0x000fe2000f8e0208 */
[----:B------:R-:W-:Y:S02]  /*7a40*/  IADD3 R8, P4, R16, UR20, RZ ;  /* 0x0000001410087c10 */ /* 0x000fe4000ff9e0ff */
[----:B------:R-:W-:Y:S02]  /*7a50*/  @!P2 IADD3.X R19, R3, UR9, R21, P5, P6 ;  /* 0x000000090313ac10 */ /* 0x000fe4000afec415 */
        /* <DEDUP_REMOVED lines=11> */
[----:B------:R-:W-:Y:S01]  /*7b10*/  IMAD.U32 R17, RZ, RZ, UR8 ;  /* 0x00000008ff117e24 */ /* 0x000fe2000f8e00ff */
[----:B------:R-:W-:-:S04]  /*7b20*/  ISETP.LT.OR P2, PT, R0, 0x2, !P1 ;  /* 0x000000020000780c */ /* 0x000fc80004f41670 */
[----:B------:R-:W-:-:S04]  /*7b30*/  @!P3 IADD3 R17, P4, P5, R17, UR4, R4 ;  /* 0x000000041111bc10 */ /* 0x000fc8000fd9e004 */
[----:B0-----:R-:W-:-:S05]  /*7b40*/  @!P3 IADD3 R16, P6, R17, R22, RZ ;  /* 0x000000161110b210 */ /* 0x001fca0007fde0ff */
[----:B-1----:R-:W0:Y:S01]  /*7b50*/  @!P2 LDC.64 R20, c[0x0][0x5c8] ;  /* 0x00017200ff14ab82 */ /* 0x002e220000000a00 */
[----:B--2---:R-:W-:-:S04]  /*7b60*/  LOP3.LUT R2, R2, 0xff, RZ, 0xc0, !PT ;  /* 0x000000ff02027812 */ /* 0x004fc800078ec0ff */
[----:B------:R-:W-:-:S05]  /*7b70*/  F2FP.F16.E4M3.UNPACK_B R2, R2 ;  /* 0x00000002ff02723e */ /* 0x000fca00020006ff */
[----:B------:R-:W-:-:S05]  /*7b80*/  HADD2.F32 R2, -RZ, R2.H0_H0 ;  /* 0x20000002ff027230 */ /* 0x000fca0000004100 */
[----:B------:R-:W-:Y:S01]  /*7b90*/  FMUL R13, R2, UR16 ;  /* 0x00000010020d7c20 */ /* 0x000fe20008400000 */
[----:B------:R-:W-:-:S03]  /*7ba0*/  IMAD.U32 R2, RZ, RZ, UR5 ;  /* 0x00000005ff027e24 */ /* 0x000fc6000f8e00ff */
[----:B------:R-:W-:Y:S02]  /*7bb0*/  FFMA R13, R154, UR13, R13 ;  /* 0x0000000d9a0d7c23 */ /* 0x000fe4000800000d */
[----:B------:R-:W-:-:S03]  /*7bc0*/  @!P3 IADD3.X R2, R2, UR9, R3, P4, P5 ;  /* 0x000000090202bc10 */ /* 0x000fc6000a7ea403 */
[----:B------:R-:W-:Y:S02]  /*7bd0*/  F2FP.SATFINITE.E4M3.F32.PACK_AB_MERGE_C R13, RZ, R13, RZ ;  /* 0x0000000dff0d723e */ /* 0x000fe400048070ff */
[----:B------:R-:W-:Y:S01]  /*7be0*/  @!P3 IMAD.X R17, R2, 0x1, R23, P6 ;  /* 0x000000010211b824 */ /* 0x000fe200030e0617 */
[----:B------:R-:W-:-:S04]  /*7bf0*/  PRMT R2, RZ, 0x7610, R2 ;  /* 0x00007610ff027816 */ /* 0x000fc80000000002 */
[----:B------:R1:W-:Y:S04]  /*7c00*/  @!P3 STG.E.U8 desc[UR14][R16.64], R13 ;  /* 0x0000000d1000b986 */ /* 0x0003e8000c10110e */
[----:B------:R-:W2:Y:S01]  /*7c10*/  @!P2 LDG.E.U8 R2, desc[UR14][R8.64+0x1] ;  /* 0x0000010e0802a981 */ /* 0x000ea2000c1e1100 */
[----:B------:R-:W-:Y:S02]  /*7c20*/  IMAD.U32 R19, RZ, RZ, UR8 ;  /* 0x00000008ff137e24 */ /* 0x000fe4000f8e00ff */
[----:B------:R-:W-:-:S03]  /*7c30*/  IMAD.U32 R23, RZ, RZ, UR5 ;  /* 0x00000005ff177e24 */ /* 0x000fc6000f8e00ff */
[----:B------:R-:W-:Y:S02]  /*7c40*/  @!P2 IADD3 R19, P4, P5, R19, UR4, R4 ;  /* 0x000000041313ac10 */ /* 0x000fe4000fd9e004 */
[----:B------:R-:W-:Y:S02]  /*7c50*/  ISETP.LT.OR P3, PT, R0, 0x9, !P0 ;  /* 0x000000090000780c */ /* 0x000fe40004761670 */
[----:B0-----:R-:W-:Y:S02]  /*7c60*/  @!P2 IADD3 R18, P6, R19, R20, RZ ;  /* 0x000000141312a210 */ /* 0x001fe40007fde0ff */
[----:B-1----:R-:W-:-:S05]  /*7c70*/  @!P2 IADD3.X R16, R23, UR9, R3, P4, P5 ;  /* 0x000000091710ac10 */ /* 0x002fca000a7ea403 */
[----:B------:R-:W-:-:S04]  /*7c80*/  @!P2 IMAD.X R19, R16, 0x1, R21, P6 ;  /* 0x000000011013a824 */ /* 0x000fc800030e0615 */
        /* <DEDUP_REMOVED lines=11> */
[----:B0-----:R-:W-:-:S04]  /*7d40*/  @!P3 IADD3 R16, P4, P5, R4, UR4, R16 ;  /* 0x000000040410bc10 */ /* 0x001fc8000fd9e010 */
[----:B------:R-:W-:-:S07]  /*7d50*/  @!P3 IADD3.X R17, R3, UR9, R17, P4, P5 ;  /* 0x000000090311bc10 */ /* 0x000fce000a7ea411 */
[----:B-1----:R-:W0:Y:S01]  /*7d60*/  @!P2 LDC.64 R18, c[0x0][0x5c8] ;  /* 0x00017200ff12ab82 */ /* 0x002e220000000a00 */
[----:B--2---:R-:W-:-:S04]  /*7d70*/  LOP3.LUT R2, R2, 0xff, RZ, 0xc0, !PT ;  /* 0x000000ff02027812 */ /* 0x004fc800078ec0ff */
[----:B------:R-:W-:-:S05]  /*7d80*/  F2FP.F16.E4M3.UNPACK_B R2, R2 ;  /* 0x00000002ff02723e */ /* 0x000fca00020006ff */
[----:B------:R-:W-:-:S05]  /*7d90*/  HADD2.F32 R2, -RZ, R2.H0_H0 ;  /* 0x20000002ff027230 */ /* 0x000fca0000004100 */
[----:B------:R-:W-:-:S04]  /*7da0*/  FMUL R13, R2, UR16 ;  /* 0x00000010020d7c20 */ /* 0x000fc80008400000 */
[----:B------:R-:W-:Y:S01]  /*7db0*/  FFMA R13, R156, UR13, R13 ;  /* 0x0000000d9c0d7c23 */ /* 0x000fe2000800000d */
[----:B------:R-:W-:-:S04]  /*7dc0*/  PRMT R2, RZ, 0x7610, R2 ;  /* 0x00007610ff027816 */ /* 0x000fc80000000002 */
[----:B------:R-:W-:-:S05]  /*7dd0*/  F2FP.SATFINITE.E4M3.F32.PACK_AB_MERGE_C R13, RZ, R13, RZ ;  /* 0x0000000dff0d723e */ /* 0x000fca00048070ff */
[----:B------:R1:W-:Y:S04]  /*7de0*/  @!P3 STG.E.U8 desc[UR14][R16.64+0x8], R13 ;  /* 0x0000080d1000b986 */ /* 0x0003e8000c10110e */
[----:B------:R-:W2:Y:S01]  /*7df0*/  @!P2 LDG.E.U8 R2, desc[UR14][R6.64+0x9] ;  /* 0x0000090e0602a981 */ /* 0x000ea2000c1e1100 */
[----:B------:R-:W-:Y:S02]  /*7e00*/  ISETP.LT.OR P3, PT, R0, 0x9, !P1 ;  /* 0x000000090000780c */ /* 0x000fe40004f61670 */
[----:B0-----:R-:W-:-:S04]  /*7e10*/  @!P2 IADD3 R18, P4, P5, R4, UR4, R18 ;  /* 0x000000040412ac10 */ /* 0x001fc8000fd9e012 */
[----:B------:R-:W-:-:S07]  /*7e20*/  @!P2 IADD3.X R19, R3, UR9, R19, P4, P5 ;  /* 0x000000090313ac10 */ /* 0x000fce000a7ea413 */
        /* <DEDUP_REMOVED lines=10> */
[----:B-1----:R-:W-:Y:S01]  /*7ed0*/  IMAD.U32 R17, RZ, RZ, UR8 ;  /* 0x00000008ff117e24 */ /* 0x002fe2000f8e00ff */
[----:B------:R-:W-:-:S04]  /*7ee0*/  ISETP.LT.OR P2, PT, R0, 0xa, !P1 ;  /* 0x0000000a0000780c */ /* 0x000fc80004f41670 */
[----:B------:R-:W-:-:S04]  /*7ef0*/  @!P3 IADD3 R17, P4, P5, R17, UR4, R4 ;  /* 0x000000041111bc10 */ /* 0x000fc8000fd9e004 */
[----:B0-----:R-:W-:-:S05]  /*7f00*/  @!P3 IADD3 R16, P6, R17, R22, RZ ;  /* 0x000000161110b210 */ /* 0x001fca0007fde0ff */
[----:B--2---:R-:W0:Y:S01]  /*7f10*/  @!P2 LDC.64 R20, c[0x0][0x5c8] ;  /* 0x00017200ff14ab82 */ /* 0x004e220000000a00 */
[----:B----4-:R-:W-:-:S04]  /*7f20*/  LOP3.LUT R2, R2, 0xff, RZ, 0xc0, !PT ;  /* 0x000000ff02027812 */ /* 0x010fc800078ec0ff */
        /* <DEDUP_REMOVED lines=830> */
[----:B-1----:R-:W-:Y:S02]  /*b310*/  F2FP.SATFINITE.E4M3.F32.PACK_AB_MERGE_C R13, RZ, R2, RZ ;  /* 0x00000002ff0d723e */ /* 0x002fe400048070ff */
        /* <DEDUP_REMOVED lines=19> */
[----:B------:R2:W4:Y:S01]  /*b450*/  @!P1 LDG.E.U8 R2, desc[UR14][R8.64+0x79] ;  /* 0x0000790e08029981 */ /* 0x000522000c1e1100 */
[----:B------:R-:W-:Y:S01]  /*b460*/  IADD3 R13, P0, R10, 0x80, RZ ;  /* 0x000000800a0d7810 */ /* 0x000fe20007f1e0ff */
[----:B------:R-:W-:-:S04]  /*b470*/  IMAD.U32 R21, RZ, RZ, UR8 ;  /* 0x00000008ff157e24 */ /* 0x000fc8000f8e00ff */
[----:B------:R-:W-:Y:S01]  /*b480*/  IMAD.X R16, RZ, RZ, R11, P0 ;  /* 0x000000ffff107224 */ /* 0x000fe200000e060b */
[----:B------:R-:W-:Y:S01]  /*b490*/  ISETP.GE.AND P0, PT, R12, 0x81, PT ;  /* 0x000000810c00780c */ /* 0x000fe20003f06270 */
[----:B-1----:R-:W-:Y:S01]  /*b4a0*/  IMAD.U32 R17, RZ, RZ, UR5 ;  /* 0x00000005ff117e24 */ /* 0x002fe2000f8e00ff */
[----:B--2---:R-:W-:Y:S01]  /*b4b0*/  @!P1 IADD3 R9, P2, P4, R21, UR4, R4 ;  /* 0x0000000415099c10 */ /* 0x004fe2000fc5e004 */
[----:B------:R-:W-:Y:S01]  /*b4c0*/  IMAD.WIDE.U32 R6, R13, UR18, R14 ;  /* 0x000000120d067c25 */ /* 0x000fe2000f8e000e */
[----:B------:R-:W-:-:S03]  /*b4d0*/  ISETP.LT.OR P3, PT, R0, 0x1, !P0 ;  /* 0x000000010000780c */ /* 0x000fc60004761670 */
[----:B------:R-:W-:Y:S01]  /*b4e0*/  IMAD R16, R16, UR18, RZ ;  /* 0x0000001210107c24 */ /* 0x000fe2000f8e02ff */
[----:B0-----:R-:W-:Y:S02]  /*b4f0*/  @!P1 IADD3 R8, P5, R9, R18, RZ ;  /* 0x0000001209089210 */ /* 0x001fe40007fbe0ff */
[----:B------:R-:W-:Y:S01]  /*b500*/  @!P1 IADD3.X R18, R17, UR9, R3, P2, P4 ;  /* 0x0000000911129c10 */ /* 0x000fe200097e8403 */
[----:B------:R-:W-:Y:S01]  /*b510*/  IMAD R13, R13, UR19, R16 ;  /* 0x000000130d0d7c24 */ /* 0x000fe2000f8e0210 */
[----:B------:R-:W-:-:S03]  /*b520*/  IADD3 R6, P2, R6, UR20, RZ ;  /* 0x0000001406067c10 */ /* 0x000fc6000ff5e0ff */
[----:B------:R-:W-:Y:S01]  /*b530*/  @!P1 IMAD.X R9, R18, 0x1, R19, P5 ;  /* 0x0000000112099824 */ /* 0x000fe200028e0613 */
[----:B------:R-:W-:Y:S01]  /*b540*/  IADD3.X R7, R7, UR21, R13, P2, !PT ;  /* 0x0000001507077c10 */ /* 0x000fe200097fe40d */
[----:B------:R-:W0:Y:S01]  /*b550*/  @!P3 LDC.64 R18, c[0x0][0x5c8] ;  /* 0x00017200ff12bb82 */ /* 0x000e220000000a00 */
        /* <DEDUP_REMOVED lines=9> */
[----:B------:R-:W-:Y:S01]  /*b5f0*/  USHF.L.U32 UR4, UR7, 0x7, URZ ;  /* 0x0000000707047899 */ /* 0x000fe2000800063f */
[----:B------:R-:W-:-:S03]  /*b600*/  ISETP.LT.OR P2, PT, R0, 0x2, !P0 ;  /* 0x000000020000780c */ /* 0x000fc60004741670 */
[----:B------:R-:W-:Y:S01]  /*b610*/  UIADD3 UR4, UR11, UR4, URZ ;  /* 0x000000040b047290 */ /* 0x000fe2000fffe03f */
[----:B0-----:R-:W-:-:S05]  /*b620*/  @!P3 IADD3 R8, P1, P4, R4, UR10, R18 ;  /* 0x0000000a0408bc10 */ /* 0x001fca000fc3e012 */
[----:B------:R-:W-:-:S04]  /*b630*/  @!P3 IADD3.X R9, R3, UR4, R19, P1, P4 ;  /* 0x000000040309bc10 */ /* 0x000fc80008fe8413 */
[----:B------:R-:W0:Y:S01]  /*b640*/  @!P2 LDC.64 R22, c[0x0][0x5c8] ;  /* 0x00017200ff16ab82 */ /* 0x000e220000000a00 */
        /* <DEDUP_REMOVED lines=9> */
[----:B------:R-:W-:Y:S01]  /*b6e0*/  IMAD.U32 R17, RZ, RZ, UR6 ;  /* 0x00000006ff117e24 */ /* 0x000fe2000f8e00ff */
[----:B------:R-:W-:Y:S01]  /*b6f0*/  IADD3 R13, P3, R10, 0x88, RZ ;  /* 0x000000880a0d7810 */ /* 0x000fe20007f7e0ff */
[----:B------:R-:W-:Y:S02]  /*b700*/  IMAD.U32 R21, RZ, RZ, UR6 ;  /* 0x00000006ff157e24 */ /* 0x000fe4000f8e00ff */
[----:B------:R-:W-:Y:S01]  /*b710*/  IMAD.U32 R18, RZ, RZ, UR7 ;  /* 0x00000007ff127e24 */ /* 0x000fe2000f8e00ff */
[----:B------:R-:W-:Y:S01]  /*b720*/  @!P2 LEA R17, P1, R17, R4, 0x7 ;  /* 0x000000041111a211 */ /* 0x000fe200078238ff */
[----:B------:R-:W-:-:S03]  /*b730*/  IMAD.X R16, RZ, RZ, R11, P3 ;  /* 0x000000ffff107224 */ /* 0x000fc600018e060b */
[----:B------:R-:W-:Y:S02]  /*b740*/  @!P2 LEA.HI.X R18, R21, R3, R18, 0x7, P1 ;  /* 0x000000031512a211 */ /* 0x000fe400008f3c12 */
[----:B------:R-:W-:Y:S01]  /*b750*/  ISETP.GE.AND P1, PT, R12, 0x89, PT ;  /* 0x000000890c00780c */ /* 0x000fe20003f26270 */
[----:B-1----:R-:W-:-:S03]  /*b760*/  IMAD.WIDE.U32 R8, R13, UR18, R14 ;  /* 0x000000120d087c25 */ /* 0x002fc6000f8e000e */
[----:B------:R-:W-:Y:S01]  /*b770*/  ISETP.LT.OR P3, PT, R0, 0x1, !P1 ;  /* 0x000000010000780c */ /* 0x000fe20004f61670 */
[----:B------:R-:W-:Y:S01]  /*b780*/  IMAD R20, R16, UR18, RZ ;  /* 0x0000001210147c24 */ /* 0x000fe2000f8e02ff */
[----:B0-----:R-:W-:Y:S02]  /*b790*/  @!P2 IADD3 R16, P4, R17, R22, RZ ;  /* 0x000000161110a210 */ /* 0x001fe40007f9e0ff */
[----:B------:R-:W-:Y:S01]  /*b7a0*/  IADD3 R8, P5, R8, UR20, RZ ;  /* 0x0000001408087c10 */ /* 0x000fe2000ffbe0ff */
[----:B------:R-:W-:Y:S02]  /*b7b0*/  IMAD R13, R13, UR19, R20 ;  /* 0x000000130d0d7c24 */ /* 0x000fe4000f8e0214 */
[----:B------:R-:W-:-:S03]  /*b7c0*/  @!P2 IMAD.X R17, R18, 0x1, R23, P4 ;  /* 0x000000011211a824 */ /* 0x000fc600020e0617 */
        /* <DEDUP_REMOVED lines=12> */
[----:B------:R-:W-:Y:S01]  /*b890*/  @!P3 LEA R21, P2, R21, R4, 0x7 ;  /* 0x000000041515b211 */ /* 0x000fe200078438ff */
[----:B------:R-:W-:-:S03]  /*b8a0*/  IMAD.U32 R18, RZ, RZ, UR7 ;  /* 0x00000007ff127e24 */ /* 0x000fc6000f8e00ff */
[----:B0-----:R-:W-:Y:S02]  /*b8b0*/  @!P3 IADD3 R16, P4, P5, R21, UR8, R22 ;  /* 0x000000081510bc10 */ /* 0x001fe4000fd9e016 */
[----:B--2---:R-:W-:-:S04]  /*b8c0*/  LOP3.LUT R2, R2, 0xff, RZ, 0xc0, !PT ;  /* 0x000000ff02027812 */ /* 0x004fc800078ec0ff */
[----:B------:R-:W-:-:S05]  /*b8d0*/  F2FP.F16.E4M3.UNPACK_B R2, R2 ;  /* 0x00000002ff02723e */ /* 0x000fca00020006ff */
[----:B------:R-:W-:-:S05]  /*b8e0*/  HADD2.F32 R2, -RZ, R2.H0_H0 ;  /* 0x20000002ff027230 */ /* 0x000fca0000004100 */
[----:B------:R-:W-:Y:S01]  /*b8f0*/  FMUL R13, R2, UR16 ;  /* 0x00000010020d7c20 */ /* 0x000fe20008400000 */
[----:B------:R-:W-:Y:S02]  /*b900*/  @!P3 LEA.HI.X R2, R89, R3, R18, 0x7, P2 ;  /* 0x000000035902b211 */ /* 0x000fe400010f3c12 */
[----:B------:R-:W-:Y:S01]  /*b910*/  ISETP.LT.OR P2, PT, R0, 0x2, !P1 ;  /* 0x000000020000780c */ /* 0x000fe20004f41670 */
[----:B------:R-:W-:Y:S01]  /*b920*/  FFMA R13, R90, UR13, R13 ;  /* 0x0000000d5a0d7c23 */ /* 0x000fe2000800000d */
[----:B------:R-:W-:Y:S02]  /*b930*/  @!P3 IADD3.X R17, R2, UR5, R23, P4, P5 ;  /* 0x000000050211bc10 */ /* 0x000fe4000a7ea417 */
[----:B------:R-:W-:Y:S02]  /*b940*/  PRMT R2, RZ, 0x7610, R2 ;  /* 0x00007610ff027816 */ /* 0x000fe40000000002 */
[----:B------:R-:W-:-:S05]  /*b950*/  F2FP.SATFINITE.E4M3.F32.PACK_AB_MERGE_C R13, RZ, R13, RZ ;  /* 0x0000000dff0d723e */ /* 0x000fca00048070ff */
[----:B------:R0:W-:Y:S02]  /*b960*/  @!P3 STG.E.U8 desc[UR14][R16.64], R13 ;  /* 0x0000000d1000b986 */ /* 0x0001e4000c10110e */
[----:B------:R-:W0:Y:S02]  /*b970*/  @!P2 LDC.64 R20, c[0x0][0x5c8] ;  /* 0x00017200ff14ab82 */ /* 0x000e240000000a00 */
[----:B------:R-:W2:Y:S01]  /*b980*/  @!P2 LDG.E.U8 R2, desc[UR14][R8.64+0x1] ;  /* 0x0000010e0802a981 */ /* 0x000ea2000c1e1100 */
[----:B------:R-:W-:Y:S02]  /*b990*/  IMAD.U32 R19, RZ, RZ, UR6 ;  /* 0x00000006ff137e24 */ /* 0x000fe4000f8e00ff */
[----:B------:R-:W-:-:S03]  /*b9a0*/  IMAD.U32 R23, RZ, RZ, UR6 ;  /* 0x00000006ff177e24 */ /* 0x000fc6000f8e00ff */
[----:B------:R-:W-:-:S04]  /*b9b0*/  @!P2 LEA R19, P3, R19, R4, 0x7 ;  /* 0x000000041313a211 */ /* 0x000fc800078638ff */
[----:B------:R-:W-:Y:S02]  /*b9c0*/  @!P2 LEA.HI.X R18, R23, R3, R18, 0x7, P3 ;  /* 0x000000031712a211 */ /* 0x000fe400018f3c12 */
[----:B------:R-:W-:Y:S02]  /*b9d0*/  ISETP.LT.OR P3, PT, R0, 0x9, !P0 ;  /* 0x000000090000780c */ /* 0x000fe40004761670 */
[----:B0-----:R-:W-:-:S11]  /*b9e0*/  @!P2 IADD3 R16, P4, P5, R19, UR8, R20 ;  /* 0x000000081310ac10 */ /* 0x001fd6000fd9e014 */
[----:B------:R-:W0:Y:S01]  /*b9f0*/  @!P3 LDC.64 R22, c[0x0][0x5c8] ;  /* 0x00017200ff16bb82 */ /* 0x000e220000000a00 */
[----:B------:R-:W-:Y:S02]  /*ba00*/  @!P2 IADD3.X R17, R18, UR5, R21, P4, P5 ;  /* 0x000000051211ac10 */ /* 0x000fe4000a7ea415 */
        /* <DEDUP_REMOVED lines=9> */
[----:B------:R-:W-:Y:S02]  /*baa0*/  IMAD.U32 R21, RZ, RZ, UR6 ;  /* 0x00000006ff157e24 */ /* 0x000fe4000f8e00ff */
[----:B------:R-:W-:-:S03]  /*bab0*/  IMAD.U32 R18, RZ, RZ, UR7 ;  /* 0x00000007ff127e24 */ /* 0x000fc6000f8e00ff */
[----:B------:R-:W-:-:S04]  /*bac0*/  @!P3 LEA R21, P2, R21, R4, 0x7 ;  /* 0x000000041515b211 */ /* 0x000fc800078438ff */
[----:B0-----:R-:W-:Y:S02]  /*bad0*/  @!P3 IADD3 R16, P4, R21, R22, RZ ;  /* 0x000000161510b210 */ /* 0x001fe40007f9e0ff */
[----:B--2---:R-:W-:-:S04]  /*bae0*/  LOP3.LUT R2, R2, 0xff, RZ, 0xc0, !PT ;  /* 0x000000ff02027812 */ /* 0x004fc800078ec0ff */
[----:B------:R-:W-:-:S05]  /*baf0*/  F2FP.F16.E4M3.UNPACK_B R2, R2 ;  /* 0x00000002ff02723e */ /* 0x000fca00020006ff */
[----:B------:R-:W-:-:S05]  /*bb00*/  HADD2.F32 R2, -RZ, R2.H0_H0 ;  /* 0x20000002ff027230 */ /* 0x000fca0000004100 */
[----:B------:R-:W-:Y:S01]  /*bb10*/  FMUL R13, R2, UR16 ;  /* 0x00000010020d7c20 */ /* 0x000fe20008400000 */
[----:B------:R-:W-:Y:S02]  /*bb20*/  @!P3 LEA.HI.X R2, R89, R3, R18, 0x7, P2 ;  /* 0x000000035902b211 */ /* 0x000fe400010f3c12 */
[----:B------:R-:W-:Y:S01]  /*bb30*/  ISETP.LT.OR P2, PT, R0, 0xa, !P0 ;  /* 0x0000000a0000780c */ /* 0x000fe20004741670 */
[----:B------:R-:W-:Y:S02]  /*bb40*/  FFMA R13, R92, UR13, R13 ;  /* 0x0000000d5c0d7c23 */ /* 0x000fe4000800000d */
[----:B------:R-:W-:Y:S01]  /*bb50*/  @!P3 IMAD.X R17, R2, 0x1, R23, P4 ;  /* 0x000000010211b824 */ /* 0x000fe200020e0617 */
        /* <DEDUP_REMOVED lines=10> */
[----:B0-----:R-:W-:-:S11]  /*bc00*/  @!P2 IADD3 R16, P4, R19, R20, RZ ;  /* 0x000000141310a210 */ /* 0x001fd60007f9e0ff */
[----:B------:R-:W0:Y:S01]  /*bc10*/  @!P3 LDC.64 R22, c[0x0][0x5c8] ;  /* 0x00017200ff16bb82 */ /* 0x000e220000000a00 */
[----:B------:R-:W-:Y:S01]  /*bc20*/  @!P2 IMAD.X R17, R18, 0x1, R21, P4 ;  /* 0x000000011211a824 */ /* 0x000fe200020e0615 */
        /* <DEDUP_REMOVED lines=929> */
[----:B------:R-:W-:Y:S02]  /*f640*/  @!P3 LEA R21, P2, R21, R4, 0x7 ;  /* 0x000000041515b211 */ /* 0x000fe400078438ff */
[----:B------:R-:W-:Y:S02]  /*f650*/  ISETP.LT.OR P0, PT, R0, 0x7a, !P0 ;  /* 0x0000007a0000780c */ /* 0x000fe40004701670 */
[----:B--2---:R-:W-:-:S04]  /*f660*/  LOP3.LUT R2, R2, 0xff, RZ, 0xc0, !PT ;  /* 0x000000ff02027812 */ /* 0x004fc800078ec0ff */
[----:B------:R-:W-:-:S05]  /*f670*/  F2FP.F16.E4M3.UNPACK_B R2, R2 ;  /* 0x00000002ff02723e */ /* 0x000fca00020006ff */
[----:B------:R-:W-:-:S05]  /*f680*/  HADD2.F32 R2, -RZ, R2.H0_H0 ;  /* 0x20000002ff027230 */ /* 0x000fca0000004100 */
[----:B------:R-:W-:Y:S01]  /*f690*/  FMUL R13, R2, UR16 ;  /* 0x00000010020d7c20 */ /* 0x000fe20008400000 */
[----:B------:R-:W-:Y:S02]  /*f6a0*/  @!P3 LEA.HI.X R2, R89, R3, R18, 0x7, P2 ;  /* 0x000000035902b211 */ /* 0x000fe400010f3c12 */
[----:B0-----:R-:W-:Y:S01]  /*f6b0*/  @!P3 IADD3 R16, P2, R21, R22, RZ ;  /* 0x000000161510b210 */ /* 0x001fe20007f5e0ff */
[----:B------:R-:W-:Y:S01]  /*f6c0*/  FFMA R13, R148, UR13, R13 ;  /* 0x0000000d940d7c23 */ /* 0x000fe2000800000d */
[----:B------:R-:W0:Y:S03]  /*f6d0*/  @!P0 LDC.64 R20, c[0x0][0x5c8] ;  /* 0x00017200ff148b82 */ /* 0x000e260000000a00 */
[----:B------:R-:W-:Y:S01]  /*f6e0*/  @!P3 IMAD.X R17, R2, 0x1, R23, P2 ;  /* 0x000000010211b824 */ /* 0x000fe200010e0617 */
[----:B------:R-:W-:Y:S02]  /*f6f0*/  F2FP.SATFINITE.E4M3.F32.PACK_AB_MERGE_C R13, RZ, R13, RZ ;  /* 0x0000000dff0d723e */ /* 0x000fe400048070ff */
[----:B------:R-:W-:-:S03]  /*f700*/  PRMT R2, RZ, 0x7610, R2 ;  /* 0x00007610ff027816 */ /* 0x000fc60000000002 */
[----:B------:R1:W-:Y:S04]  /*f710*/  @!P3 STG.E.U8 desc[UR14][R16.64+0x78], R13 ;  /* 0x0000780d1000b986 */ /* 0x0003e8000c10110e */
[----:B------:R0:W2:Y:S01]  /*f720*/  @!P0 LDG.E.U8 R2, desc[UR14][R6.64+0x79] ;  /* 0x0000790e06028981 */ /* 0x0000a2000c1e1100 */
[----:B------:R-:W-:Y:S02]  /*f730*/  IMAD.U32 R19, RZ, RZ, UR6 ;  /* 0x00000006ff137e24 */ /* 0x000fe4000f8e00ff */
[----:B------:R-:W-:-:S03]  /*f740*/  IMAD.U32 R23, RZ, RZ, UR6 ;  /* 0x00000006ff177e24 */ /* 0x000fc6000f8e00ff */
[----:B------:R-:W-:-:S04]  /*f750*/  @!P0 LEA R19, P2, R19, R4, 0x7 ;  /* 0x0000000413138211 */ /* 0x000fc800078438ff */
[----:B-1----:R-:W-:Y:S02]  /*f760*/  @!P0 LEA.HI.X R16, R23, R3, R18, 0x7, P2 ;  /* 0x0000000317108211 */ /* 0x002fe400010f3c12 */
[----:B------:R-:W-:Y:S02]  /*f770*/  ISETP.LT.OR P2, PT, R0, 0x79, !P1 ;  /* 0x000000790000780c */ /* 0x000fe40004f41670 */
[----:B0-----:R-:W-:-:S05]  /*f780*/  @!P0 IADD3 R6, P3, R19, R20, RZ ;  /* 0x0000001413068210 */ /* 0x001fca0007f7e0ff */
[----:B------:R-:W-:-:S06]  /*f790*/  @!P0 IMAD.X R7, R16, 0x1, R21, P3 ;  /* 0x0000000110078824 */ /* 0x000fcc00018e0615 */
        /* <DEDUP_REMOVED lines=19> */
[----:B0-----:R-:W-:Y:S01]  /*f8d0*/  @!P2 IADD3 R6, P0, P3, R19, UR8, R20 ;  /* 0x000000081306ac10 */ /* 0x001fe2000fb1e014 */
[----:B------:R-:W-:-:S03]  /*f8e0*/  FFMA R13, R150, UR13, R13 ;  /* 0x0000000d960d7c23 */ /* 0x000fc6000800000d */
[----:B------:R-:W-:Y:S02]  /*f8f0*/  @!P2 IADD3.X R7, R2, UR5, R21, P0, P3 ;  /* 0x000000050207ac10 */ /* 0x000fe400087e6415 */
[----:B------:R-:W-:Y:S01]  /*f900*/  F2FP.SATFINITE.E4M3.F32.PACK_AB_MERGE_C R17, RZ, R13, RZ ;  /* 0x0000000dff11723e */ /* 0x000fe200048070ff */
[----:B------:R-:W0:Y:S01]  /*f910*/  @!P1 LDC.64 R20, c[0x0][0x5c8] ;  /* 0x00017200ff149b82 */ /* 0x000e220000000a00 */
[----:B------:R-:W-:-:S03]  /*f920*/  PRMT R2, RZ, 0x7610, R2 ;  /* 0x00007610ff027816 */ /* 0x000fc60000000002 */
[----:B------:R1:W-:Y:S04]  /*f930*/  @!P2 STG.E.U8 desc[UR14][R6.64+0x78], R17 ;  /* 0x000078110600a986 */ /* 0x0003e8000c10110e */
[----:B------:R2:W4:Y:S01]  /*f940*/  @!P1 LDG.E.U8 R2, desc[UR14][R8.64+0x79] ;  /* 0x0000790e08029981 */ /* 0x000522000c1e1100 */
[----:B------:R-:W-:Y:S01]  /*f950*/  IADD3 R13, P0, R10, 0xc0, RZ ;  /* 0x000000c00a0d7810 */ /* 0x000fe20007f1e0ff */
[----:B------:R-:W-:-:S04]  /*f960*/  IMAD.U32 R19, RZ, RZ, UR6 ;  /* 0x00000006ff137e24 */ /* 0x000fc8000f8e00ff */
[----:B------:R-:W-:Y:S01]  /*f970*/  IMAD.X R16, RZ, RZ, R11, P0 ;  /* 0x000000ffff107224 */ /* 0x000fe200000e060b */
[----:B------:R-:W-:Y:S01]  /*f980*/  ISETP.GE.AND P0, PT, R12, 0xc1, PT ;  /* 0x000000c10c00780c */ /* 0x000fe20003f06270 */
[----:B-1----:R-:W-:Y:S01]  /*f990*/  IMAD.WIDE.U32 R6, R13, UR18, R14 ;  /* 0x000000120d067c25 */ /* 0x002fe2000f8e000e */
[----:B------:R-:W-:Y:S02]  /*f9a0*/  @!P1 LEA R19, P2, R19, R4, 0x7 ;  /* 0x0000000413139211 */ /* 0x000fe400078438ff */
[----:B------:R-:W-:Y:S01]  /*f9b0*/  ISETP.LT.OR P3, PT, R0, 0x1, !P0 ;  /* 0x000000010000780c */ /* 0x000fe20004761670 */
[----:B--2---:R-:W-:Y:S01]  /*f9c0*/  IMAD R8, R16, UR18, RZ ;  /* 0x0000001210087c24 */ /* 0x004fe2000f8e02ff */
[----:B------:R-:W-:Y:S02]  /*f9d0*/  @!P1 LEA.HI.X R18, R23, R3, R18, 0x7, P2 ;  /* 0x0000000317129211 */ /* 0x000fe400010f3c12 */
[----:B------:R-:W-:Y:S01]  /*f9e0*/  IADD3 R6, P2, R6, UR20, RZ ;  /* 0x0000001406067c10 */ /* 0x000fe2000ff5e0ff */
[----:B------:R-:W-:Y:S01]  /*f9f0*/  IMAD R13, R13, UR19, R8 ;  /* 0x000000130d0d7c24 */ /* 0x000fe2000f8e0208 */
[----:B0-----:R-:W-:-:S04]  /*fa00*/  @!P1 IADD3 R16, P4, P5, R19, UR8, R20 ;  /* 0x0000000813109c10 */ /* 0x001fc8000fd9e014 */
[----:B------:R-:W-:Y:S02]  /*fa10*/  @!P1 IADD3.X R17, R18, UR5, R21, P4, P5 ;  /* 0x0000000512119c10 */ /* 0x000fe4000a7ea415 */
        /* <DEDUP_REMOVED lines=12> */
[----:B------:R-:W-:Y:S01]  /*fae0*/  VOTEU.ALL UP0, P3 ;  /* 0x00000000003f7886 */ /* 0x000fe20001800000 */
[----:B------:R-:W-:-:S04]  /*faf0*/  ISETP.LT.OR P2, PT, R0, 0x2, !P0 ;  /* 0x000000020000780c */ /* 0x000fc80004741670 */
[----:B------:R-:W-:Y:S01]  /*fb00*/  @!UP0 UIMAD UR4, UR7, 0xc0, URZ ;  /* 0x000000c0070488a4 */ /* 0x000fe2000f8e023f */
[----:B--2---:R-:W-:-:S04]  /*fb10*/  LOP3.LUT R2, R2, 0xff, RZ, 0xc0, !PT ;  /* 0x000000ff02027812 */ /* 0x004fc800078ec0ff */
[----:B------:R-:W-:-:S05]  /*fb20*/  F2FP.F16.E4M3.UNPACK_B R2, R2 ;  /* 0x00000002ff02723e */ /* 0x000fca00020006ff */
[----:B------:R-:W-:Y:S02]  /*fb30*/  HADD2.F32 R13, -RZ, R2.H0_H0 ;  /* 0x20000002ff0d7230 */ /* 0x000fe40000004100 */
[----:B------:R-:W-:-:S03]  /*fb40*/  @!P3 IMAD.MOV.U32 R2, RZ, RZ, R4 ;  /* 0x000000ffff02b224 */ /* 0x000fc600078e0004 */
[----:B------:R-:W-:Y:S01]  /*fb50*/  FMUL R13, R13, UR16 ;  /* 0x000000100d0d7c20 */ /* 0x000fe20008400000 */
[----:B------:R-:W-:-:S04]  /*fb60*/  @!P3 IMAD.WIDE.U32 R8, R9, 0xc0, R2 ;  /* 0x000000c00908b825 */ /* 0x000fc800078e0002 */
[----:B------:R-:W-:Y:S01]  /*fb70*/  FFMA R13, R24, UR13, R13 ;  /* 0x0000000d180d7c23 */ /* 0x000fe2000800000d */
[----:B0-----:R-:W-:-:S04]  /*fb80*/  @!P3 IADD3 R8, P1, R8, R20, RZ ;  /* 0x000000140808b210 */ /* 0x001fc80007f3e0ff */
[----:B-1----:R-:W-:Y:S02]  /*fb90*/  F2FP.SATFINITE.E4M3.F32.PACK_AB_MERGE_C R19, RZ, R13, RZ ;  /* 0x0000000dff13723e */ /* 0x002fe400048070ff */
[----:B------:R-:W-:Y:S02]  /*fba0*/  @!P3 IADD3.X R9, R21, UR4, R9, P1, !PT ;  /* 0x000000041509bc10 */ /* 0x000fe40008ffe409 */
[----:B------:R-:W-:Y:S01]  /*fbb0*/  PRMT R13, RZ, 0x7610, R13 ;  /* 0x00007610ff0d7816 */ /* 0x000fe2000000000d */
[----:B------:R-:W0:Y:S02]  /*fbc0*/  @!P2 LDC.64 R20, c[0x0][0x5c8] ;  /* 0x00017200ff14ab82 */ /* 0x000e240000000a00 */
[----:B------:R1:W-:Y:S04]  /*fbd0*/  @!P3 STG.E.U8 desc[UR14][R8.64], R19 ;  /* 0x000000130800b986 */ /* 0x0003e8000c10110e */
[----:B------:R-:W2:Y:S01]  /*fbe0*/  @!P2 LDG.E.U8 R13, desc[UR14][R6.64+0x1] ;  /* 0x0000010e060da981 */ /* 0x000ea2000c1e1100 */
[----:B------:R-:W-:Y:S01]  /*fbf0*/  IADD3 R17, P3, R10, 0xc8, RZ ;  /* 0x000000c80a117810 */ /* 0x000fe20007f7e0ff */
[----:B------:R-:W-:Y:S01]  /*fc00*/  VOTEU.ALL UP0, P2 ;  /* 0x00000000003f7886 */ /* 0x000fe20001000000 */
[----:B------:R-:W-:-:S03]  /*fc10*/  ISETP.GE.AND P1, PT, R12, 0xc9, PT ;  /* 0x000000c90c00780c */ /* 0x000fc60003f26270 */
[----:B------:R-:W-:Y:S02]  /*fc20*/  IMAD.X R11, RZ, RZ, R11, P3 ;  /* 0x000000ffff0b7224 */ /* 0x000fe400018e060b */
[----:B-1----:R-:W-:Y:S02]  /*fc30*/  @!P2 IMAD.MOV.U32 R8, RZ, RZ, R4 ;  /* 0x000000ffff08a224 */ /* 0x002fe400078e0004 */
[----:B------:R-:W-:Y:S01]  /*fc40*/  @!P2 IMAD.MOV.U32 R9, RZ, RZ, R3 ;  /* 0x000000ffff09a224 */ /* 0x000fe200078e0003 */
[----:B------:R-:W-:Y:S01]  /*fc50*/  ISETP.LT.OR P3, PT, R0, 0x1, !P1 ;  /* 0x000000010000780c */ /* 0x000fe20004f61670 */
[----:B------:R-:W-:Y:S01]  /*fc60*/  IMAD.WIDE.U32 R14, R17, UR18, R14 ;  /* 0x00000012110e7c25 */ /* 0x000fe2000f8e000e */
[----:B------:R-:W-:-:S03]  /*fc70*/  @!UP0 UIMAD UR4, UR7, 0xc0, URZ ;  /* 0x000000c0070488a4 */ /* 0x000fc6000f8e023f */
[----:B------:R-:W-:-:S04]  /*fc80*/  @!P2 IMAD.WIDE.U32 R8, R23, 0xc0, R8 ;  /* 0x000000c01708a825 */ /* 0x000fc800078e0008 */
[----:B------:R-:W-:-:S04]  /*fc90*/  IMAD R12, R11, UR18, RZ ;  /* 0x000000120b0c7c24 */ /* 0x000fc8000f8e02ff */
[--C-:B------:R-:W-:Y:S01]  /*fca0*/  IMAD R17, R17, UR19, R12.reuse ;  /* 0x0000001311117c24 */ /* 0x100fe2000f8e020c */
[----:B------:R-:W-:Y:S02]  /*fcb0*/  PRMT R12, RZ, 0x7610, R12 ;  /* 0x00007610ff0c7816 */ /* 0x000fe4000000000c */
[----:B--2---:R-:W-:-:S04]  /*fcc0*/  LOP3.LUT R13, R13, 0xff, RZ, 0xc0, !PT ;  /* 0x000000ff0d0d7812 */ /* 0x004fc800078ec0ff */
[----:B------:R-:W-:-:S05]  /*fcd0*/  F2FP.F16.E4M3.UNPACK_B R13, R13 ;  /* 0x0000000dff0d723e */ /* 0x000fca00020006ff */
[----:B------:R-:W-:-:S05]  /*fce0*/  HADD2.F32 R13, -RZ, R13.H0_H0 ;  /* 0x2000000dff0d7230 */ /* 0x000fca0000004100 */
[----:B------:R-:W-:-:S04]  /*fcf0*/  FMUL R10, R13, UR16 ;  /* 0x000000100d0a7c20 */ /* 0x000fc80008400000 */
[----:B------:R-:W-:Y:S01]  /*fd00*/  FFMA R25, R25, UR13, R10 ;  /* 0x0000000d19197c23 */ /* 0x000fe2000800000a */
[----:B0-----:R-:W-:Y:S02]  /*fd10*/  @!P2 IADD3 R10, P5, R8, R20, RZ ;  /* 0x00000014080aa210 */ /* 0x001fe40007fbe0ff */
[----:B------:R-:W-:Y:S02]  /*fd20*/  IADD3 R8, P4, R14, UR20, RZ ;  /* 0x000000140e087c10 */ /* 0x000fe4000ff9e0ff */
[----:B------:R-:W-:Y:S02]  /*fd30*/  @!P2 IADD3.X R11, R21, UR4, R9, P5, !PT ;  /* 0x00000004150bac10 */ /* 0x000fe4000affe409 */
[----:B------:R-:W-:Y:S02]  /*fd40*/  F2FP.SATFINITE.E4M3.F32.PACK_AB_MERGE_C R25, RZ, R25, RZ ;  /* 0x00000019ff19723e */ /* 0x000fe400048070ff */
[----:B------:R-:W-:Y:S02]  /*fd50*/  IADD3.X R9, R15, UR21, R17, P4, !PT ;  /* 0x000000150f097c10 */ /* 0x000fe4000a7fe411 */
[----:B------:R-:W0:Y:S01]  /*fd60*/  @!P3 LDC.64 R16, c[0x0][0x5c8] ;  /* 0x00017200ff10bb82 */ /* 0x000e220000000a00 */
[----:B------:R1:W-:Y:S04]  /*fd70*/  @!P2 STG.E.U8 desc[UR14][R10.64+0x1], R25 ;  /* 0x000001190a00a986 */ /* 0x0003e8000c10110e */
[----:B------:R-:W2:Y:S01]  /*fd80*/  @!P3 LDG.E.U8 R12, desc[UR14][R8.64] ;  /* 0x0000000e080cb981 */ /* 0x000ea2000c1e1100 */
[----:B------:R-:W-:Y:S01]  /*fd90*/  VOTEU.ALL UP0, P3 ;  /* 0x00000000003f7886 */ /* 0x000fe20001800000 */
[----:B------:R-:W-:-:S02]  /*fda0*/  IMAD.U32 R13, RZ, RZ, UR6 ;  /* 0x00000006ff0d7e24 */ /* 0x000fc4000f8e00ff */
[----:B-1----:R-:W-:Y:S02]  /*fdb0*/  @!P3 IMAD.MOV.U32 R10, RZ, RZ, R4 ;  /* 0x000000ffff0ab224 */ /* 0x002fe400078e0004 */
[----:B------:R-:W-:Y:S01]  /*fdc0*/  @!P3 IMAD.MOV.U32 R11, RZ, RZ, R3 ;  /* 0x000000ffff0bb224 */ /* 0x000fe200078e0003 */
[----:B------:R-:W-:Y:S01]  /*fdd0*/  @!UP0 UIMAD UR4, UR7, 0xc0, URZ ;  /* 0x000000c0070488a4 */ /* 0x000fe2000f8e023f */
[----:B------:R-:W-:Y:S02]  /*fde0*/  ISETP.LT.OR P2, PT, R0, 0x2, !P1 ;  /* 0x000000020000780c */ /* 0x000fe40004f41670 */
[----:B--2---:R-:W-:-:S04]  /*fdf0*/  LOP3.LUT R12, R12, 0xff, RZ, 0xc0, !PT ;  /* 0x000000ff0c0c7812 */ /* 0x004fc800078ec0ff */
[----:B------:R-:W-:-:S05]  /*fe00*/  F2FP.F16.E4M3.UNPACK_B R12, R12 ;  /* 0x0000000cff0c723e */ /* 0x000fca00020006ff */
[----:B------:R-:W-:Y:S02]  /*fe10*/  HADD2.F32 R14, -RZ, R12.H0_H0 ;  /* 0x2000000cff0e7230 */ /* 0x000fe40000004100 */
[----:B------:R-:W-:-:S04]  /*fe20*/  @!P3 IMAD.WIDE.U32 R12, R13, 0xc0, R10 ;  /* 0x000000c00d0cb825 */ /* 0x000fc800078e000a */
[----:B------:R-:W-:Y:S01]  /*fe30*/  FMUL R11, R14, UR16 ;  /* 0x000000100e0b7c20 */ /* 0x000fe20008400000 */
[----:B------:R-:W-:Y:S01]  /*fe40*/  @!P3 VIADD R14, R13, UR4 ;  /* 0x000000040d0ebc36 */ /* 0x000fe20008000000 */
[----:B0-----:R-:W-:Y:S02]  /*fe50*/  @!P3 IADD3 R10, P4, P5, R12, UR8, R16 ;  /* 0x000000080c0abc10 */ /* 0x001fe4000fd9e010 */
[----:B------:R-:W-:Y:S01]  /*fe60*/  FFMA R26, R26, UR13, R11 ;  /* 0x0000000d1a1a7c23 */ /* 0x000fe2000800000b */
[----:B------:R-:W-:Y:S02]  /*fe70*/  PRMT R12, RZ, 0x7610, R12 ;  /* 0x00007610ff0c7816 */ /* 0x000fe4000000000c */
[----:B------:R-:W-:Y:S02]  /*fe80*/  @!P3 IADD3.X R11, R14, UR5, R17, P4, P5 ;  /* 0x000000050e0bbc10 */ /* 0x000fe4000a7ea411 */
[----:B------:R-:W-:Y:S01]  /*fe90*/  F2FP.SATFINITE.E4M3.F32.PACK_AB_MERGE_C R15, RZ, R26, RZ ;  /* 0x0000001aff0f723e */ /* 0x000fe200048070ff */
[----:B------:R-:W0:Y:S04]  /*fea0*/  @!P2 LDC.64 R16, c[0x0][0x5c8] ;  /* 0x00017200ff10ab82 */ /* 0x000e280000000a00 */
[----:B------:R1:W-:Y:S04]  /*feb0*/  @!P3 STG.E.U8 desc[UR14][R10.64], R15 ;  /* 0x0000000f0a00b986 */ /* 0x0003e8000c10110e */
[----:B------:R-:W2:Y:S01]  /*fec0*/  @!P2 LDG.E.U8 R12, desc[UR14][R8.64+0x1] ;  /* 0x0000010e080ca981 */ /* 0x000ea2000c1e1100 */
[----:B------:R-:W-:Y:S01]  /*fed0*/  VOTEU.ALL UP0, P2 ;  /* 0x00000000003f7886 */ /* 0x000fe20001000000 */
[----:B------:R-:W-:-:S04]  /*fee0*/  IMAD.U32 R13, RZ, RZ, UR6 ;  /* 0x00000006ff0d7e24 */ /* 0x000fc8000f8e00ff */
[----:B------:R-:W-:Y:S01]  /*fef0*/  @!UP0 UIMAD UR4, UR7, 0xc0, URZ ;  /* 0x000000c0070488a4 */ /* 0x000fe2000f8e023f */
[----:B-1----:R-:W-:Y:S02]  /*ff00*/  @!P2 IMAD.MOV.U32 R10, RZ, RZ, R4 ;  /* 0x000000ffff0aa224 */ /* 0x002fe400078e0004 */
[----:B------:R-:W-:Y:S01]  /*ff10*/  @!P2 IMAD.MOV.U32 R11, RZ, RZ, R3 ;  /* 0x000000ffff0ba224 */ /* 0x000fe200078e0003 */
[----:B------:R-:W-:-:S13]  /*ff20*/  ISETP.LT.OR P3, PT, R0, 0x9, !P0 ;  /* 0x000000090000780c */ /* 0x000fda0004761670 */
[----:B------:R-:W1:Y:S01]  /*ff30*/  @!P3 LDC.64 R18, c[0x0][0x5c8] ;  /* 0x00017200ff12bb82 */ /* 0x000e620000000a00 */
[----:B--2---:R-:W-:-:S04]  /*ff40*/  LOP3.LUT R12, R12, 0xff, RZ, 0xc0, !PT ;  /* 0x000000ff0c0c7812 */ /* 0x004fc800078ec0ff */
[----:B------:R-:W-:-:S05]  /*ff50*/  F2FP.F16.E4M3.UNPACK_B R12, R12 ;  /* 0x0000000cff0c723e */ /* 0x000fca00020006ff */
[----:B------:R-:W-:Y:S02]  /*ff60*/  HADD2.F32 R14, -RZ, R12.H0_H0 ;  /* 0x2000000cff0e7230 */ /* 0x000fe40000004100 */
[----:B------:R-:W-:-:S04]  /*ff70*/  @!P2 IMAD.WIDE.U32 R12, R13, 0xc0, R10 ;  /* 0x000000c00d0ca825 */ /* 0x000fc800078e000a */
[----:B------:R-:W-:Y:S01]  /*ff80*/  FMUL R14, R14, UR16 ;  /* 0x000000100e0e7c20 */ /* 0x000fe20008400000 */
[----:B------:R-:W-:Y:S01]  /*ff90*/  @!P2 VIADD R10, R13, UR4 ;  /* 0x000000040d0aac36 */ /* 0x000fe20008000000 */
[----:B0-----:R-:W-:Y:S02]  /*ffa0*/  @!P2 IADD3 R12, P4, P5, R12, UR8, R16 ;  /* 0x000000080c0cac10 */ /* 0x001fe4000fd9e010 */
[----:B------:R-:W-:Y:S02]  /*ffb0*/  FFMA R14, R27, UR13, R14 ;  /* 0x0000000d1b0e7c23 */ /* 0x000fe4000800000e */
[----:B------:R-:W-:Y:S02]  /*ffc0*/  @!P2 IADD3.X R13, R10, UR5, R17, P4, P5 ;  /* 0x000000050a0dac10 */ /* 0x000fe4000a7ea411 */
[----:B------:R-:W-:Y:S02]  /*ffd0*/  PRMT R10, RZ, 0x7610, R10 ;  /* 0x00007610ff0a7816 */ /* 0x000fe4000000000a */
[----:B------:R-:W-:-:S05]  /*ffe0*/  F2FP.SATFINITE.E4M3.F32.PACK_AB_MERGE_C R17, RZ, R14, RZ ;  /* 0x0000000eff11723e */ /* 0x000fca00048070ff */
[----:B------:R0:W-:Y:S04]  /*fff0*/  @!P2 STG.E.U8 desc[UR14][R12.64+0x1], R17 ;  /* 0x000001110c00a986 */ /* 0x0001e8000c10110e */
[----:B------:R-:W2:Y:S01]  /*10000*/  @!P3 LDG.E.U8 R10, desc[UR14][R6.64+0x8] ;  /* 0x0000080e060ab981 */ /* 0x000ea2000c1e1100 */
[----:B------:R-:W-:Y:S02]  /*10010*/  IMAD.U32 R15, RZ, RZ, UR6 ;  /* 0x00000006ff0f7e24 */ /* 0x000fe4000f8e00ff */
[----:B------:R-:W-:Y:S01]  /*10020*/  @!P3 IMAD.MOV.U32 R11, RZ, RZ, R3 ;  /* 0x000000ffff0bb224 */ /* 0x000fe200078e0003 */
[----:B------:R-:W-:Y:S01]  /*10030*/  VOTEU.ALL UP0, P3 ;  /* 0x00000000003f7886 */ /* 0x000fe20001800000 */
[----:B------:R-:W-:-:S04]  /*10040*/  ISETP.LT.OR P4, PT, R0, 0xa, !P0 ;  /* 0x0000000a0000780c */ /* 0x000fc80004781670 */
[----:B------:R-:W-:Y:S01]  /*10050*/  @!UP0 UIMAD UR4, UR7, 0xc0, URZ ;  /* 0x000000c0070488a4 */ /* 0x000fe2000f8e023f */
[----:B0-----:R-:W-:-:S08]  /*10060*/  PRMT R12, RZ, 0x7610, R12 ;  /* 0x00007610ff0c7816 */ /* 0x001fd0000000000c */
[----:B------:R-:W0:Y:S01]  /*10070*/  @!P4 LDC.64 R16, c[0x0][0x5c8] ;  /* 0x00017200ff10cb82 */ /* 0x000e220000000a00 */
[----:B--2---:R-:W-:-:S04]  /*10080*/  LOP3.LUT R10, R10, 0xff, RZ, 0xc0, !PT ;  /* 0x000000ff0a0a7812 */ /* 0x004fc800078ec0ff */
[----:B------:R-:W-:-:S05]  /*10090*/  F2FP.F16.E4M3.UNPACK_B R10, R10 ;  /* 0x0000000aff0a723e */ /* 0x000fca00020006ff */
[----:B------:R-:W-:Y:S02]  /*100a0*/  HADD2.F32 R14, -RZ, R10.H0_H0 ;  /* 0x2000000aff0e7230 */ /* 0x000fe40000004100 */
[----:B------:R-:W-:-:S04]  /*100b0*/  @!P3 IMAD.MOV.U32 R10, RZ, RZ, R4 ;  /* 0x000000ffff0ab224 */ /* 0x000fc800078e0004 */
[----:B------:R-:W-:-:S04]  /*100c0*/  @!P3 IMAD.WIDE.U32 R10, R15, 0xc0, R10 ;  /* 0x000000c00f0ab825 */ /* 0x000fc800078e000a */
[----:B------:R-:W-:-:S04]  /*100d0*/  FMUL R15, R14, UR16 ;  /* 0x000000100e0f7c20 */ /* 0x000fc80008400000 */
[----:B------:R-:W-:Y:S01]  /*100e0*/  FFMA R15, R28, UR13, R15 ;  /* 0x0000000d1c0f7c23 */ /* 0x000fe2000800000f */
[----:B-1----:R-:W-:-:S04]  /*100f0*/  @!P3 IADD3 R10, P2, R10, R18, RZ ;  /* 0x000000120a0ab210 */ /* 0x002fc80007f5e0ff */
[----:B------:R-:W-:Y:S02]  /*10100*/  @!P3 IADD3.X R11, R19, UR4, R11, P2, !PT ;  /* 0x00000004130bbc10 */ /* 0x000fe400097fe40b */
[----:B------:R-:W-:-:S05]  /*10110*/  F2FP.SATFINITE.E4M3.F32.PACK_AB_MERGE_C R15, RZ, R15, RZ ;  /* 0x0000000fff0f723e */ /* 0x000fca00048070ff */
[----:B------:R1:W-:Y:S04]  /*10120*/  @!P3 STG.E.U8 desc[UR14][R10.64+0x8], R15 ;  /* 0x0000080f0a00b986 */ /* 0x0003e8000c10110e */
[----:B------:R-:W2:Y:S01]  /*10130*/  @!P4 LDG.E.U8 R12, desc[UR14][R6.64+0x9] ;  /* 0x0000090e060cc981 */ /* 0x000ea2000c1e1100 */
[----:B------:R-:W-:Y:S01]  /*10140*/  IMAD.U32 R13, RZ, RZ, UR6 ;  /* 0x00000006ff0d7e24 */ /* 0x000fe2000f8e00ff */
[----:B------:R-:W-:Y:S01]  /*10150*/  VOTEU.ALL UP0, P4 ;  /* 0x00000000003f7886 */ /* 0x000fe20002000000 */
[----:B-1----:R-:W-:Y:S02]  /*10160*/  @!P4 IMAD.MOV.U32 R10, RZ, RZ, R4 ;  /* 0x000000ffff0ac224 */ /* 0x002fe400078e0004 */
[----:B------:R-:W-:Y:S01]  /*10170*/  @!P4 IMAD.MOV.U32 R11, RZ, RZ, R3 ;  /* 0x000000ffff0bc224 */ /* 0x000fe200078e0003 */
[----:B------:R-:W-:Y:S01]  /*10180*/  ISETP.LT.OR P2, PT, R0, 0x9, !P1 ;  /* 0x000000090000780c */ /* 0x000fe20004f41670 */
[----:B------:R-:W-:Y:S01]  /*10190*/  @!UP0 UIMAD UR4, UR7, 0xc0, URZ ;  /* 0x000000c0070488a4 */ /* 0x000fe2000f8e023f */
[----:B--2---:R-:W-:-:S04]  /*101a0*/  LOP3.LUT R12, R12, 0xff, RZ, 0xc0, !PT ;  /* 0x000000ff0c0c7812 */ /* 0x004fc800078ec0ff */
[----:B------:R-:W-:-:S05]  /*101b0*/  F2FP.F16.E4M3.UNPACK_B R12, R12 ;  /* 0x0000000cff0c723e */ /* 0x000fca00020006ff */
[----:B------:R-:W-:Y:S02]  /*101c0*/  HADD2.F32 R14, -RZ, R12.H0_H0 ;  /* 0x2000000cff0e7230 */ /* 0x000fe40000004100 */
[----:B------:R-:W-:-:S04]  /*101d0*/  @!P4 IMAD.WIDE.U32 R12, R13, 0xc0, R10 ;  /* 0x000000c00d0cc825 */ /* 0x000fc800078e000a */
[----:B------:R-:W-:Y:S01]  /*101e0*/  FMUL R14, R14, UR16 ;  /* 0x000000100e0e7c20 */ /* 0x000fe20008400000 */
[----:B0-----:R-:W-:-:S03]  /*101f0*/  @!P4 IADD3 R10, P3, R12, R16, RZ ;  /* 0x000000100c0ac210 */ /* 0x001fc60007f7e0ff */
[----:B------:R-:W-:Y:S01]  /*10200*/  FFMA R14, R29, UR13, R14 ;  /* 0x0000000d1d0e7c23 */ /* 0x000fe2000800000e */
[----:B------:R-:W-:Y:S02]  /*10210*/  PRMT R12, RZ, 0x7610, R12 ;  /* 0x00007610ff0c7816 */ /* 0x000fe4000000000c */
[----:B------:R-:W-:Y:S02]  /*10220*/  @!P4 IADD3.X R11, R17, UR4, R13, P3, !PT ;  /* 0x00000004110bcc10 */ /* 0x000fe40009ffe40d */
        /* <DEDUP_REMOVED lines=19> */
[----:B------:R-:W-:Y:S01]  /*10360*/  PRMT R10, RZ, 0x7610, R10 ;  /* 0x00007610ff0a7816 */ /* 0x000fe2000000000a */
[----:B------:R-:W0:Y:S01]  /*10370*/  @!P3 LDC.64 R16, c[0x0][0x5c8] ;  /* 0x00017200ff10bb82 */ /* 0x000e220000000a00 */
[----:B------:R-:W-:-:S05]  /*10380*/  F2FP.SATFINITE.E4M3.F32.PACK_AB_MERGE_C R15, RZ, R11, RZ ;  /* 0x0000000bff0f723e */ /* 0x000fca00048070ff */
[----:B------:R1:W-:Y:S04]  /*10390*/  @!P2 STG.E.U8 desc[UR14][R12.64+0x8], R15 ;  /* 0x0000080f0c00a986 */ /* 0x0003e8000c10110e */
[----:B------:R-:W2:Y:S01]  /*103a0*/  @!P3 LDG.E.U8 R10, desc[UR14][R8.64+0x9] ;  /* 0x0000090e080ab981 */ /* 0x000ea2000c1e1100 */
[----:B------:R-:W-:Y:S01]  /*103b0*/  VOTEU.ALL UP0, P3 ;  /* 0x00000000003f7886 */ /* 0x000fe20001800000 */
[----:B------:R-:W-:Y:S02]  /*103c0*/  IMAD.U32 R19, RZ, RZ, UR6 ;  /* 0x00000006ff137e24 */ /* 0x000fe4000f8e00ff */
[----:B------:R-:W-:Y:S02]  /*103d0*/  @!P3 IMAD.MOV.U32 R11, RZ, RZ, R3 ;  /* 0x000000ffff0bb224 */ /* 0x000fe400078e0003 */
[----:B------:R-:W-:Y:S01]  /*103e0*/  @!UP0 UIMAD UR4, UR7, 0xc0, URZ ;  /* 0x000000c0070488a4 */ /* 0x000fe2000f8e023f */
[----:B------:R-:W-:-:S02]  /*103f0*/  ISETP.LT.OR P2, PT, R0, 0x11, !P0 ;  /* 0x000000110000780c */ /* 0x000fc40004741670 */
[----:B--2---:R-:W-:-:S04]  /*10400*/  LOP3.LUT R10, R10, 0xff, RZ, 0xc0, !PT ;  /* 0x000000ff0a0a7812 */ /* 0x004fc800078ec0ff */
[----:B------:R-:W-:-:S05]  /*10410*/  F2FP.F16.E4M3.UNPACK_B R10, R10 ;  /* 0x0000000aff0a723e */ /* 0x000fca00020006ff */
[----:B------:R-:W-:Y:S02]  /*10420*/  HADD2.F32 R14, -RZ, R10.H0_H0 ;  /* 0x2000000aff0e7230 */ /* 0x000fe40000004100 */
[----:B------:R-:W-:-:S03]  /*10430*/  @!P3 IMAD.MOV.U32 R10, RZ, RZ, R4 ;  /* 0x000000ffff0ab224 */ /* 0x000fc600078e0004 */
[----:B------:R-:W-:Y:S01]  /*10440*/  FMUL R14, R14, UR16 ;  /* 0x000000100e0e7c20 */ /* 0x000fe20008400000 */
[----:B------:R-:W-:Y:S02]  /*10450*/  @!P3 IMAD.WIDE.U32 R10, R19, 0xc0, R10 ;  /* 0x000000c0130ab825 */ /* 0x000fe400078e000a */
[----:B------:R-:W2:Y:S02]  /*10460*/  @!P2 LDC.64 R18, c[0x0][0x5c8] ;  /* 0x00017200ff12ab82 */ /* 0x000ea40000000a00 */
[----:B------:R-:W-:Y:S01]  /*10470*/  FFMA R14, R31, UR13, R14 ;  /* 0x0000000d1f0e7c23 */ /* 0x000fe2000800000e */
[----:B-1----:R-:W-:Y:S01]  /*10480*/  @!P3 VIADD R12, R11, UR4 ;  /* 0x000000040b0cbc36 */ /* 0x002fe20008000000 */
[----:B0-----:R-:W-:-:S04]  /*10490*/  @!P3 IADD3 R10, P4, P5, R10, UR8, R16 ;  /* 0x000000080a0abc10 */ /* 0x001fc8000fd9e010 */
[----:B------:R-:W-:Y:S02]  /*104a0*/  @!P3 IADD3.X R11, R12, UR5, R17, P4, P5 ;  /* 0x000000050c0bbc10 */ /* 0x000fe4000a7ea411 */
[----:B------:R-:W-:Y:S02]  /*104b0*/  F2FP.SATFINITE.E4M3.F32.PACK_AB_MERGE_C R17, RZ, R14, RZ ;  /* 0x0000000eff11723e */ /* 0x000fe400048070ff */
[----:B------:R-:W-:-:S03]  /*104c0*/  PRMT R12, RZ, 0x7610, R12 ;  /* 0x00007610ff0c7816 */ /* 0x000fc6000000000c */
[----:B------:R0:W-:Y:S04]  /*104d0*/  @!P3 STG.E.U8 desc[UR14][R10.64+0x9], R17 ;  /* 0x000009110a00b986 */ /* 0x0001e8000c10110e */
[----:B------:R-:W4:Y:S01]  /*104e0*/  @!P2 LDG.E.U8 R12, desc[UR14][R6.64+0x10] ;  /* 0x0000100e060ca981 */ /* 0x000f22000c1e1100 */
[----:B------:R-:W-:Y:S01]  /*104f0*/  IMAD.U32 R13, RZ, RZ, UR6 ;  /* 0x00000006ff0d7e24 */ /* 0x000fe2000f8e00ff */
[----:B------:R-:W-:Y:S01]  /*10500*/  VOTEU.ALL UP0, P2 ;  /* 0x00000000003f7886 */ /* 0x000fe20001000000 */
[----:B0-----:R-:W-:Y:S02]  /*10510*/  @!P2 IMAD.MOV.U32 R10, RZ, RZ, R4 ;  /* 0x000000ffff0aa224 */ /* 0x001fe400078e0004 */
[----:B------:R-:W-:Y:S01]  /*10520*/  @!P2 IMAD.MOV.U32 R11, RZ, RZ, R3 ;  /* 0x000000ffff0ba224 */ /* 0x000fe200078e0003 */
[----:B------:R-:W-:Y:S01]  /*10530*/  ISETP.LT.OR P3, PT, R0, 0x12, !P0 ;  /* 0x000000120000780c */ /* 0x000fe20004761670 */
[----:B------:R-:W-:-:S12]  /*10540*/  @!UP0 UIMAD UR4, UR7, 0xc0, URZ ;  /* 0x000000c0070488a4 */ /* 0x000fd8000f8e023f */
[----:B------:R-:W0:Y:S01]  /*10550*/  @!P3 LDC.64 R16, c[0x0][0x5c8] ;  /* 0x00017200ff10bb82 */ /* 0x000e220000000a00 */
[----:B----4-:R-:W-:-:S04]  /*10560*/  LOP3.LUT R12, R12, 0xff, RZ, 0xc0, !PT ;  /* 0x000000ff0c0c7812 */ /* 0x010fc800078ec0ff */
[----:B------:R-:W-:-:S05]  /*10570*/  F2FP.F16.E4M3.UNPACK_B R12, R12 ;  /* 0x0000000cff0c723e */ /* 0x000fca00020006ff */
[----:B------:R-:W-:Y:S02]  /*10580*/  HADD2.F32 R14, -RZ, R12.H0_H0 ;  /* 0x2000000cff0e7230 */ /* 0x000fe40000004100 */
[----:B------:R-:W-:-:S04]  /*10590*/  @!P2 IMAD.WIDE.U32 R12, R13, 0xc0, R10 ;  /* 0x000000c00d0ca825 */ /* 0x000fc800078e000a */
[----:B------:R-:W-:Y:S01]  /*105a0*/  FMUL R15, R14, UR16 ;  /* 0x000000100e0f7c20 */ /* 0x000fe20008400000 */
[----:B--2---:R-:W-:-:S03]  /*105b0*/  @!P2 IADD3 R10, P4, R12, R18, RZ ;  /* 0x000000120c0aa210 */ /* 0x004fc60007f9e0ff */
[----:B------:R-:W-:Y:S01]  /*105c0*/  FFMA R15, R32, UR13, R15 ;  /* 0x0000000d200f7c23 */ /* 0x000fe2000800000f */
[----:B------:R-:W-:Y:S02]  /*105d0*/  PRMT R12, RZ, 0x7610, R12 ;  /* 0x00007610ff0c7816 */ /* 0x000fe4000000000c */
        /* <DEDUP_REMOVED lines=928> */
[----:B----4-:R-:W-:-:S05]  /*13fe0*/  F2FP.F16.E4M3.UNPACK_B R12, R12 ;  /* 0x0000000cff0c723e */ /* 0x010fca00020006ff */
        /* <DEDUP_REMOVED lines=15> */
[----:B------:R-:W-:-:S12]  /*140e0*/  @!UP0 UIMAD UR4, UR7, 0xc0, URZ ;  /* 0x000000c0070488a4 */ /* 0x000fd8000f8e023f */
[----:B------:R-:W1:Y:S01]  /*140f0*/  @!P2 LDC.64 R18, c[0x0][0x5c8] ;  /* 0x00017200ff12ab82 */ /* 0x000e620000000a00 */
[----:B--2---:R-:W-:-:S05]  /*14100*/  F2FP.F16.E4M3.UNPACK_B R12, R12 ;  /* 0x0000000cff0c723e */ /* 0x004fca00020006ff */
[----:B------:R-:W-:Y:S02]  /*14110*/  HADD2.F32 R14, -RZ, R12.H0_H0 ;  /* 0x2000000cff0e7230 */ /* 0x000fe40000004100 */
[----:B------:R-:W-:-:S04]  /*14120*/  @!P3 IMAD.WIDE.U32 R12, R13, 0xc0, R10 ;  /* 0x000000c00d0cb825 */ /* 0x000fc800078e000a */
[----:B------:R-:W-:Y:S01]  /*14130*/  FMUL R14, R14, UR16 ;  /* 0x000000100e0e7c20 */ /* 0x000fe20008400000 */
[----:B0-----:R-:W-:-:S03]  /*14140*/  @!P3 IADD3 R10, P4, R12, R16, RZ ;  /* 0x000000100c0ab210 */ /* 0x001fc60007f9e0ff */
[----:B------:R-:W-:Y:S01]  /*14150*/  FFMA R14, R81, UR13, R14 ;  /* 0x0000000d510e7c23 */ /* 0x000fe2000800000e */
[----:B------:R-:W-:Y:S02]  /*14160*/  PRMT R12, RZ, 0x7610, R12 ;  /* 0x00007610ff0c7816 */ /* 0x000fe4000000000c */
[----:B------:R-:W-:Y:S02]  /*14170*/  @!P3 IADD3.X R11, R17, UR4, R13, P4, !PT ;  /* 0x00000004110bbc10 */ /* 0x000fe4000a7fe40d */
[----:B------:R-:W-:-:S05]  /*14180*/  F2FP.SATFINITE.E4M3.F32.PACK_AB_MERGE_C R17, RZ, R14, RZ ;  /* 0x0000000eff11723e */ /* 0x000fca00048070ff */
[----:B------:R0:W-:Y:S04]  /*14190*/  @!P3 STG.E.U8 desc[UR14][R10.64+0x71], R17 ;  /* 0x000071110a00b986 */ /* 0x0001e8000c10110e */
[----:B------:R-:W2:Y:S01]  /*141a0*/  @!P2 LDG.E.U8 R12, desc[UR14][R8.64+0x70] ;  /* 0x0000700e080ca981 */ /* 0x000ea2000c1e1100 */
[----:B------:R-:W-:Y:S01]  /*141b0*/  VOTEU.ALL UP0, P2 ;  /* 0x00000000003f7886 */ /* 0x000fe20001000000 */
[----:B------:R-:W-:-:S04]  /*141c0*/  IMAD.U32 R13, RZ, RZ, UR6 ;  /* 0x00000006ff0d7e24 */ /* 0x000fc8000f8e00ff */
[----:B------:R-:W-:Y:S01]  /*141d0*/  @!UP0 UIMAD UR4, UR7, 0xc0, URZ ;  /* 0x000000c0070488a4 */ /* 0x000fe2000f8e023f */
[----:B0-----:R-:W-:Y:S02]  /*141e0*/  @!P2 IMAD.MOV.U32 R10, RZ, RZ, R4 ;  /* 0x000000ffff0aa224 */ /* 0x001fe400078e0004 */
[----:B------:R-:W-:Y:S01]  /*141f0*/  @!P2 IMAD.MOV.U32 R11, RZ, RZ, R3 ;  /* 0x000000ffff0ba224 */ /* 0x000fe200078e0003 */
[----:B------:R-:W-:-:S13]  /*14200*/  ISETP.LT.OR P3, PT, R0, 0x72, !P1 ;  /* 0x000000720000780c */ /* 0x000fda0004f61670 */
[----:B------:R-:W0:Y:S01]  /*14210*/  @!P3 LDC.64 R16, c[0x0][0x5c8] ;  /* 0x00017200ff10bb82 */ /* 0x000e220000000a00 */
[----:B--2---:R-:W-:-:S05]  /*14220*/  F2FP.F16.E4M3.UNPACK_B R12, R12 ;  /* 0x0000000cff0c723e */ /* 0x004fca00020006ff */
[----:B------:R-:W-:Y:S02]  /*14230*/  HADD2.F32 R14, -RZ, R12.H0_H0 ;  /* 0x2000000cff0e7230 */ /* 0x000fe40000004100 */
[----:B------:R-:W-:-:S04]  /*14240*/  @!P2 IMAD.WIDE.U32 R12, R13, 0xc0, R10 ;  /* 0x000000c00d0ca825 */ /* 0x000fc800078e000a */
[----:B------:R-:W-:Y:S01]  /*14250*/  FMUL R15, R14, UR16 ;  /* 0x000000100e0f7c20 */ /* 0x000fe20008400000 */
[----:B------:R-:W-:Y:S01]  /*14260*/  @!P2 VIADD R10, R13, UR4 ;  /* 0x000000040d0aac36 */ /* 0x000fe20008000000 */
[----:B-1----:R-:W-:Y:S02]  /*14270*/  @!P2 IADD3 R12, P4, P5, R12, UR8, R18 ;  /* 0x000000080c0cac10 */ /* 0x002fe4000fd9e012 */
[----:B------:R-:W-:Y:S02]  /*14280*/  FFMA R15, R82, UR13, R15 ;  /* 0x0000000d520f7c23 */ /* 0x000fe4000800000f */
[----:B------:R-:W-:Y:S02]  /*14290*/  @!P2 IADD3.X R13, R10, UR5, R19, P4, P5 ;  /* 0x000000050a0dac10 */ /* 0x000fe4000a7ea413 */
[----:B------:R-:W-:Y:S02]  /*142a0*/  PRMT R10, RZ, 0x7610, R10 ;  /* 0x00007610ff0a7816 */ /* 0x000fe4000000000a */
        /* <DEDUP_REMOVED lines=8> */
[----:B--2---:R-:W-:-:S05]  /*14330*/  F2FP.F16.E4M3.UNPACK_B R10, R10 ;  /* 0x0000000aff0a723e */ /* 0x004fca00020006ff */
        /* <DEDUP_REMOVED lines=30> */
[----:B------:R2:W4:Y:S01]  /*14520*/  @!P0 LDG.E.U8 R12, desc[UR14][R6.64+0x79] ;  /* 0x0000790e060c8981 */ /* 0x000522000c1e1100 */
[----:B------:R-:W-:Y:S01]  /*14530*/  IMAD.U32 R13, RZ, RZ, UR6 ;  /* 0x00000006ff0d7e24 */ /* 0x000fe2000f8e00ff */
[----:B------:R-:W-:Y:S01]  /*14540*/  VOTEU.ALL UP0, P0 ;  /* 0x00000000003f7886 */ /* 0x000fe20000000000 */
[----:B------:R-:W-:Y:S01]  /*14550*/  ISETP.LT.OR P2, PT, R0, 0x79, !P1 ;  /* 0x000000790000780c */ /* 0x000fe20004f41670 */
[----:B--2---:R-:W-:Y:S02]  /*14560*/  @!P0 IMAD.MOV.U32 R6, RZ, RZ, R4 ;  /* 0x000000ffff068224 */ /* 0x004fe400078e0004 */
[----:B------:R-:W-:Y:S01]  /*14570*/  @!P0 IMAD.MOV.U32 R7, RZ, RZ, R3 ;  /* 0x000000ffff078224 */ /* 0x000fe200078e0003 */
[----:B------:R-:W-:Y:S01]  /*14580*/  @!UP0 UIMAD UR4, UR7, 0xc0, URZ ;  /* 0x000000c0070488a4 */ /* 0x000fe2000f8e023f */
[----:B-1----:R-:W-:-:S02]  /*14590*/  PRMT R10, RZ, 0x7610, R10 ;  /* 0x00007610ff0a7816 */ /* 0x002fc4000000000a */
[----:B----4-:R-:W-:-:S05]  /*145a0*/  F2FP.F16.E4M3.UNPACK_B R12, R12 ;  /* 0x0000000cff0c723e */ /* 0x010fca00020006ff */
[----:B------:R-:W-:Y:S02]  /*145b0*/  HADD2.F32 R14, -RZ, R12.H0_H0 ;  /* 0x2000000cff0e7230 */ /* 0x000fe40000004100 */
[----:B------:R-:W-:-:S04]  /*145c0*/  @!P0 IMAD.WIDE.U32 R12, R13, 0xc0, R6 ;  /* 0x000000c00d0c8825 */ /* 0x000fc800078e0006 */
[----:B------:R-:W-:Y:S01]  /*145d0*/  FMUL R14, R14, UR16 ;  /* 0x000000100e0e7c20 */ /* 0x000fe20008400000 */
[----:B0-----:R-:W-:-:S03]  /*145e0*/  @!P0 IADD3 R6, P3, R12, R16, RZ ;  /* 0x000000100c068210 */ /* 0x001fc60007f7e0ff */
[----:B------:R-:W-:Y:S01]  /*145f0*/  FFMA R14, R85, UR13, R14 ;  /* 0x0000000d550e7c23 */ /* 0x000fe2000800000e */
[----:B------:R-:W-:Y:S02]  /*14600*/  @!P0 IADD3.X R7, R17, UR4, R13, P3, !PT ;  /* 0x0000000411078c10 */ /* 0x000fe40009ffe40d */
[----:B------:R-:W0:Y:S02]  /*14610*/  @!P2 LDC.64 R16, c[0x0][0x5c8] ;  /* 0x00017200ff10ab82 */ /* 0x000e240000000a00 */
[----:B------:R-:W-:-:S05]  /*14620*/  F2FP.SATFINITE.E4M3.F32.PACK_AB_MERGE_C R15, RZ, R14, RZ ;  /* 0x0000000eff0f723e */ /* 0x000fca00048070ff */
[----:B------:R1:W-:Y:S04]  /*14630*/  @!P0 STG.E.U8 desc[UR14][R6.64+0x79], R15 ;  /* 0x0000790f06008986 */ /* 0x0003e8000c10110e */
[----:B------:R-:W2:Y:S01]  /*14640*/  @!P2 LDG.E.U8 R10, desc[UR14][R8.64+0x78] ;  /* 0x0000780e080aa981 */ /* 0x000ea2000c1e1100 */
[----:B------:R-:W-:Y:S01]  /*14650*/  VOTEU.ALL UP0, P2 ;  /* 0x00000000003f7886 */ /* 0x000fe20001000000 */
[----:B------:R-:W-:Y:S02]  /*14660*/  IMAD.U32 R11, RZ, RZ, UR6 ;  /* 0x00000006ff0b7e24 */ /* 0x000fe4000f8e00ff */
[----:B-1----:R-:W-:Y:S02]  /*14670*/  @!P2 IMAD.MOV.U32 R6, RZ, RZ, R4 ;  /* 0x000000ffff06a224 */ /* 0x002fe400078e0004 */
[----:B------:R-:W-:Y:S01]  /*14680*/  @!P2 IMAD.MOV.U32 R7, RZ, RZ, R3 ;  /* 0x000000ffff07a224 */ /* 0x000fe200078e0003 */
[----:B------:R-:W-:Y:S01]  /*14690*/  @!UP0 UIMAD UR4, UR7, 0xc0, URZ ;  /* 0x000000c0070488a4 */ /* 0x000fe2000f8e023f */
[----:B------:R-:W-:Y:S01]  /*146a0*/  ISETP.LT.OR P1, PT, R0, 0x7a, !P1 ;  /* 0x0000007a0000780c */ /* 0x000fe20004f21670 */
[----:B------:R-:W-:Y:S01]  /*146b0*/  BSSY B0, `(.L_x_23) ;  /* 0x000000e000007945 */ /* 0x000fe20003800000 */
[----:B------:R-:W-:-:S02]  /*146c0*/  PRMT R0, RZ, 0x7610, R0 ;  /* 0x00007610ff007816 */ /* 0x000fc40000000000 */
[----:B--2---:R-:W-:-:S05]  /*146d0*/  F2FP.F16.E4M3.UNPACK_B R10, R10 ;  /* 0x0000000aff0a723e */ /* 0x004fca00020006ff */
[----:B------:R-:W-:Y:S02]  /*146e0*/  HADD2.F32 R12, -RZ, R10.H0_H0 ;  /* 0x2000000aff0c7230 */ /* 0x000fe40000004100 */
[----:B------:R-:W-:-:S04]  /*146f0*/  @!P2 IMAD.WIDE.U32 R10, R11, 0xc0, R6 ;  /* 0x000000c00b0aa825 */ /* 0x000fc800078e0006 */
[----:B------:R-:W-:Y:S01]  /*14700*/  FMUL R13, R12, UR16 ;  /* 0x000000100c0d7c20 */ /* 0x000fe20008400000 */
[----:B0-----:R-:W-:Y:S01]  /*14710*/  @!P2 IADD3 R6, P0, P3, R10, UR8, R16 ;  /* 0x000000080a06ac10 */ /* 0x001fe2000fb1e010 */
[----:B------:R-:W-:Y:S02]  /*14720*/  @!P2 VIADD R10, R11, UR4 ;  /* 0x000000040b0aac36 */ /* 0x000fe40008000000 */
[----:B---3--:R-:W-:-:S03]  /*14730*/  FFMA R13, R86, UR13, R13 ;  /* 0x0000000d560d7c23 */ /* 0x008fc6000800000d */
[----:B------:R-:W-:Y:S02]  /*14740*/  @!P2 IADD3.X R7, R10, UR5, R17, P0, P3 ;  /* 0x000000050a07ac10 */ /* 0x000fe400087e6411 */
[----:B------:R-:W-:-:S05]  /*14750*/  F2FP.SATFINITE.E4M3.F32.PACK_AB_MERGE_C R13, RZ, R13, RZ ;  /* 0x0000000dff0d723e */ /* 0x000fca00048070ff */
[----:B------:R0:W-:Y:S01]  /*14760*/  @!P2 STG.E.U8 desc[UR14][R6.64+0x78], R13 ;  /* 0x0000780d0600a986 */ /* 0x0001e2000c10110e */
[----:B------:R-:W-:Y:S05]  /*14770*/  @P1 BRA `(.L_x_24) ;  /* 0x0000000000041947 */ /* 0x000fea0003800000 */
[----:B------:R1:W5:Y:S02]  /*14780*/  LDG.E.U8 R0, desc[UR14][R8.64+0x79] ;  /* 0x0000790e08007981 */ /* 0x000364000c1e1100 */
.L_x_24:
[----:B------:R-:W-:Y:S05]  /*14790*/  BSYNC B0 ;  /* 0x0000000000007941 */ /* 0x000fea0003800000 */
.L_x_23:
[----:B-----5:R-:W-:-:S05]  /*147a0*/  F2FP.F16.E4M3.UNPACK_B R0, R0 ;  /* 0x00000000ff00723e */ /* 0x020fca00020006ff */
[----:B------:R-:W-:-:S05]  /*147b0*/  HADD2.F32 R0, -RZ, R0.H0_H0 ;  /* 0x20000000ff007230 */ /* 0x000fca0000004100 */
[----:B------:R-:W-:-:S04]  /*147c0*/  FMUL R0, R0, UR16 ;  /* 0x0000001000007c20 */ /* 0x000fc80008400000 */
[----:B------:R-:W-:Y:S01]  /*147d0*/  FFMA R0, R87, UR13, R0 ;  /* 0x0000000d57007c23 */ /* 0x000fe20008000000 */
[----:B------:R-:W-:Y:S06]  /*147e0*/  @P1 EXIT ;  /* 0x000000000000194d */ /* 0x000fec0003800000 */
[----:B------:R-:W-:Y:S01]  /*147f0*/  IMAD.U32 R5, RZ, RZ, UR6 ;  /* 0x00000006ff057e24 */ /* 0x000fe2000f8e00ff */
[----:B------:R-:W-:Y:S01]  /*14800*/  UIMAD UR4, UR7, 0xc0, URZ ;  /* 0x000000c0070478a4 */ /* 0x000fe2000f8e023f */
[----:B------:R-:W-:Y:S01]  /*14810*/  IMAD.MOV.U32 R2, RZ, RZ, R4 ;  /* 0x000000ffff027224 */ /* 0x000fe200078e0004 */
[----:B------:R-:W-:Y:S02]  /*14820*/  ULDC.64 UR10, c[0x0][0x5c8] ;  /* 0x00017200000a7ab9 */ /* 0x000fe40000000a00 */
[----:B------:R-:W-:Y:S02]  /*14830*/  IMAD.U32 R4, RZ, RZ, UR11 ;  /* 0x0000000bff047e24 */ /* 0x000fe4000f8e00ff */
[----:B------:R-:W-:-:S04]  /*14840*/  IMAD.WIDE.U32 R2, R5, 0xc0, R2 ;  /* 0x000000c005027825 */ /* 0x000fc800078e0002 */
[----:B------:R-:W-:Y:S02]  /*14850*/  IMAD.U32 R5, RZ, RZ, UR10 ;  /* 0x0000000aff057e24 */ /* 0x000fe4000f8e00ff */
[----:B------:R-:W-:-:S03]  /*14860*/  VIADD R3, R3, UR4 ;  /* 0x0000000403037c36 */ /* 0x000fc60008000000 */
[----:B------:R-:W-:Y:S02]  /*14870*/  IADD3 R2, P0, P1, R2, UR8, R5 ;  /* 0x0000000802027c10 */ /* 0x000fe4000f91e005 */
[----:B------:R-:W-:Y:S02]  /*14880*/  F2FP.SATFINITE.E4M3.F32.PACK_AB_MERGE_C R5, RZ, R0, RZ ;  /* 0x00000000ff05723e */ /* 0x000fe400048070ff */
[----:B------:R-:W-:-:S05]  /*14890*/  IADD3.X R3, R3, UR5, R4, P0, P1 ;  /* 0x0000000503037c10 */ /* 0x000fca00087e2404 */
[----:B------:R-:W-:Y:S01]  /*148a0*/  STG.E.U8 desc[UR14][R2.64+0x79], R5 ;  /* 0x0000790502007986 */ /* 0x000fe2000c10110e */
[----:B------:R-:W-:Y:S05]  /*148b0*/  EXIT ;  /* 0x000000000000794d */ /* 0x000fea0003800000 */
.L_x_22:
[----:B------:R-:W2:Y:S04]  /*148c0*/  LDL.LU R11, [R1] ;  /* 0x00000000010b7983 */ /* 0x000ea80000300800 */
[----:B------:R-:W3:Y:S04]  /*148d0*/  LDL.LU R17, [R1+0x8] ;  /* 0x0000080001117983 */ /* 0x000ee80000300800 */
        /* <DEDUP_REMOVED lines=47> */
[----:B------:R1:W-:Y:S04]  /*14bd0*/  STL [R1+0x148], R46 ;  /* 0x0001482e01007387 */ /* 0x0003e80000100800 */
[----:B-1----:R-:W4:Y:S04]  /*14be0*/  LDL.LU R46, [R1+0x68] ;  /* 0x00006800012e7983 */ /* 0x002f280000300800 */
[----:B------:R1:W-:Y:S04]  /*14bf0*/  STL [R1+0x144], R45 ;  /* 0x0001442d01007387 */ /* 0x0003e80000100800 */
[----:B-1----:R-:W4:Y:S04]  /*14c00*/  LDL.LU R45, [R1+0x64] ;  /* 0x00006400012d7983 */ /* 0x002f280000300800 */
[----:B------:R1:W-:Y:S04]  /*14c10*/  STL [R1+0x140], R44 ;  /* 0x0001402c01007387 */ /* 0x0003e80000100800 */
[----:B-1----:R-:W4:Y:S04]  /*14c20*/  LDL.LU R44, [R1+0x48] ;  /* 0x00004800012c7983 */ /* 0x002f280000300800 */
[----:B------:R1:W-:Y:S04]  /*14c30*/  STL.64 [R1+0x138], R42 ;  /* 0x0001382a01007387 */ /* 0x0003e80000100a00 */
[----:B-1----:R-:W4:Y:S04]  /*14c40*/  LDL.LU R42, [R1+0x18] ;  /* 0x00001800012a7983 */ /* 0x002f280000300800 */
[----:B------:R-:W4:Y:S04]  /*14c50*/  LDL.LU R43, [R1+0x1c] ;  /* 0x00001c00012b7983 */ /* 0x000f280000300800 */
[----:B------:R1:W-:Y:S04]  /*14c60*/  STL.64 [R1+0x130], R40 ;  /* 0x0001302801007387 */ /* 0x0003e80000100a00 */
[----:B-1----:R-:W3:Y:S01]  /*14c70*/  LDL.LU R41, [R1+0x4] ;  /* 0x0000040001297983 */ /* 0x002ee20000300800 */
[----:B------:R-:W-:-:S02]  /*14c80*/  ISETP.GE.AND P4, PT, R12, 0x1, PT ;  /* 0x000000010c00780c */ /* 0x000fc40003f86270 */
[----:B------:R-:W-:Y:S01]  /*14c90*/  ISETP.GE.AND P3, PT, R12, 0x9, PT ;  /* 0x000000090c00780c */ /* 0x000fe20003f66270 */
[----:B------:R-:W-:Y:S01]  /*14ca0*/  STL.64 [R1+0x128], R38 ;  /* 0x0001282601007387 */ /* 0x000fe20000100a00 */
[----:B------:R-:W-:-:S03]  /*14cb0*/  ISETP.LT.OR P0, PT, R0, 0x1, !P4 ;  /* 0x000000010000780c */ /* 0x000fc60006701670 */
[----:B------:R1:W-:Y:S10]  /*14cc0*/  STL.64 [R1+0x120], R36 ;  /* 0x0001202401007387 */ /* 0x0003f40000100a00 */
[----:B------:R-:W0:Y:S01]  /*14cd0*/  @!P0 LDC.64 R8, c[0x0][0x5c8] ;  /* 0x00017200ff088b82 */ /* 0x000e220000000a00 */
[----:B-1----:R-:W4:Y:S04]  /*14ce0*/  LDL.LU R37, [R1+0x28] ;  /* 0x0000280001257983 */ /* 0x002f280000300800 */
[----:B------:R1:W-:Y:S01]  /*14cf0*/  STL.64 [R1+0x118], R34 ;  /* 0x0001182201007387 */ /* 0x0003e20000100a00 */
[----:B--2---:R-:W-:-:S05]  /*14d00*/  FMUL R11, R11, UR13 ;  /* 0x0000000d0b0b7c20 */ /* 0x004fca0008400000 */
[----:B------:R-:W-:Y:S01]  /*14d10*/  F2FP.SATFINITE.E4M3.F32.PACK_AB_MERGE_C R11, RZ, R11, RZ ;  /* 0x0000000bff0b723e */ /* 0x000fe200048070ff */
[----:B-1----:R-:W2:Y:S04]  /*14d20*/  LDL.LU R34, [R1+0x2c] ;  /* 0x00002c0001227983 */ /* 0x002ea80000300800 */
[----:B------:R-:W2:Y:S01]  /*14d30*/  LDL.LU R35, [R1+0x30] ;  /* 0x0000300001237983 */ /* 0x000ea20000300800 */
[----:B0-----:R-:W-:-:S03]  /*14d40*/  @!P0 IADD3 R8, P1, R4, R8, RZ ;  /* 0x0000000804088210 */ /* 0x001fc60007f3e0ff */
[----:B------:R0:W-:Y:S02]  /*14d50*/  STL.64 [R1+0x110], R32 ;  /* 0x0001102001007387 */ /* 0x0001e40000100a00 */
[----:B------:R-:W-:-:S05]  /*14d60*/  @!P0 IMAD.X R9, R3, 0x1, R9, P1 ;  /* 0x0000000103098824 */ /* 0x000fca00008e0609 */
[----:B------:R1:W-:Y:S01]  /*14d70*/  @!P0 STG.E.U8 desc[UR14][R8.64], R11 ;  /* 0x0000000b08008986 */ /* 0x0003e2000c10110e */
[----:B------:R-:W-:-:S03]  /*14d80*/  ISETP.LT.OR P0, PT, R0, 0x2, !P4 ;  /* 0x000000020000780c */ /* 0x000fc60006701670 */
[----:B0-----:R-:W2:Y:S04]  /*14d90*/  LDL.LU R32, [R1+0x34] ;  /* 0x0000340001207983 */ /* 0x001ea80000300800 */
[----:B------:R-:W2:Y:S04]  /*14da0*/  LDL.LU R33, [R1+0x38] ;  /* 0x0000380001217983 */ /* 0x000ea80000300800 */
[----:B------:R0:W-:Y:S02]  /*14db0*/  STL.64 [R1+0x108], R30 ;  /* 0x0001081e01007387 */ /* 0x0001e40000100a00 */
[----:B-1----:R-:W1:Y:S02]  /*14dc0*/  @!P0 LDC.64 R8, c[0x0][0x5c8] ;  /* 0x00017200ff088b82 */ /* 0x002e640000000a00 */
[----:B0-----:R-:W2:Y:S04]  /*14dd0*/  LDL.LU R30, [R1+0x3c] ;  /* 0x00003c00011e7983 */ /* 0x001ea80000300800 */
[----:B------:R-:W2:Y:S04]  /*14de0*/  LDL.LU R31, [R1+0x40] ;  /* 0x00004000011f7983 */ /* 0x000ea80000300800 */
[----:B------:R0:W-:Y:S01]  /*14df0*/  STL.64 [R1+0x100], R28 ;  /* 0x0001001c01007387 */ /* 0x0001e20000100a00 */
[----:B-1----:R-:W-:-:S05]  /*14e00*/  @!P0 IADD3 R8, P1, R4, R8, RZ ;  /* 0x0000000804088210 */ /* 0x002fca0007f3e0ff */
[----:B------:R-:W-:Y:S01]  /*14e10*/  @!P0 IMAD.X R9, R3, 0x1, R9, P1 ;  /* 0x0000000103098824 */ /* 0x000fe200008e0609 */
[----:B0-----:R-:W2:Y:S04]  /*14e20*/  LDL.LU R29, [R1+0x44] ;  /* 0x00004400011d7983 */ /* 0x001ea80000300800 */
[----:B------:R-:W2:Y:S01]  /*14e30*/  LDL.LU R36, [R1+0x24] ;  /* 0x0000240001247983 */ /* 0x000ea20000300800 */
[----:B---3--:R-:W-:-:S05]  /*14e40*/  FMUL R11, R41, UR13 ;  /* 0x0000000d290b7c20 */ /* 0x008fca0008400000 */
[----:B------:R-:W-:-:S05]  /*14e50*/  F2FP.SATFINITE.E4M3.F32.PACK_AB_MERGE_C R11, RZ, R11, RZ ;  /* 0x0000000bff0b723e */ /* 0x000fca00048070ff */
[----:B------:R0:W-:Y:S01]  /*14e60*/  @!P0 STG.E.U8 desc[UR14][R8.64+0x1], R11 ;  /* 0x0000010b08008986 */ /* 0x0001e2000c10110e */
[----:B------:R-:W-:Y:S01]  /*14e70*/  ISETP.LT.OR P0, PT, R0, 0x1, !P3 ;  /* 0x000000010000780c */ /* 0x000fe20005f01670 */
[----:B0-----:R-:W-:-:S12]  /*14e80*/  FMUL R11, R17, UR13 ;  /* 0x0000000d110b7c20 */ /* 0x001fd80008400000 */
[----:B------:R-:W0:Y:S01]  /*14e90*/  @!P0 LDC.64 R8, c[0x0][0x5c8] ;  /* 0x00017200ff088b82 */ /* 0x000e220000000a00 */
[----:B------:R-:W-:Y:S02]  /*14ea0*/  F2FP.SATFINITE.E4M3.F32.PACK_AB_MERGE_C R11, RZ, R11, RZ ;  /* 0x0000000bff0b723e */ /* 0x000fe400048070ff */
[----:B0-----:R-:W-:-:S04]  /*14eb0*/  @!P0 IADD3 R8, P1, P2, R4, UR8, R8 ;  /* 0x0000000804088c10 */ /* 0x001fc8000fa3e008 */
[----:B------:R-:W-:Y:S02]  /*14ec0*/  @!P0 IADD3.X R9, R3, UR5, R9, P1, P2 ;  /* 0x0000000503098c10 */ /* 0x000fe40008fe4409 */
[----:B------:R-:W-:-:S03]  /*14ed0*/  ISETP.LT.OR P1, PT, R0, 0x2, !P3 ;  /* 0x000000020000780c */ /* 0x000fc60005f21670 */
[----:B------:R0:W-:Y:S01]  /*14ee0*/  @!P0 STG.E.U8 desc[UR14][R8.64], R11 ;  /* 0x0000000b08008986 */ /* 0x0001e2000c10110e */
[----:B------:R-:W-:-:S09]  /*14ef0*/  ISETP.LT.OR P0, PT, R0, 0x9, !P4 ;  /* 0x000000090000780c */ /* 0x000fd20006701670 */
[----:B0-----:R-:W0:Y:S01]  /*14f00*/  @!P1 LDC.64 R8, c[0x0][0x5c8] ;  /* 0x00017200ff089b82 */ /* 0x001e220000000a00 */
[----:B----4-:R-:W-:-:S05]  /*14f10*/  FMUL R11, R15, UR13 ;  /* 0x0000000d0f0b7c20 */ /* 0x010fca0008400000 */
[----:B------:R-:W-:Y:S02]  /*14f20*/  F2FP.SATFINITE.E4M3.F32.PACK_AB_MERGE_C R11, RZ, R11, RZ ;  /* 0x0000000bff0b723e */ /* 0x000fe400048070ff */
[----:B0-----:R-:W-:-:S04]  /*14f30*/  @!P1 IADD3 R8, P2, P5, R4, UR8, R8 ;  /* 0x0000000804089c10 */ /* 0x001fc8000fd5e008 */
[----:B------:R-:W-:Y:S02]  /*14f40*/  @!P1 IADD3.X R9, R3, UR5, R9, P2, P5 ;  /* 0x0000000503099c10 */ /* 0x000fe400097ea409 */
[----:B------:R-:W-:-:S03]  /*14f50*/  ISETP.LT.OR P5, PT, R0, 0x9, !P3 ;  /* 0x000000090000780c */ /* 0x000fc60005fa1670 */
[----:B------:R0:W-:Y:S01]  /*14f60*/  @!P1 STG.E.U8 desc[UR14][R8.64+0x1], R11 ;  /* 0x0000010b08009986 */ /* 0x0001e2000c10110e */
[----:B------:R-:W-:Y:S01]  /*14f70*/  ISETP.LT.OR P1, PT, R0, 0xa, !P4 ;  /* 0x0000000a0000780c */ /* 0x000fe20006721670 */
[----:B0-----:R-:W0:Y:S01]  /*14f80*/  @!P0 LDC.64 R8, c[0x0][0x5c8] ;  /* 0x00017200ff088b82 */ /* 0x001e220000000a00 */
[----:B------:R-:W-:-:S05]  /*14f90*/  FMUL R11, R14, UR13 ;  /* 0x0000000d0e0b7c20 */ /* 0x000fca0008400000 */
[----:B------:R-:W-:Y:S02]  /*14fa0*/  F2FP.SATFINITE.E4M3.F32.PACK_AB_MERGE_C R11, RZ, R11, RZ ;  /* 0x0000000bff0b723e */ /* 0x000fe400048070ff */
[----:B------:R-:W1:Y:S01]  /*14fb0*/  @!P5 LDC.64 R14, c[0x0][0x5c8] ;  /* 0x00017200ff0edb82 */ /* 0x000e620000000a00 */
[----:B0-----:R-:W-:-:S05]  /*14fc0*/  @!P0 IADD3 R8, P2, R4, R8, RZ ;  /* 0x0000000804088210 */ /* 0x001fca0007f5e0ff */
[----:B------:R-:W-:Y:S01]  /*14fd0*/  @!P0 IMAD.X R9, R3, 0x1, R9, P2 ;  /* 0x0000000103098824 */ /* 0x000fe200010e0609 */
[----:B------:R-:W-:-:S04]  /*14fe0*/  ISETP.LT.OR P2, PT, R0, 0xa, !P3 ;  /* 0x0000000a0000780c */ /* 0x000fc80005f41670 */
[----:B------:R0:W-:Y:S02]  /*14ff0*/  @!P0 STG.E.U8 desc[UR14][R8.64+0x8], R11 ;  /* 0x0000080b08008986 */ /* 0x0001e4000c10110e */
[----:B0-----:R-:W0:Y:S01]  /*15000*/  @!P1 LDC.64 R8, c[0x0][0x5c8] ;  /* 0x00017200ff089b82 */ /* 0x001e220000000a00 */
[----:B------:R-:W-:-:S05]  /*15010*/  FMUL R11, R16, UR13 ;  /* 0x0000000d100b7c20 */ /* 0x000fca0008400000 */
[----:B------:R-:W-:Y:S02]  /*15020*/  F2FP.SATFINITE.E4M3.F32.PACK_AB_MERGE_C R11, RZ, R11, RZ ;  /* 0x0000000bff0b723e */ /* 0x000fe400048070ff */
[----:B------:R-:W3:Y:S01]  /*15030*/  @!P2 LDC.64 R16, c[0x0][0x5c8] ;  /* 0x00017200ff10ab82 */ /* 0x000ee20000000a00 */
[----:B0-----:R-:W-:-:S05]  /*15040*/  @!P1 IADD3 R8, P0, R4, R8, RZ ;  /* 0x0000000804089210 */ /* 0x001fca0007f1e0ff */
[----:B------:R-:W-:Y:S01]  /*15050*/  @!P1 IMAD.X R9, R3, 0x1, R9, P0 ;  /* 0x0000000103099824 */ /* 0x000fe200000e0609 */
[----:B------:R-:W-:-:S04]  /*15060*/  ISETP.LT.OR P0, PT, R0, 0x11, !P4 ;  /* 0x000000110000780c */ /* 0x000fc80006701670 */
[----:B------:R0:W-:Y:S02]  /*15070*/  @!P1 STG.E.U8 desc[UR14][R8.64+0x9], R11 ;  /* 0x0000090b08009986 */ /* 0x0001e4000c10110e */
[----:B0-----:R-:W-:Y:S01]  /*15080*/  FMUL R11, R42, UR13 ;  /* 0x0000000d2a0b7c20 */ /* 0x001fe20008400000 */
[----:B-1----:R-:W-:-:S04]  /*15090*/  @!P5 IADD3 R8, P1, P6, R4, UR8, R14 ;  /* 0x000000080408dc10 */ /* 0x002fc8000fe3e00e */
[----:B------:R-:W-:Y:S02]  /*150a0*/  @!P5 IADD3.X R9, R3, UR5, R15, P1, P6 ;  /* 0x000000050309dc10 */ /* 0x000fe40008fec40f */
[----:B------:R-:W-:Y:S01]  /*150b0*/  F2FP.SATFINITE.E4M3.F32.PACK_AB_MERGE_C R11, RZ, R11, RZ ;  /* 0x0000000bff0b723e */ /* 0x000fe200048070ff */
[----:B------:R-:W0:Y:S01]  /*150c0*/  @!P0 LDC.64 R14, c[0x0][0x5c8] ;  /* 0x00017200ff0e8b82 */ /* 0x000e220000000a00 */
[----:B------:R-:W-:-:S03]  /*150d0*/  ISETP.GE.AND P6, PT, R12, 0x89, PT ;  /* 0x000000890c00780c */ /* 0x000fc60003fc6270 */
[----:B------:R1:W-:Y:S02]  /*150e0*/  @!P5 STG.E.U8 desc[UR14][R8.64+0x8], R11 ;  /* 0x0000080b0800d986 */ /* 0x0003e4000c10110e */
[----:B-1----:R-:W-:Y:S01]  /*150f0*/  FMUL R11, R43, UR13 ;  /* 0x0000000d2b0b7c20 */ /* 0x002fe20008400000 */
[----:B---3--:R-:W-:-:S04]  /*15100*/  @!P2 IADD3 R8, P1, P5, R4, UR8, R16 ;  /* 0x000000080408ac10 */ /* 0x008fc8000fd3e010 */
[----:B------:R-:W-:Y:S02]  /*15110*/  @!P2 IADD3.X R9, R3, UR5, R17, P1, P5 ;  /* 0x000000050309ac10 */ /* 0x000fe40008fea411 */
[----:B------:R-:W-:-:S05]  /*15120*/  F2FP.SATFINITE.E4M3.F32.PACK_AB_MERGE_C R11, RZ, R11, RZ ;  /* 0x0000000bff0b723e */ /* 0x000fca00048070ff */
[----:B------:R0:W-:Y:S01]  /*15130*/  @!P2 STG.E.U8 desc[UR14][R8.64+0x9], R11 ;  /* 0x0000090b0800a986 */ /* 0x0001e2000c10110e */
[C---:B------:R-:W-:Y:S02]  /*15140*/  ISETP.LT.OR P2, PT, R0.reuse, 0x1, !P6 ;  /* 0x000000010000780c */ /* 0x040fe40007741670 */
[----:B------:R-:W-:Y:S02]  /*15150*/  ISETP.LT.OR P5, PT, R0, 0x2, !P6 ;  /* 0x000000020000780c */ /* 0x000fe400077a1670 */
[----:B0-----:R-:W-:Y:S01]  /*15160*/  @!P0 IADD3 R8, P1, R4, R14, RZ ;  /* 0x0000000e04088210 */ /* 0x001fe20007f3e0ff */
[----:B------:R-:W-:-:S04]  /*15170*/  FMUL R11, R13, UR13 ;  /* 0x0000000d0d0b7c20 */ /* 0x000fc80008400000 */
[----:B------:R-:W-:-:S04]  /*15180*/  @!P0 IMAD.X R9, R3, 0x1, R15, P1 ;  /* 0x0000000103098824 */ /* 0x000fc800008e060f */
[----:B------:R-:W0:Y:S01]  /*15190*/  @!P2 LDC.64 R14, c[0x0][0x5c8] ;  /* 0x00017200ff0eab82 */ /* 0x000e220000000a00 */
[----:B------:R-:W-:Y:S01]  /*151a0*/  F2FP.SATFINITE.E4M3.F32.PACK_AB_MERGE_C R11, RZ, R11, RZ ;  /* 0x0000000bff0b723e */ /* 0x000fe200048070ff */
[----:B------:R-:W-:-:S04]  /*151b0*/  IMAD.U32 R13, RZ, RZ, UR6 ;  /* 0x00000006ff0d7e24 */ /* 0x000fc8000f8e00ff */
[----:B------:R1:W-:Y:S01]  /*151c0*/  @!P0 STG.E.U8 desc[UR14][R8.64+0x10], R11 ;  /* 0x0000100b08008986 */ /* 0x0003e2000c10110e */
[----:B------:R-:W-:Y:S01]  /*151d0*/  IMAD.U32 R16, RZ, RZ, UR6 ;  /* 0x00000006ff107e24 */ /* 0x000fe2000f8e00ff */
[----:B------:R-:W-:Y:S01]  /*151e0*/  @!P2 LEA R13, P0, R13, R4, 0x7 ;  /* 0x000000040d0da211 */ /* 0x000fe200078038ff */
[----:B-1----:R-:W1:Y:S01]  /*151f0*/  @!P5 LDC.64 R8, c[0x0][0x5c8] ;  /* 0x00017200ff08db82 */ /* 0x002e620000000a00 */
[----:B------:R-:W-:Y:S01]  /*15200*/  IMAD.U32 R11, RZ, RZ, UR7 ;  /* 0x00000007ff0b7e24 */ /* 0x000fe2000f8e00ff */
[----:B------:R-:W-:-:S04]  /*15210*/  LOP3.LUT R6, R6, 0xff7fffff, RZ, 0xc0, !PT ;  /* 0xff7fffff06067812 */ /* 0x000fc800078ec0ff */
[----:B------:R-:W-:Y:S02]  /*15220*/  @!P2 LEA.HI.X R11, R16, R3, R11, 0x7, P0 ;  /* 0x00000003100ba211 */ /* 0x000fe400000f3c0b */
[----:B0-----:R-:W-:Y:S01]  /*15230*/  @!P2 IADD3 R42, P0, P1, R13, UR8, R14 ;  /* 0x000000080d2aac10 */ /* 0x001fe2000f91e00e */
[----:B------:R-:W-:Y:S01]  /*15240*/  IMAD.U32 R13, RZ, RZ, UR6 ;  /* 0x00000006ff0d7e24 */ /* 0x000fe2000f8e00ff */
[----:B------:R-:W-:Y:S02]  /*15250*/  @P2 LOP3.LUT R6, R6, 0x800000, RZ, 0xfc, !PT ;  /* 0x0080000006062812 */ /* 0x000fe400078efcff */
[----:B------:R-:W-:Y:S01]  /*15260*/  @!P2 IADD3.X R43, R11, UR5, R15, P0, P1 ;  /* 0x000000050b2bac10 */ /* 0x000fe200087e240f */
[----:B------:R-:W-:Y:S01]  /*15270*/  IMAD.U32 R14, RZ, RZ, UR6 ;  /* 0x00000006ff0e7e24 */ /* 0x000fe2000f8e00ff */
[----:B------:R-:W-:Y:S01]  /*15280*/  ISETP.LT.OR P2, PT, R0, 0x9, !P6 ;  /* 0x000000090000780c */ /* 0x000fe20007741670 */
[----:B------:R-:W-:Y:S01]  /*15290*/  IMAD.U32 R11, RZ, RZ, UR7 ;  /* 0x00000007ff0b7e24 */ /* 0x000fe2000f8e00ff */
[----:B------:R-:W-:-:S04]  /*152a0*/  @!P5 LEA R13, P0, R13, R4, 0x7 ;  /* 0x000000040d0dd211 */ /* 0x000fc800078038ff */
[----:B------:R-:W-:Y:S02]  /*152b0*/  @!P5 LEA.HI.X R11, R14, R3, R11, 0x7, P0 ;  /* 0x000000030e0bd211 */ /* 0x000fe400000f3c0b */
[----:B-1----:R-:W-:Y:S01]  /*152c0*/  @!P5 IADD3 R40, P0, P1, R13, UR8, R8 ;  /* 0x000000080d28dc10 */ /* 0x002fe2000f91e008 */
[----:B------:R-:W-:Y:S02]  /*152d0*/  IMAD.U32 R13, RZ, RZ, UR6 ;  /* 0x00000006ff0d7e24 */ /* 0x000fe4000f8e00ff */
[----:B------:R-:W-:Y:S01]  /*152e0*/  IMAD.U32 R8, RZ, RZ, UR6 ;  /* 0x00000006ff087e24 */ /* 0x000fe2000f8e00ff */
[----:B------:R-:W-:Y:S01]  /*152f0*/  @!P5 IADD3.X R41, R11, UR5, R9, P0, P1 ;  /* 0x000000050b29dc10 */ /* 0x000fe200087e2409 */
[----:B------:R-:W-:Y:S01]  /*15300*/  IMAD.U32 R11, RZ, RZ, UR7 ;  /* 0x00000007ff0b7e24 */ /* 0x000fe2000f8e00ff */
[----:B------:R-:W-:-:S04]  /*15310*/  @!P2 LEA R13, P0, R13, R4, 0x7 ;  /* 0x000000040d0da211 */ /* 0x000fc800078038ff */
[----:B------:R-:W-:Y:S02]  /*15320*/  @!P2 LEA.HI.X R11, R8, R3, R11, 0x7, P0 ;  /* 0x00000003080ba211 */ /* 0x000fe400000f3c0b */
[----:B------:R-:W0:Y:S02]  /*15330*/  @!P2 LDC.64 R8, c[0x0][0x5c8] ;  /* 0x00017200ff08ab82 */ /* 0x000e240000000a00 */
[----:B0-----:R-:W-:-:S04]  /*15340*/  @!P2 IADD3 R38, P0, P1, R13, UR8, R8 ;  /* 0x000000080d26ac10 */ /* 0x001fc8000f91e008 */
[----:B------:R-:W-:Y:S02]  /*15350*/  @!P2 IADD3.X R39, R11, UR5, R9, P0, P1 ;  /* 0x000000050b27ac10 */ /* 0x000fe400087e2409 */
[----:B------:R-:W-:-:S13]  /*15360*/  ISETP.LT.OR P0, PT, R0, 0x12, !P4 ;  /* 0x000000120000780c */ /* 0x000fda0006701670 */
[----:B------:R-:W0:Y:S01]  /*15370*/  @!P0 LDC.64 R8, c[0x0][0x5c8] ;  /* 0x00017200ff088b82 */ /* 0x000e220000000a00 */
[----:B--2---:R-:W-:-:S05]  /*15380*/  FMUL R11, R36, UR13 ;  /* 0x0000000d240b7c20 */ /* 0x004fca0008400000 */
[----:B------:R-:W-:Y:S02]  /*15390*/  F2FP.SATFINITE.E4M3.F32.PACK_AB_MERGE_C R11, RZ, R11, RZ ;  /* 0x0000000bff0b723e */ /* 0x000fe400048070ff */
[----:B0-----:R-:W-:-:S05]  /*153a0*/  @!P0 IADD3 R8, P1, R4, R8, RZ ;  /* 0x0000000804088210 */ /* 0x001fca0007f3e0ff */
[----:B------:R-:W-:-:S05]  /*153b0*/  @!P0 IMAD.X R9, R3, 0x1, R9, P1 ;  /* 0x0000000103098824 */ /* 0x000fca00008e0609 */
[----:B------:R0:W-:Y:S01]  /*153c0*/  @!P0 STG.E.U8 desc[UR14][R8.64+0x11], R11 ;  /* 0x0000110b08008986 */ /* 0x0001e2000c10110e */
[----:B------:R-:W-:-:S13]  /*153d0*/  ISETP.LT.OR P0, PT, R0, 0x11, !P3 ;  /* 0x000000110000780c */ /* 0x000fda0005f01670 */
[----:B0-----:R-:W0:Y:S01]  /*153e0*/  @!P0 LDC.64 R8, c[0x0][0x5c8] ;  /* 0x00017200ff088b82 */ /* 0x001e220000000a00 */
[----:B------:R-:W-:Y:S02]  /*153f0*/  LOP3.LUT R7, R7, 0x7fffffff, RZ, 0xc0, !PT ;  /* 0x7fffffff07077812 */ /* 0x000fe400078ec0ff */
[----:B------:R-:W-:Y:S02]  /*15400*/  LOP3.LUT R6, R6, 0xfeffffff, RZ, 0xc0, !PT ;  /* 0xfeffffff06067812 */ /* 0x000fe400078ec0ff */
[----:B------:R-:W-:Y:S01]  /*15410*/  @P5 LOP3.LUT R7, R7, 0x80000000, RZ, 0xfc, !PT ;  /* 0x8000000007075812 */ /* 0x000fe200078efcff */
[----:B------:R-:W-:Y:S01]  /*15420*/  FMUL R11, R37, UR13 ;  /* 0x0000000d250b7c20 */ /* 0x000fe20008400000 */
[----:B------:R-:W-:Y:S02]  /*15430*/  ISETP.LT.OR P5, PT, R0, 0xa, !P6 ;  /* 0x0000000a0000780c */ /* 0x000fe400077a1670 */
[----:B------:R-:W-:Y:S02]  /*15440*/  @P2 LOP3.LUT R6, R6, 0x1000000, RZ, 0xfc, !PT ;  /* 0x0100000006062812 */ /* 0x000fe400078efcff */
[----:B------:R-:W-:Y:S01]  /*15450*/  F2FP.SATFINITE.E4M3.F32.PACK_AB_MERGE_C R11, RZ, R11, RZ ;  /* 0x0000000bff0b723e */ /* 0x000fe200048070ff */
[----:B------:R-:W-:Y:S01]  /*15460*/  IMAD.U32 R13, RZ, RZ, UR6 ;  /* 0x00000006ff0d7e24 */ /* 0x000fe2000f8e00ff */
[----:B0-----:R-:W-:-:S04]  /*15470*/  @!P0 IADD3 R8, P1, P2, R4, UR8, R8 ;  /* 0x0000000804088c10 */ /* 0x001fc8000fa3e008 */
[----:B------:R-:W-:-:S05]  /*15480*/  @!P0 IADD3.X R9, R3, UR5, R9, P1, P2 ;  /* 0x0000000503098c10 */ /* 0x000fca0008fe4409 */
[----:B------:R0:W-:Y:S01]  /*15490*/  @!P0 STG.E.U8 desc[UR14][R8.64+0x10], R11 ;  /* 0x0000100b08008986 */ /* 0x0001e2000c10110e */
[----:B------:R-:W-:Y:S01]  /*154a0*/  @!P5 LEA R13, P0, R13, R4, 0x7 ;  /* 0x000000040d0dd211 */ /* 0x000fe200078038ff */
[----:B0-----:R-:W-:Y:S02]  /*154b0*/  IMAD.U32 R8, RZ, RZ, UR6 ;  /* 0x00000006ff087e24 */ /* 0x001fe4000f8e00ff */
[----:B------:R-:W-:-:S05]  /*154c0*/  IMAD.U32 R11, RZ, RZ, UR7 ;  /* 0x00000007ff0b7e24 */ /* 0x000fca000f8e00ff */
[----:B------:R-:W-:Y:S02]  /*154d0*/  @!P5 LEA.HI.X R11, R8, R3, R11, 0x7, P0 ;  /* 0x00000003080bd211 */ /* 0x000fe400000f3c0b */
[----:B------:R-:W0:Y:S02]  /*154e0*/  @!P5 LDC.64 R8, c[0x0][0x5c8] ;  /* 0x00017200ff08db82 */ /* 0x000e240000000a00 */
[----:B0-----:R-:W-:-:S04]  /*154f0*/  @!P5 IADD3 R36, P0, P1, R13, UR8, R8 ;  /* 0x000000080d24dc10 */ /* 0x001fc8000f91e008 */
[----:B------:R-:W-:Y:S02]  /*15500*/  @!P5 IADD3.X R37, R11, UR5, R9, P0, P1 ;  /* 0x000000050b25dc10 */ /* 0x000fe400087e2409 */
[----:B------:R-:W-:-:S13]  /*15510*/  ISETP.LT.OR P0, PT, R0, 0x12, !P3 ;  /* 0x000000120000780c */ /* 0x000fda0005f01670 */
[----:B------:R-:W0:Y:S01]  /*15520*/  @!P0 LDC.64 R8, c[0x0][0x5c8] ;  /* 0x00017200ff088b82 */ /* 0x000e220000000a00 */
[----:B------:R-:W-:-:S05]  /*15530*/  FMUL R11, R34, UR13 ;  /* 0x0000000d220b7c20 */ /* 0x000fca0008400000 */
[----:B------:R-:W-:Y:S02]  /*15540*/  F2FP.SATFINITE.E4M3.F32.PACK_AB_MERGE_C R11, RZ, R11, RZ ;  /* 0x0000000bff0b723e */ /* 0x000fe400048070ff */
[----:B0-----:R-:W-:-:S04]  /*15550*/  @!P0 IADD3 R8, P1, P2, R4, UR8, R8 ;  /* 0x0000000804088c10 */ /* 0x001fc8000fa3e008 */
[----:B------:R-:W-:-:S05]  /*15560*/  @!P0 IADD3.X R9, R3, UR5, R9, P1, P2 ;  /* 0x0000000503098c10 */ /* 0x000fca0008fe4409 */
[----:B------:R0:W-:Y:S01]  /*15570*/  @!P0 STG.E.U8 desc[UR14][R8.64+0x11], R11 ;  /* 0x0000110b08008986 */ /* 0x0001e2000c10110e */
[----:B------:R-:W-:-:S13]  /*15580*/  ISETP.LT.OR P0, PT, R0, 0x19, !P4 ;  /* 0x000000190000780c */ /* 0x000fda0006701670 */
[----:B0-----:R-:W0:Y:S01]  /*15590*/  @!P0 LDC.64 R8, c[0x0][0x5c8] ;  /* 0x00017200ff088b82 */ /* 0x001e220000000a00 */
[----:B------:R-:W-:Y:S01]  /*155a0*/  LOP3.LUT R6, R6, 0xffbfffff, RZ, 0xc0, !PT ;  /* 0xffbfffff06067812 */ /* 0x000fe200078ec0ff */
[----:B------:R-:W-:-:S03]  /*155b0*/  FMUL R11, R35, UR13 ;  /* 0x0000000d230b7c20 */ /* 0x000fc60008400000 */
[----:B------:R-:W-:Y:S02]  /*155c0*/  @P5 LOP3.LUT R6, R6, 0x400000, RZ, 0xfc, !PT ;  /* 0x0040000006065812 */ /* 0x000fe400078efcff */
[----:B------:R-:W-:Y:S02]  /*155d0*/  ISETP.LT.OR P5, PT, R0, 0x11, !P6 ;  /* 0x000000110000780c */ /* 0x000fe400077a1670 */
[----:B------:R-:W-:Y:S01]  /*155e0*/  F2FP.SATFINITE.E4M3.F32.PACK_AB_MERGE_C R11, RZ, R11, RZ ;  /* 0x0000000bff0b723e */ /* 0x000fe200048070ff */
[----:B------:R-:W-:Y:S01]  /*155f0*/  IMAD.U32 R13, RZ, RZ, UR6 ;  /* 0x00000006ff0d7e24 */ /* 0x000fe2000f8e00ff */
[----:B0-----:R-:W-:-:S05]  /*15600*/  @!P0 IADD3 R8, P1, R4, R8, RZ ;  /* 0x0000000804088210 */ /* 0x001fca0007f3e0ff */
[----:B------:R-:W-:-:S05]  /*15610*/  @!P0 IMAD.X R9, R3, 0x1, R9, P1 ;  /* 0x0000000103098824 */ /* 0x000fca00008e0609 */
        /* <DEDUP_REMOVED lines=12> */
[----:B0-----:R-:W-:-:S05]  /*156e0*/  @!P0 IADD3 R8, P1, R4, R8, RZ ;  /* 0x0000000804088210 */ /* 0x001fca0007f3e0ff */
[----:B------:R-:W-:-:S05]  /*156f0*/  @!P0 IMAD.X R9, R3, 0x1, R9, P1 ;  /* 0x0000000103098824 */ /* 0x000fca00008e0609 */
        /* <DEDUP_REMOVED lines=126> */
[----:B------:R-:W-:Y:S02]  /*15ee0*/  ISETP.LT.OR P0, PT, R0, 0x31, !P4 ;  /* 0x000000310000780c */ /* 0x000fe40006701670 */
[----:B------:R-:W-:-:S04]  /*15ef0*/  LOP3.LUT R6, R6, 0xfffeffff, RZ, 0xc0, !PT ;  /* 0xfffeffff06067812 */ /* 0x000fc800078ec0ff */
[----:B------:R-:W-:-:S07]  /*15f00*/  @P5 LOP3.LUT R6, R6, 0x10000, RZ, 0xfc, !PT ;  /* 0x0001000006065812 */ /* 0x000fce00078efcff */
[----:B0-----:R-:W0:Y:S01]  /*15f10*/  @!P0 LDC.64 R8, c[0x0][0x5c8] ;  /* 0x00017200ff088b82 */ /* 0x001e220000000a00 */
[----:B------:R-:W-:Y:S01]  /*15f20*/  ISETP.LT.OR P5, PT, R0, 0x29, !P6 ;  /* 0x000000290000780c */ /* 0x000fe200077a1670 */
[----:B------:R-:W-:-:S12]  /*15f30*/  FMUL R11, R246, UR13 ;  /* 0x0000000df60b7c20 */ /* 0x000fd80008400000 */
[----:B------:R-:W1:Y:S01]  /*15f40*/  @!P5 LDC.64 R246, c[0x0][0x5c8] ;  /* 0x00017200fff6db82 */ /* 0x000e620000000a00 */
[----:B------:R-:W-:Y:S02]  /*15f50*/  F2FP.SATFINITE.E4M3.F32.PACK_AB_MERGE_C R11, RZ, R11, RZ ;  /* 0x0000000bff0b723e */ /* 0x000fe400048070ff */
[----:B0-----:R-:W-:-:S05]  /*15f60*/  @!P0 IADD3 R8, P1, R4, R8, RZ ;  /* 0x0000000804088210 */ /* 0x001fca0007f3e0ff */
[----:B------:R-:W-:-:S05]  /*15f70*/  @!P0 IMAD.X R9, R3, 0x1, R9, P1 ;  /* 0x0000000103098824 */ /* 0x000fca00008e0609 */
[----:B------:R0:W-:Y:S02]  /*15f80*/  @!P0 STG.E.U8 desc[UR14][R8.64+0x30], R11 ;  /* 0x0000300b08008986 */ /* 0x0001e4000c10110e */
[----:B0-----:R-:W-:Y:S02]  /*15f90*/  IMAD.U32 R9, RZ, RZ, UR6 ;  /* 0x00000006ff097e24 */ /* 0x001fe4000f8e00ff */
[----:B------:R-:W-:Y:S02]  /*15fa0*/  IMAD.U32 R8, RZ, RZ, UR6 ;  /* 0x00000006ff087e24 */ /* 0x000fe4000f8e00ff */
[----:B------:R-:W-:Y:S01]  /*15fb0*/  IMAD.U32 R11, RZ, RZ, UR7 ;  /* 0x00000007ff0b7e24 */ /* 0x000fe2000f8e00ff */
[----:B------:R-:W-:-:S04]  /*15fc0*/  @!P5 LEA R9, P0, R9, R4, 0x7 ;  /* 0x000000040909d211 */ /* 0x000fc800078038ff */
[----:B------:R-:W-:Y:S02]  /*15fd0*/  @!P5 LEA.HI.X R8, R8, R3, R11, 0x7, P0 ;  /* 0x000000030808d211 */ /* 0x000fe400000f3c0b */
[----:B-1----:R-:W-:-:S04]  /*15fe0*/  @!P5 IADD3 R246, P0, P1, R9, UR8, R246 ;  /* 0x0000000809f6dc10 */ /* 0x002fc8000f91e0f6 */
        /* <DEDUP_REMOVED lines=385> */
[----:B------:R-:W-:-:S05]  /*17800*/  FMUL R11, R236, UR13 ;  /* 0x0000000dec0b7c20 */ /* 0x000fca0008400000 */
[----:B------:R-:W-:Y:S02]  /*17810*/  F2FP.SATFINITE.E4M3.F32.PACK_AB_MERGE_C R11, RZ, R11, RZ ;  /* 0x0000000bff0b723e */ /* 0x000fe400048070ff */
[----:B0-----:R-:W-:-:S05]  /*17820*/  @!P0 IADD3 R234, P1, R4, R234, RZ ;  /* 0x000000ea04ea8210 */ /* 0x001fca0007f3e0ff */
[----:B------:R-:W-:Y:S01]  /*17830*/  @!P0 IMAD.X R235, R3, 0x1, R235, P1 ;  /* 0x0000000103eb8824 */ /* 0x000fe200008e06eb */
[----:B------:R-:W-:-:S04]  /*17840*/  ISETP.LT.OR P1, PT, R0, 0x71, !P3 ;  /* 0x000000710000780c */ /* 0x000fc80005f21670 */
[----:B------:R0:W-:Y:S09]  /*17850*/  @!P0 STG.E.U8 desc[UR14][R234.64+0x70], R11 ;  /* 0x0000700bea008986 */ /* 0x0001f2000c10110e */
[----:B0-----:R-:W0:Y:S02]  /*17860*/  @!P1 LDC.64 R234, c[0x0][0x5c8] ;  /* 0x00017200ffea9b82 */ /* 0x001e240000000a00 */
        /* <DEDUP_REMOVED lines=11> */
[----:B------:R-:W-:Y:S01]  /*17920*/  FMUL R11, R238, UR13 ;  /* 0x0000000dee0b7c20 */ /* 0x000fe20008400000 */
[----:B------:R-:W-:-:S04]  /*17930*/  LOP3.LUT R6, R6, 0xfffffffe, RZ, 0xc0, !PT ;  /* 0xfffffffe06067812 */ /* 0x000fc800078ec0ff */
[----:B------:R-:W-:Y:S02]  /*17940*/  F2FP.SATFINITE.E4M3.F32.PACK_AB_MERGE_C R11, RZ, R11, RZ ;  /* 0x0000000bff0b723e */ /* 0x000fe400048070ff */
[----:B------:R-:W-:-:S03]  /*17950*/  @P5 LOP3.LUT R6, R6, 0x1, RZ, 0xfc, !PT ;  /* 0x0000000106065812 */ /* 0x000fc600078efcff */
[----:B------:R1:W-:Y:S01]  /*17960*/  @!P1 STG.E.U8 desc[UR14][R234.64+0x70], R11 ;  /* 0x0000700bea009986 */ /* 0x0003e2000c10110e */
[----:B0-----:R-:W-:Y:S01]  /*17970*/  @!P0 IADD3 R236, P2, P5, R4, UR8, R236 ;  /* 0x0000000804ec8c10 */ /* 0x001fe2000fd5e0ec */
[----:B-1----:R-:W-:-:S03]  /*17980*/  FMUL R11, R241, UR13 ;  /* 0x0000000df10b7c20 */ /* 0x002fc60008400000 */
[----:B------:R-:W-:Y:S02]  /*17990*/  @!P0 IADD3.X R237, R3, UR5, R237, P2, P5 ;  /* 0x0000000503ed8c10 */ /* 0x000fe400097ea4ed */
[C---:B------:R-:W-:Y:S02]  /*179a0*/  ISETP.LT.OR P2, PT, R0.reuse, 0x79, !P3 ;  /* 0x000000790000780c */ /* 0x040fe40005f41670 */
[----:B------:R-:W-:Y:S02]  /*179b0*/  F2FP.SATFINITE.E4M3.F32.PACK_AB_MERGE_C R11, RZ, R11, RZ ;  /* 0x0000000bff0b723e */ /* 0x000fe400048070ff */
[----:B------:R-:W-:-:S03]  /*179c0*/  ISETP.LT.OR P3, PT, R0, 0x7a, !P3 ;  /* 0x0000007a0000780c */ /* 0x000fc60005f61670 */
[----:B------:R0:W-:Y:S01]  /*179d0*/  @!P0 STG.E.U8 desc[UR14][R236.64+0x71], R11 ;  /* 0x0000710bec008986 */ /* 0x0001e2000c10110e */
[----:B------:R-:W-:-:S05]  /*179e0*/  ISETP.LT.OR P0, PT, R0, 0x79, !P4 ;  /* 0x000000790000780c */ /* 0x000fca0006701670 */
[----:B------:R-:W1:Y:S08]  /*179f0*/  @!P2 LDC.64 R238, c[0x0][0x5c8] ;  /* 0x00017200ffeeab82 */ /* 0x000e700000000a00 */
[----:B------:R-:W2:Y:S08]  /*17a00*/  @!P3 LDC.64 R234, c[0x0][0x5c8] ;  /* 0x00017200ffeabb82 */ /* 0x000eb00000000a00 */
[----:B0-----:R-:W0:Y:S01]  /*17a10*/  @!P0 LDC.64 R236, c[0x0][0x5c8] ;  /* 0x00017200ffec8b82 */ /* 0x001e220000000a00 */
[----:B-1----:R-:W-:-:S04]  /*17a20*/  @!P2 IADD3 R238, P1, P5, R4, UR8, R238 ;  /* 0x0000000804eeac10 */ /* 0x002fc8000fd3e0ee */
[----:B------:R-:W-:Y:S02]  /*17a30*/  @!P2 IADD3.X R239, R3, UR5, R239, P1, P5 ;  /* 0x0000000503efac10 */ /* 0x000fe40008fea4ef */
[----:B--2---:R-:W-:Y:S01]  /*17a40*/  @!P3 IADD3 R234, P1, P5, R4, UR8, R234 ;  /* 0x0000000804eabc10 */ /* 0x004fe2000fd3e0ea */
[----:B------:R-:W-:-:S03]  /*17a50*/  FMUL R11, R240, UR13 ;  /* 0x0000000df00b7c20 */ /* 0x000fc60008400000 */
[----:B------:R-:W-:Y:S02]  /*17a60*/  @!P3 IADD3.X R235, R3, UR5, R235, P1, P5 ;  /* 0x0000000503ebbc10 */ /* 0x000fe40008fea4eb */
[----:B0-----:R-:W-:Y:S02]  /*17a70*/  @!P0 IADD3 R236, P1, R4, R236, RZ ;  /* 0x000000ec04ec8210 */ /* 0x001fe40007f3e0ff */
[----:B------:R-:W-:-:S03]  /*17a80*/  F2FP.SATFINITE.E4M3.F32.PACK_AB_MERGE_C R11, RZ, R11, RZ ;  /* 0x0000000bff0b723e */ /* 0x000fc600048070ff */
[----:B------:R-:W-:-:S05]  /*17a90*/  @!P0 IMAD.X R237, R3, 0x1, R237, P1 ;  /* 0x0000000103ed8824 */ /* 0x000fca00008e06ed */
[----:B------:R0:W-:Y:S01]  /*17aa0*/  @!P0 STG.E.U8 desc[UR14][R236.64+0x78], R11 ;  /* 0x0000780bec008986 */ /* 0x0001e2000c10110e */
[----:B------:R-:W-:-:S04]  /*17ab0*/  ISETP.GE.AND P0, PT, R12, 0x41, PT ;  /* 0x000000410c00780c */ /* 0x000fc80003f06270 */
[C---:B------:R-:W-:Y:S02]  /*17ac0*/  ISETP.LT.OR P1, PT, R0.reuse, 0x1, !P0 ;  /* 0x000000010000780c */ /* 0x040fe40004721670 */
[----:B------:R-:W-:-:S11]  /*17ad0*/  ISETP.LT.OR P4, PT, R0, 0x7a, !P4 ;  /* 0x0000007a0000780c */ /* 0x000fd60006781670 */
[----:B0-----:R-:W0:Y:S08]  /*17ae0*/  @!P1 LDC.64 R236, c[0x0][0x5c8] ;  /* 0x00017200ffec9b82 */ /* 0x001e300000000a00 */
[----:B------:R-:W1:Y:S01]  /*17af0*/  @!P4 LDC.64 R240, c[0x0][0x5c8] ;  /* 0x00017200fff0cb82 */ /* 0x000e620000000a00 */
[----:B------:R-:W-:Y:S02]  /*17b00*/  USHF.L.U32 UR9, UR6, 0x6, URZ ;  /* 0x0000000606097899 */ /* 0x000fe4000800063f */
[----:B------:R-:W-:Y:S01]  /*17b10*/  USHF.L.U64.HI UR12, UR6, 0x6, UR7 ;  /* 0x00000006060c7899 */ /* 0x000fe20008010207 */
[----:B------:R-:W-:-:S03]  /*17b20*/  FMUL R11, R243, UR13 ;  /* 0x0000000df30b7c20 */ /* 0x000fc60008400000 */
[----:B0-----:R-:W-:-:S04]  /*17b30*/  @!P1 IADD3 R236, P5, P6, R4, UR9, R236 ;  /* 0x0000000904ec9c10 */ /* 0x001fc8000febe0ec */
[----:B------:R-:W-:Y:S02]  /*17b40*/  @!P1 IADD3.X R237, R3, UR12, R237, P5, P6 ;  /* 0x0000000c03ed9c10 */ /* 0x000fe4000afec4ed */
[----:B-1----:R-:W-:Y:S02]  /*17b50*/  @!P4 IADD3 R240, P5, R4, R240, RZ ;  /* 0x000000f004f0c210 */ /* 0x002fe40007fbe0ff */
[----:B------:R-:W-:-:S03]  /*17b60*/  F2FP.SATFINITE.E4M3.F32.PACK_AB_MERGE_C R11, RZ, R11, RZ ;  /* 0x0000000bff0b723e */ /* 0x000fc600048070ff */
[----:B------:R-:W-:-:S05]  /*17b70*/  @!P4 IMAD.X R241, R3, 0x1, R241, P5 ;  /* 0x0000000103f1c824 */ /* 0x000fca00028e06f1 */
[----:B------:R0:W-:Y:S01]  /*17b80*/  @!P4 STG.E.U8 desc[UR14][R240.64+0x79], R11 ;  /* 0x0000790bf000c986 */ /* 0x0001e2000c10110e */
[----:B------:R-:W-:Y:S01]  /*17b90*/  ISETP.LT.OR P4, PT, R0, 0x2, !P0 ;  /* 0x000000020000780c */ /* 0x000fe20004781670 */
[----:B0-----:R-:W-:-:S12]  /*17ba0*/  FMUL R11, R242, UR13 ;  /* 0x0000000df20b7c20 */ /* 0x001fd80008400000 */
[----:B------:R-:W0:Y:S01]  /*17bb0*/  @!P4 LDC.64 R240, c[0x0][0x5c8] ;  /* 0x00017200fff0cb82 */ /* 0x000e220000000a00 */
[----:B------:R-:W-:-:S05]  /*17bc0*/  F2FP.SATFINITE.E4M3.F32.PACK_AB_MERGE_C R11, RZ, R11, RZ ;  /* 0x0000000bff0b723e */ /* 0x000fca00048070ff */
[----:B------:R1:W-:Y:S01]  /*17bd0*/  @!P2 STG.E.U8 desc[UR14][R238.64+0x78], R11 ;  /* 0x0000780bee00a986 */ /* 0x0003e2000c10110e */
[----:B------:R-:W-:-:S13]  /*17be0*/  ISETP.LT.OR P2, PT, R0, 0x9, !P0 ;  /* 0x000000090000780c */ /* 0x000fda0004741670 */
[----:B------:R-:W2:Y:S01]  /*17bf0*/  @!P2 LDC.64 R242, c[0x0][0x5c8] ;  /* 0x00017200fff2ab82 */ /* 0x000ea20000000a00 */
[----:B0-----:R-:W-:Y:S02]  /*17c00*/  @!P4 IADD3 R240, P5, P6, R4, UR9, R240 ;  /* 0x0000000904f0cc10 */ /* 0x001fe4000febe0f0 */
[----:B------:R-:W-:Y:S02]  /*17c10*/  LOP3.LUT R10, R10, 0xfffffffd, RZ, 0xc0, !PT ;  /* 0xfffffffd0a0a7812 */ /* 0x000fe400078ec0ff */
[----:B------:R-:W-:Y:S02]  /*17c20*/  @!P4 IADD3.X R241, R3, UR12, R241, P5, P6 ;  /* 0x0000000c03f1cc10 */ /* 0x000fe4000afec4f1 */
[----:B------:R-:W-:Y:S02]  /*17c30*/  @P2 LOP3.LUT R10, R10, 0x2, RZ, 0xfc, !PT ;  /* 0x000000020a0a2812 */ /* 0x000fe400078efcff */
[----:B--2---:R-:W-:-:S04]  /*17c40*/  @!P2 IADD3 R242, P5, P6, R4, UR9, R242 ;  /* 0x0000000904f2ac10 */ /* 0x004fc8000febe0f2 */
[----:B------:R-:W-:Y:S02]  /*17c50*/  @!P2 IADD3.X R243, R3, UR12, R243, P5, P6 ;  /* 0x0000000c03f3ac10 */ /* 0x000fe4000afec4f3 */
[----:B------:R-:W-:-:S13]  /*17c60*/  ISETP.LT.OR P2, PT, R0, 0xa, !P0 ;  /* 0x0000000a0000780c */ /* 0x000fda0004741670 */
[----:B-1----:R-:W0:Y:S01]  /*17c70*/  @!P2 LDC.64 R238, c[0x0][0x5c8] ;  /* 0x00017200ffeeab82 */ /* 0x002e220000000a00 */
[----:B------:R-:W-:-:S05]  /*17c80*/  FMUL R11, R244, UR13 ;  /* 0x0000000df40b7c20 */ /* 0x000fca0008400000 */
[----:B------:R-:W-:Y:S02]  /*17c90*/  F2FP.SATFINITE.E4M3.F32.PACK_AB_MERGE_C R11, RZ, R11, RZ ;  /* 0x0000000bff0b723e */ /* 0x000fe400048070ff */
[----:B0-----:R-:W-:-:S04]  /*17ca0*/  @!P2 IADD3 R238, P5, P6, R4, UR9, R238 ;  /* 0x0000000904eeac10 */ /* 0x001fc8000febe0ee */
[----:B------:R-:W-:Y:S02]  /*17cb0*/  @!P2 IADD3.X R239, R3, UR12, R239, P5, P6 ;  /* 0x0000000c03efac10 */ /* 0x000fe4000afec4ef */
[----:B------:R-:W-:Y:S01]  /*17cc0*/  ISETP.LT.OR P2, PT, R0, 0x11, !P0 ;  /* 0x000000110000780c */ /* 0x000fe20004741670 */
[----:B------:R0:W-:-:S12]  /*17cd0*/  @!P3 STG.E.U8 desc[UR14][R234.64+0x79], R11 ;  /* 0x0000790bea00b986 */ /* 0x0001d8000c10110e */
[----:B0-----:R-:W0:Y:S01]  /*17ce0*/  @!P2 LDC.64 R234, c[0x0][0x5c8] ;  /* 0x00017200ffeaab82 */ /* 0x001e220000000a00 */
        /* <DEDUP_REMOVED lines=11> */
[----:B------:R-:W-:-:S04]  /*17da0*/  ISETP.GE.AND P1, PT, R12, 0x49, PT ;  /* 0x000000490c00780c */ /* 0x000fc80003f26270 */
[----:B------:R-:W-:Y:S01]  /*17db0*/  ISETP.LT.OR P3, PT, R0, 0x1, !P1 ;  /* 0x000000010000780c */ /* 0x000fe20004f61670 */
[----:B------:R0:W-:-:S12]  /*17dc0*/  @!P4 STG.E.U8 desc[UR14][R240.64+0x1], R153 ;  /* 0x00000199f000c986 */ /* 0x0001d8000c10110e */
[----:B0-----:R-:W0:Y:S01]  /*17dd0*/  @!P3 LDC.64 R240, c[0x0][0x5c8] ;  /* 0x00017200fff0bb82 */ /* 0x001e220000000a00 */
[----:B------:R-:W-:Y:S01]  /*17de0*/  IMAD.U32 R13, RZ, RZ, UR8 ;  /* 0x00000008ff0d7e24 */ /* 0x000fe2000f8e00ff */
[----:B------:R-:W-:Y:S01]  /*17df0*/  ISETP.LT.OR P2, PT, R0, 0x19, !P0 ;  /* 0x000000190000780c */ /* 0x000fe20004741670 */
[----:B------:R-:W-:-:S03]  /*17e00*/  IMAD.U32 R11, RZ, RZ, UR5 ;  /* 0x00000005ff0b7e24 */ /* 0x000fc6000f8e00ff */
[----:B------:R-:W-:-:S04]  /*17e10*/  @!P3 IADD3 R13, P5, P6, R13, UR9, R4 ;  /* 0x000000090d0dbc10 */ /* 0x000fc8000febe004 */
[----:B------:R-:W-:-:S05]  /*17e20*/  @!P3 IADD3.X R11, R11, UR12, R3, P5, P6 ;  /* 0x0000000c0b0bbc10 */ /* 0x000fca000afec403 */
[----:B------:R-:W1:Y:S01]  /*17e30*/  @!P2 LDC.64 R152, c[0x0][0x5c8] ;  /* 0x00017200ff98ab82 */ /* 0x000e620000000a00 */
[----:B0-----:R-:W-:-:S05]  /*17e40*/  @!P3 IADD3 R240, P4, R13, R240, RZ ;  /* 0x000000f00df0b210 */ /* 0x001fca0007f9e0ff */
[----:B------:R-:W-:Y:S01]  /*17e50*/  @!P3 IMAD.X R241, R11, 0x1, R241, P4 ;  /* 0x000000010bf1b824 */ /* 0x000fe200020e06f1 */
[----:B------:R-:W-:Y:S01]  /*17e60*/  ISETP.LT.OR P4, PT, R0, 0x2, !P1 ;  /* 0x000000020000780c */ /* 0x000fe20004f81670 */
[----:B------:R-:W-:-:S12]  /*17e70*/  FMUL R154, R154, UR13 ;  /* 0x0000000d9a9a7c20 */ /* 0x000fd80008400000 */
[----:B------:R-:W0:Y:S01]  /*17e80*/  @!P4 LDC.64 R244, c[0x0][0x5c8] ;  /* 0x00017200fff4cb82 */ /* 0x000e220000000a00 */
[----:B------:R-:W-:Y:S01]  /*17e90*/  F2FP.SATFINITE.E4M3.F32.PACK_AB_MERGE_C R154, RZ, R154, RZ ;  /* 0x0000009aff9a723e */ /* 0x000fe200048070ff */
[----:B------:R-:W-:Y:S01]  /*17ea0*/  IMAD.U32 R13, RZ, RZ, UR8 ;  /* 0x00000008ff0d7e24 */ /* 0x000fe2000f8e00ff */
[----:B-1----:R-:W-:Y:S01]  /*17eb0*/  @!P2 IADD3 R152, P5, P6, R4, UR9, R152 ;  /* 0x000000090498ac10 */ /* 0x002fe2000febe098 */
[----:B------:R-:W-:Y:S02]  /*17ec0*/  IMAD.U32 R11, RZ, RZ, UR5 ;  /* 0x00000005ff0b7e24 */ /* 0x000fe4000f8e00ff */
[----:B------:R1:W-:Y:S01]  /*17ed0*/  @!P3 STG.E.U8 desc[UR14][R240.64], R154 ;  /* 0x0000009af000b986 */ /* 0x0003e2000c10110e */
[----:B------:R-:W-:Y:S02]  /*17ee0*/  @!P2 IADD3.X R153, R3, UR12, R153, P5, P6 ;  /* 0x0000000c0399ac10 */ /* 0x000fe4000afec499 */
[----:B------:R-:W-:-:S04]  /*17ef0*/  @!P4 IADD3 R13, P3, P5, R13, UR9, R4 ;  /* 0x000000090d0dcc10 */ /* 0x000fc8000fd7e004 */
[----:B------:R-:W-:Y:S02]  /*17f00*/  @!P4 IADD3.X R11, R11, UR12, R3, P3, P5 ;  /* 0x0000000c0b0bcc10 */ /* 0x000fe40009fea403 */
[----:B0-----:R-:W-:-:S05]  /*17f10*/  @!P4 IADD3 R244, P3, R13, R244, RZ ;  /* 0x000000f40df4c210 */ /* 0x001fca0007f7e0ff */
[----:B------:R-:W-:Y:S01]  /*17f20*/  @!P4 IMAD.X R245, R11, 0x1, R245, P3 ;  /* 0x000000010bf5c824 */ /* 0x000fe200018e06f5 */
[----:B------:R-:W-:-:S13]  /*17f30*/  ISETP.LT.OR P3, PT, R0, 0x1a, !P0 ;  /* 0x0000001a0000780c */ /* 0x000fda0004761670 */
[----:B-1----:R-:W0:Y:S01]  /*17f40*/  @!P3 LDC.64 R240, c[0x0][0x5c8] ;  /* 0x00017200fff0bb82 */ /* 0x002e220000000a00 */
[C---:B------:R-:W-:Y:S02]  /*17f50*/  LOP3.LUT P2, RZ, R10.reuse, 0x2, RZ, 0xc0, !PT ;  /* 0x000000020aff7812 */ /* 0x040fe4000784c0ff */
[----:B------:R-:W-:Y:S01]  /*17f60*/  LOP3.LUT R10, R10, 0xfffffffe, RZ, 0xc0, !PT ;  /* 0xfffffffe0a0a7812 */ /* 0x000fe200078ec0ff */
[----:B------:R-:W-:-:S03]  /*17f70*/  FMUL R155, R155, UR13 ;  /* 0x0000000d9b9b7c20 */ /* 0x000fc60008400000 */
[----:B------:R-:W-:Y:S01]  /*17f80*/  @P3 LOP3.LUT R10, R10, 0x1, RZ, 0xfc, !PT ;  /* 0x000000010a0a3812 */ /* 0x000fe200078efcff */
[----:B------:R-:W-:Y:S01]  /*17f90*/  FMUL R156, R156, UR13 ;  /* 0x0000000d9c9c7c20 */ /* 0x000fe20008400000 */
[----:B------:R-:W-:Y:S02]  /*17fa0*/  F2FP.SATFINITE.E4M3.F32.PACK_AB_MERGE_C R155, RZ, R155, RZ ;  /* 0x0000009bff9b723e */ /* 0x000fe400048070ff */
[----:B0-----:R-:W-:-:S04]  /*17fb0*/  @!P3 IADD3 R240, P5, P6, R4, UR9, R240 ;  /* 0x0000000904f0bc10 */ /* 0x001fc8000febe0f0 */
[----:B------:R-:W-:Y:S02]  /*17fc0*/  @!P3 IADD3.X R241, R3, UR12, R241, P5, P6 ;  /* 0x0000000c03f1bc10 */ /* 0x000fe4000afec4f1 */
[C---:B------:R-:W-:Y:S02]  /*17fd0*/  ISETP.LT.OR P6, PT, R0.reuse, 0x21, !P0 ;  /* 0x000000210000780c */ /* 0x040fe400047c1670 */
[----:B------:R-:W-:Y:S01]  /*17fe0*/  ISETP.LT.OR P3, PT, R0, 0x22, !P0 ;  /* 0x000000220000780c */ /* 0x000fe20004761670 */
[----:B------:R0:W-:Y:S01]  /*17ff0*/  @!P4 STG.E.U8 desc[UR14][R244.64+0x1], R155 ;  /* 0x0000019bf400c986 */ /* 0x0001e2000c10110e */
[----:B------:R-:W-:-:S05]  /*18000*/  F2FP.SATFINITE.E4M3.F32.PACK_AB_MERGE_C R156, RZ, R156, RZ ;  /* 0x0000009cff9c723e */ /* 0x000fca00048070ff */
[----:B------:R1:W-:Y:S04]  /*18010*/  @!P2 STG.E.U8 desc[UR14][R242.64+0x8], R156 ;  /* 0x0000089cf200a986 */ /* 0x0003e8000c10110e */
[----:B0-----:R-:W0:Y:S08]  /*18020*/  @!P6 LDC.64 R154, c[0x0][0x5c8] ;  /* 0x00017200ff9aeb82 */ /* 0x001e300000000a00 */
[----:B-1----:R-:W1:Y:S01]  /*18030*/  @!P3 LDC.64 R242, c[0x0][0x5c8] ;  /* 0x00017200fff2bb82 */ /* 0x002e620000000a00 */
[----:B------:R-:W-:Y:S01]  /*18040*/  FMUL R157, R157, UR13 ;  /* 0x0000000d9d9d7c20 */ /* 0x000fe20008400000 */
[----:B0-----:R-:W-:-:S04]  /*18050*/  @!P6 IADD3 R154, P4, P5, R4, UR9, R154 ;  /* 0x00000009049aec10 */ /* 0x001fc8000fd9e09a */
[C---:B------:R-:W-:Y:S02]  /*18060*/  @!P6 IADD3.X R155, R3.reuse, UR12, R155, P4, P5 ;  /* 0x0000000c039bec10 */ /* 0x040fe4000a7ea49b */
[----:B-1----:R-:W-:Y:S02]  /*18070*/  @!P3 IADD3 R242, P2, P4, R4, UR9, R242 ;  /* 0x0000000904f2bc10 */ /* 0x002fe4000fc5e0f2 */
[C---:B------:R-:W-:Y:S02]  /*18080*/  ISETP.LT.OR P6, PT, R0.reuse, 0xa, !P0 ;  /* 0x0000000a0000780c */ /* 0x040fe400047c1670 */
[----:B------:R-:W-:Y:S02]  /*18090*/  @!P3 IADD3.X R243, R3, UR12, R243, P2, P4 ;  /* 0x0000000c03f3bc10 */ /* 0x000fe400097e84f3 */
[----:B------:R-:W-:Y:S02]  /*180a0*/  ISETP.LT.OR P2, PT, R0, 0x9, !P1 ;  /* 0x000000090000780c */ /* 0x000fe40004f41670 */
[----:B------:R-:W-:-:S02]  /*180b0*/  F2FP.SATFINITE.E4M3.F32.PACK_AB_MERGE_C R157, RZ, R157, RZ ;  /* 0x0000009dff9d723e */ /* 0x000fc400048070ff */
[----:B------:R-:W-:-:S05]  /*180c0*/  ISETP.LT.OR P3, PT, R0, 0x29, !P0 ;  /* 0x000000290000780c */ /* 0x000fca0004761670 */
[----:B------:R0:W-:Y:S04]  /*180d0*/  @!P6 STG.E.U8 desc[UR14][R238.64+0x9], R157 ;  /* 0x0000099dee00e986 */ /* 0x0001e8000c10110e */
[----:B0-----:R-:W0:Y:S01]  /*180e0*/  @!P2 LDC.64 R238, c[0x0][0x5c8] ;  /* 0x00017200ffeeab82 */ /* 0x001e220000000a00 */
[----:B------:R-:W-:-:S07]  /*180f0*/  IMAD.U32 R13, RZ, RZ, UR8 ;  /* 0x00000008ff0d7e24 */ /* 0x000fce000f8e00ff */
[----:B------:R-:W1:Y:S01]  /*18100*/  @!P3 LDC.64 R156, c[0x0][0x5c8] ;  /* 0x00017200ff9cbb82 */ /* 0x000e620000000a00 */
[----:B------:R-:W-:Y:S01]  /*18110*/  IMAD.U32 R11, RZ, RZ, UR5 ;  /* 0x00000005ff0b7e24 */ /* 0x000fe2000f8e00ff */
[----:B------:R-:W-:Y:S01]  /*18120*/  @!P2 IADD3 R13, P4, P5, R13, UR9, R4 ;  /* 0x000000090d0dac10 */ /* 0x000fe2000fd9e004 */
[----:B------:R-:W-:-:S03]  /*18130*/  FMUL R158, R158, UR13 ;  /* 0x0000000d9e9e7c20 */ /* 0x000fc60008400000 */
[----:B------:R-:W-:Y:S02]  /*18140*/  @!P2 IADD3.X R11, R11, UR12, R3, P4, P5 ;  /* 0x0000000c0b0bac10 */ /* 0x000fe4000a7ea403 */
[----:B------:R-:W-:Y:S02]  /*18150*/  F2FP.SATFINITE.E4M3.F32.PACK_AB_MERGE_C R158, RZ, R158, RZ ;  /* 0x0000009eff9e723e */ /* 0x000fe400048070ff */
[----:B0-----:R-:W-:-:S05]  /*18160*/  @!P2 IADD3 R238, P4, R13, R238, RZ ;  /* 0x000000ee0deea210 */ /* 0x001fca0007f9e0ff */
[----:B------:R-:W-:Y:S01]  /*18170*/  @!P2 IMAD.X R239, R11, 0x1, R239, P4 ;  /* 0x000000010befa824 */ /* 0x000fe200020e06ef */
[----:B-1----:R-:W-:-:S04]  /*18180*/  @!P3 IADD3 R156, P5, P6, R4, UR9, R156 ;  /* 0x00000009049cbc10 */ /* 0x002fc8000febe09c */
[----:B------:R0:W-:Y:S01]  /*18190*/  @!P2 STG.E.U8 desc[UR14][R238.64+0x8], R158 ;  /* 0x0000089eee00a986 */ /* 0x0001e2000c10110e */
[C---:B------:R-:W-:Y:S02]  /*181a0*/  ISETP.LT.OR P2, PT, R0.reuse, 0xa, !P1 ;  /* 0x0000000a0000780c */ /* 0x040fe40004f41670 */
[----:B------:R-:W-:Y:S02]  /*181b0*/  @!P3 IADD3.X R157, R3, UR12, R157, P5, P6 ;  /* 0x0000000c039dbc10 */ /* 0x000fe4000afec49d */
[----:B------:R-:W-:-:S09]  /*181c0*/  ISETP.LT.OR P3, PT, R0, 0x2a, !P0 ;  /* 0x0000002a0000780c */ /* 0x000fd20004761670 */
[----:B------:R-:W1:Y:S08]  /*181d0*/  @!P2 LDC.64 R244, c[0x0][0x5c8] ;  /* 0x00017200fff4ab82 */ /* 0x000e700000000a00 */
[----:B0-----:R-:W0:Y:S01]  /*181e0*/  @!P3 LDC.64 R238, c[0x0][0x5c8] ;  /* 0x00017200ffeebb82 */ /* 0x001e220000000a00 */
[----:B------:R-:W-:Y:S02]  /*181f0*/  IMAD.U32 R13, RZ, RZ, UR8 ;  /* 0x00000008ff0d7e24 */ /* 0x000fe4000f8e00ff */
[----:B------:R-:W-:-:S03]  /*18200*/  IMAD.U32 R11, RZ, RZ, UR5 ;  /* 0x00000005ff0b7e24 */ /* 0x000fc6000f8e00ff */
[----:B------:R-:W-:-:S04]  /*18210*/  @!P2 IADD3 R13, P4, P5, R13, UR9, R4 ;  /* 0x000000090d0dac10 */ /* 0x000fc8000fd9e004 */
[----:B------:R-:W-:Y:S02]  /*18220*/  @!P2 IADD3.X R11, R11, UR12, R3, P4, P5 ;  /* 0x0000000c0b0bac10 */ /* 0x000fe4000a7ea403 */
[----:B-1----:R-:W-:-:S05]  /*18230*/  @!P2 IADD3 R244, P4, R13, R244, RZ ;  /* 0x000000f40df4a210 */ /* 0x002fca0007f9e0ff */
[----:B------:R-:W-:Y:S01]  /*18240*/  @!P2 IMAD.X R245, R11, 0x1, R245, P4 ;  /* 0x000000010bf5a824 */ /* 0x000fe200020e06f5 */
[----:B0-----:R-:W-:Y:S01]  /*18250*/  @!P3 IADD3 R238, P4, P5, R4, UR9, R238 ;  /* 0x0000000904eebc10 */ /* 0x001fe2000fd9e0ee */
[----:B------:R-:W-:-:S03]  /*18260*/  FMUL R159, R159, UR13 ;  /* 0x0000000d9f9f7c20 */ /* 0x000fc60008400000 */
[----:B------:R-:W-:Y:S02]  /*18270*/  @!P3 IADD3.X R239, R3, UR12, R239, P4, P5 ;  /* 0x0000000c03efbc10 */ /* 0x000fe4000a7ea4ef */
[----:B------:R-:W-:Y:S01]  /*18280*/  ISETP.LT.OR P3, PT, R0, 0x11, !P0 ;  /* 0x000000110000780c */ /* 0x000fe20004761670 */
[----:B------:R-:W-:Y:S01]  /*18290*/  FMUL R160, R160, UR13 ;  /* 0x0000000da0a07c20 */ /* 0x000fe20008400000 */
[----:B------:R-:W-:Y:S02]  /*182a0*/  F2FP.SATFINITE.E4M3.F32.PACK_AB_MERGE_C R159, RZ, R159, RZ ;  /* 0x0000009fff9f723e */ /* 0x000fe400048070ff */
[C---:B------:R-:W-:Y:S02]  /*182b0*/  ISETP.LT.OR P6, PT, R0.reuse, 0x31, !P0 ;  /* 0x000000310000780c */ /* 0x040fe400047c1670 */
[----:B------:R-:W-:Y:S01]  /*182c0*/  F2FP.SATFINITE.E4M3.F32.PACK_AB_MERGE_C R160, RZ, R160, RZ ;  /* 0x000000a0ffa0723e */ /* 0x000fe200048070ff */
[----:B------:R0:W-:Y:S06]  /*182d0*/  @!P2 STG.E.U8 desc[UR14][R244.64+0x9], R159 ;  /* 0x0000099ff400a986 */ /* 0x0001ec000c10110e */
[----:B------:R1:W-:Y:S01]  /*182e0*/  @!P3 STG.E.U8 desc[UR14][R234.64+0x10], R160 ;  /* 0x000010a0ea00b986 */ /* 0x0003e2000c10110e */
[----:B------:R-:W-:-:S03]  /*182f0*/  ISETP.LT.OR P3, PT, R0, 0x32, !P0 ;  /* 0x000000320000780c */ /* 0x000fc60004761670 */
[----:B0-----:R-:W0:Y:S10]  /*18300*/  @!P6 LDC.64 R158, c[0x0][0x5c8] ;  /* 0x00017200ff9eeb82 */ /* 0x001e340000000a00 */
[----:B-1----:R-:W1:Y:S01]  /*18310*/  @!P3 LDC.64 R234, c[0x0][0x5c8] ;  /* 0x00017200ffeabb82 */ /* 0x002e620000000a00 */
[----:B------:R-:W-:Y:S01]  /*18320*/  FMUL R161, R161, UR13 ;  /* 0x0000000da1a17c20 */ /* 0x000fe20008400000 */
[----:B0-----:R-:W-:-:S04]  /*18330*/  @!P6 IADD3 R158, P2, P4, R4, UR9, R158 ;  /* 0x00000009049eec10 */ /* 0x001fc8000fc5e09e */
[----:B------:R-:W-:Y:S02]  /*18340*/  @!P6 IADD3.X R159, R3, UR12, R159, P2, P4 ;  /* 0x0000000c039fec10 */ /* 0x000fe400097e849f */
[----:B-1----:R-:W-:-:S04]  /*18350*/  @!P3 IADD3 R234, P2, P4, R4, UR9, R234 ;  /* 0x0000000904eabc10 */ /* 0x002fc8000fc5e0ea */
[----:B------:R-:W-:Y:S02]  /*18360*/  @!P3 IADD3.X R235, R3, UR12, R235, P2, P4 ;  /* 0x0000000c03ebbc10 */ /* 0x000fe400097e84eb */
[C---:B------:R-:W-:Y:S02]  /*18370*/  ISETP.LT.OR P3, PT, R0.reuse, 0x12, !P0 ;  /* 0x000000120000780c */ /* 0x040fe40004761670 */
[----:B------:R-:W-:Y:S02]  /*18380*/  ISETP.LT.OR P2, PT, R0, 0x11, !P1 ;  /* 0x000000110000780c */ /* 0x000fe40004f41670 */
[----:B------:R-:W-:-:S09]  /*18390*/  F2FP.SATFINITE.E4M3.F32.PACK_AB_MERGE_C R161, RZ, R161, RZ ;  /* 0x000000a1ffa1723e */ /* 0x000fd200048070ff */
[----:B------:R0:W-:Y:S02]  /*183a0*/  @!P3 STG.E.U8 desc[UR14][R236.64+0x11], R161 ;  /* 0x000011a1ec00b986 */ /* 0x0001e4000c10110e */
[----:B0-----:R-:W0:Y:S01]  /*183b0*/  @!P2 LDC.64 R160, c[0x0][0x5c8] ;  /* 0x00017200ffa0ab82 */ /* 0x001e220000000a00 */
[----:B------:R-:W-:Y:S01]  /*183c0*/  IMAD.U32 R13, RZ, RZ, UR8 ;  /* 0x00000008ff0d7e24 */ /* 0x000fe2000f8e00ff */
[----:B------:R-:W-:Y:S01]  /*183d0*/  ISETP.LT.OR P3, PT, R0, 0x39, !P0 ;  /* 0x000000390000780c */ /* 0x000fe20004761670 */
[----:B------:R-:W-:-:S03]  /*183e0*/  IMAD.U32 R11, RZ, RZ, UR5 ;  /* 0x00000005ff0b7e24 */ /* 0x000fc6000f8e00ff */
[----:B------:R-:W-:Y:S01]  /*183f0*/  @!P2 IADD3 R13, P4, P5, R13, UR9, R4 ;  /* 0x000000090d0dac10 */ /* 0x000fe2000fd9e004 */
[----:B------:R-:W-:-:S03]  /*18400*/  FMUL R162, R162, UR13 ;  /* 0x0000000da2a27c20 */ /* 0x000fc60008400000 */
[----:B------:R-:W-:Y:S02]  /*18410*/  @!P2 IADD3.X R11, R11, UR12, R3, P4, P5 ;  /* 0x0000000c0b0bac10 */ /* 0x000fe4000a7ea403 */
[----:B------:R-:W-:-:S03]  /*18420*/  F2FP.SATFINITE.E4M3.F32.PACK_AB_MERGE_C R162, RZ, R162, RZ ;  /* 0x000000a2ffa2723e */ /* 0x000fc600048070ff */
[----:B------:R-:W1:Y:S01]  /*18430*/  @!P3 LDC.64 R236, c[0x0][0x5c8] ;  /* 0x00017200ffecbb82 */ /* 0x000e620000000a00 */
[----:B0-----:R-:W-:-:S05]  /*18440*/  @!P2 IADD3 R160, P4, R13, R160, RZ ;  /* 0x000000a00da0a210 */ /* 0x001fca0007f9e0ff */
[----:B------:R-:W-:-:S05]  /*18450*/  @!P2 IMAD.X R161, R11, 0x1, R161, P4 ;  /* 0x000000010ba1a824 */ /* 0x000fca00020e06a1 */
[----:B------:R0:W-:Y:S01]  /*18460*/  @!P2 STG.E.U8 desc[UR14][R160.64+0x10], R162 ;  /* 0x000010a2a000a986 */ /* 0x0001e2000c10110e */
[----:B------:R-:W-:Y:S02]  /*18470*/  ISETP.LT.OR P2, PT, R0, 0x12, !P1 ;  /* 0x000000120000780c */ /* 0x000fe40004f41670 */
[----:B------:R-:W-:Y:S02]  /*18480*/  LOP3.LUT R7, R7, 0xfffffffe, RZ, 0xc0, !PT ;  /* 0xfffffffe07077812 */ /* 0x000fe400078ec0ff */
[----:B-1----:R-:W-:Y:S01]  /*18490*/  @!P3 IADD3 R236, P5, P6, R4, UR9, R236 ;  /* 0x0000000904ecbc10 */ /* 0x002fe2000febe0ec */
[----:B------:R-:W-:-:S08]  /*184a0*/  IMAD.U32 R11, RZ, RZ, UR8 ;  /* 0x00000008ff0b7e24 */ /* 0x000fd0000f8e00ff */
[----:B0-----:R-:W0:Y:S01]  /*184b0*/  @!P2 LDC.64 R160, c[0x0][0x5c8] ;  /* 0x00017200ffa0ab82 */ /* 0x001e220000000a00 */
[----:B------:R-:W-:Y:S02]  /*184c0*/  @P3 LOP3.LUT R7, R7, 0x1, RZ, 0xfc, !PT ;  /* 0x0000000107073812 */ /* 0x000fe400078efcff */
[----:B------:R-:W-:Y:S02]  /*184d0*/  @!P3 IADD3.X R237, R3, UR12, R237, P5, P6 ;  /* 0x0000000c03edbc10 */ /* 0x000fe4000afec4ed */
[----:B------:R-:W-:Y:S01]  /*184e0*/  LOP3.LUT P3, RZ, R10, 0x1, RZ, 0xc0, !PT ;  /* 0x000000010aff7812 */ /* 0x000fe2000786c0ff */
[----:B------:R-:W-:Y:S01]  /*184f0*/  IMAD.U32 R10, RZ, RZ, UR5 ;  /* 0x00000005ff0a7e24 */ /* 0x000fe2000f8e00ff */
[----:B------:R-:W-:-:S04]  /*18500*/  @!P2 IADD3 R11, P4, P5, R11, UR9, R4 ;  /* 0x000000090b0bac10 */ /* 0x000fc8000fd9e004 */
[----:B------:R-:W-:Y:S02]  /*18510*/  @!P2 IADD3.X R10, R10, UR12, R3, P4, P5 ;  /* 0x0000000c0a0aac10 */ /* 0x000fe4000a7ea403 */
[----:B------:R-:W-:Y:S02]  /*18520*/  ISETP.LT.OR P5, PT, R0, 0x3a, !P0 ;  /* 0x0000003a0000780c */ /* 0x000fe400047a1670 */
[----:B0-----:R-:W-:-:S05]  /*18530*/  @!P2 IADD3 R160, P4, R11, R160, RZ ;  /* 0x000000a00ba0a210 */ /* 0x001fca0007f9e0ff */
[----:B------:R-:W-:-:S06]  /*18540*/  @!P2 IMAD.X R161, R10, 0x1, R161, P4 ;  /* 0x000000010aa1a824 */ /* 0x000fcc00020e06a1 */
[----:B------:R-:W0:Y:S01]  /*18550*/  @!P5 LDC.64 R10, c[0x0][0x5c8] ;  /* 0x00017200ff0adb82 */ /* 0x000e220000000a00 */
[----:B------:R-:W-:Y:S01]  /*18560*/  LOP3.LUT R6, R6, 0x7fffffff, RZ, 0xc0, !PT ;  /* 0x7fffffff06067812 */ /* 0x000fe200078ec0ff */
[----:B------:R-:W-:-:S03]  /*18570*/  FMUL R163, R163, UR13 ;  /* 0x0000000da3a37c20 */ /* 0x000fc60008400000 */
[----:B------:R-:W-:Y:S02]  /*18580*/  @P5 LOP3.LUT R6, R6, 0x80000000, RZ, 0xfc, !PT ;  /* 0x8000000006065812 */ /* 0x000fe400078efcff */
[----:B------:R-:W-:Y:S02]  /*18590*/  F2FP.SATFINITE.E4M3.F32.PACK_AB_MERGE_C R163, RZ, R163, RZ ;  /* 0x000000a3ffa3723e */ /* 0x000fe400048070ff */
[----:B0-----:R-:W-:-:S04]  /*185a0*/  @!P5 IADD3 R10, P4, P6, R4, UR9, R10 ;  /* 0x00000009040adc10 */ /* 0x001fc8000fe9e00a */
[----:B------:R-:W-:Y:S02]  /*185b0*/  @!P5 IADD3.X R11, R3, UR12, R11, P4, P6 ;  /* 0x0000000c030bdc10 */ /* 0x000fe4000a7ec40b */
[----:B------:R-:W-:Y:S01]  /*185c0*/  ISETP.LT.OR P5, PT, R0, 0x41, !P0 ;  /* 0x000000410000780c */ /* 0x000fe200047a1670 */
[----:B------:R0:W-:-:S12]  /*185d0*/  @!P2 STG.E.U8 desc[UR14][R160.64+0x11], R163 ;  /* 0x000011a3a000a986 */ /* 0x0001d8000c10110e */
[----:B0-----:R-:W0:Y:S01]  /*185e0*/  @!P5 LDC.64 R160, c[0x0][0x5c8] ;  /* 0x00017200ffa0db82 */ /* 0x001e220000000a00 */
[----:B------:R-:W-:Y:S02]  /*185f0*/  LOP3.LUT R7, R7, 0xfffffeff, RZ, 0xc0, !PT ;  /* 0xfffffeff07077812 */ /* 0x000fe400078ec0ff */
[----:B------:R-:W-:Y:S02]  /*18600*/  ISETP.LT.OR P6, PT, R0, 0x19, !P0 ;  /* 0x000000190000780c */ /* 0x000fe400047c1670 */
[----:B------:R-:W-:Y:S01]  /*18610*/  @P5 LOP3.LUT R7, R7, 0x100, RZ, 0xfc, !PT ;  /* 0x0000010007075812 */ /* 0x000fe200078efcff */
        /* <DEDUP_REMOVED lines=14> */
[----:B------:R-:W-:Y:S01]  /*18700*/  LOP3.LUT R7, R7, 0xfffffff7, RZ, 0xc0, !PT ;  /* 0xfffffff707077812 */ /* 0x000fe200078ec0ff */
[----:B------:R-:W-:-:S03]  /*18710*/  IMAD.U32 R162, RZ, RZ, UR8 ;  /* 0x00000008ffa27e24 */ /* 0x000fc6000f8e00ff */
[----:B------:R-:W-:Y:S01]  /*18720*/  @P5 LOP3.LUT R7, R7, 0x8, RZ, 0xfc, !PT ;  /* 0x0000000807075812 */ /* 0x000fe200078efcff */
[----:B------:R-:W-:Y:S01]  /*18730*/  IMAD.U32 R13, RZ, RZ, UR5 ;  /* 0x00000005ff0d7e24 */ /* 0x000fe2000f8e00ff */
[----:B------:R-:W-:Y:S02]  /*18740*/  ISETP.LT.OR P5, PT, R0, 0x49, !P0 ;  /* 0x000000490000780c */ /* 0x000fe400047a1670 */
[----:B------:R-:W-:Y:S01]  /*18750*/  @!P2 IADD3 R162, P4, P6, R162, UR9, R4 ;  /* 0x00000009a2a2ac10 */ /* 0x000fe2000fe9e004 */
[----:B------:R-:W-:-:S03]  /*18760*/  FMUL R166, R166, UR13 ;  /* 0x0000000da6a67c20 */ /* 0x000fc60008400000 */
[----:B------:R-:W-:Y:S02]  /*18770*/  @!P2 IADD3.X R13, R13, UR12, R3, P4, P6 ;  /* 0x0000000c0d0dac10 */ /* 0x000fe4000a7ec403 */
[----:B------:R-:W-:Y:S02]  /*18780*/  F2FP.SATFINITE.E4M3.F32.PACK_AB_MERGE_C R166, RZ, R166, RZ ;  /* 0x000000a6ffa6723e */ /* 0x000fe400048070ff */
[----:B0-----:R-:W-:-:S03]  /*18790*/  @!P2 IADD3 R164, P3, R162, R164, RZ ;  /* 0x000000a4a2a4a210 */ /* 0x001fc60007f7e0ff */
[----:B------:R-:W0:Y:S02]  /*187a0*/  @!P5 LDC.64 R162, c[0x0][0x5c8] ;  /* 0x00017200ffa2db82 */ /* 0x000e240000000a00 */
[----:B------:R-:W-:-:S05]  /*187b0*/  @!P2 IMAD.X R165, R13, 0x1, R165, P3 ;  /* 0x000000010da5a824 */ /* 0x000fca00018e06a5 */
[----:B------:R1:W-:Y:S01]  /*187c0*/  @!P2 STG.E.U8 desc[UR14][R164.64+0x18], R166 ;  /* 0x000018a6a400a986 */ /* 0x0003e2000c10110e */
[----:B------:R-:W-:Y:S02]  /*187d0*/  ISETP.LT.OR P2, PT, R0, 0x1a, !P1 ;  /* 0x0000001a0000780c */ /* 0x000fe40004f41670 */
[----:B------:R-:W-:-:S11]  /*187e0*/  LOP3.LUT R7, R7, 0xfffff7ff, RZ, 0xc0, !PT ;  /* 0xfffff7ff07077812 */ /* 0x000fd600078ec0ff */
[----:B------:R-:W2:Y:S01]  /*187f0*/  @!P2 LDC.64 R240, c[0x0][0x5c8] ;  /* 0x00017200fff0ab82 */ /* 0x000ea20000000a00 */
[----:B0-----:R-:W-:Y:S02]  /*18800*/  @!P5 IADD3 R162, P4, P6, R4, UR9, R162 ;  /* 0x0000000904a2dc10 */ /* 0x001fe4000fe9e0a2 */
[----:B------:R-:W-:Y:S02]  /*18810*/  @P5 LOP3.LUT R7, R7, 0x800, RZ, 0xfc, !PT ;  /* 0x0000080007075812 */ /* 0x000fe400078efcff */
[----:B------:R-:W-:Y:S02]  /*18820*/  @!P5 IADD3.X R163, R3, UR12, R163, P4, P6 ;  /* 0x0000000c03a3dc10 */ /* 0x000fe4000a7ec4a3 */
[----:B------:R-:W-:Y:S01]  /*18830*/  ISETP.LT.OR P5, PT, R0, 0x4a, !P0 ;  /* 0x0000004a0000780c */ /* 0x000fe200047a1670 */
[----:B-1----:R-:W-:Y:S02]  /*18840*/  IMAD.U32 R164, RZ, RZ, UR8 ;  /* 0x00000008ffa47e24 */ /* 0x002fe4000f8e00ff */
[----:B------:R-:W-:-:S03]  /*18850*/  IMAD.U32 R13, RZ, RZ, UR5 ;  /* 0x00000005ff0d7e24 */ /* 0x000fc6000f8e00ff */
[----:B------:R-:W-:-:S04]  /*18860*/  @!P2 IADD3 R164, P3, P4, R164, UR9, R4 ;  /* 0x00000009a4a4ac10 */ /* 0x000fc8000fc7e004 */
[----:B------:R-:W-:Y:S02]  /*18870*/  @!P2 IADD3.X R13, R13, UR12, R3, P3, P4 ;  /* 0x0000000c0d0dac10 */ /* 0x000fe40009fe8403 */
[----:B--2---:R-:W-:Y:S02]  /*18880*/  @!P2 IADD3 R240, P3, R164, R240, RZ ;  /* 0x000000f0a4f0a210 */ /* 0x004fe40007f7e0ff */
[----:B------:R-:W0:Y:S01]  /*18890*/  @!P5 LDC.64 R164, c[0x0][0x5c8] ;  /* 0x00017200ffa4db82 */ /* 0x000e220000000a00 */
[----:B------:R-:W-:Y:S02]  /*188a0*/  LOP3.LUT R7, R7, 0xfffffbff, RZ, 0xc0, !PT ;  /* 0xfffffbff07077812 */ /* 0x000fe400078ec0ff */
[----:B------:R-:W-:Y:S01]  /*188b0*/  @!P2 IMAD.X R241, R13, 0x1, R241, P3 ;  /* 0x000000010df1a824 */ /* 0x000fe200018e06f1 */
[----:B------:R-:W-:Y:S01]  /*188c0*/  ISETP.LT.OR P6, PT, R0, 0x51, !P0 ;  /* 0x000000510000780c */ /* 0x000fe200047c1670 */
[----:B------:R-:W-:Y:S01]  /*188d0*/  FMUL R167, R167, UR13 ;  /* 0x0000000da7a77c20 */ /* 0x000fe20008400000 */
[----:B------:R-:W-:Y:S01]  /*188e0*/  @P5 LOP3.LUT R7, R7, 0x400, RZ, 0xfc, !PT ;  /* 0x0000040007075812 */ /* 0x000fe200078efcff */
[----:B------:R-:W-:-:S03]  /*188f0*/  FMUL R168, R168, UR13 ;  /* 0x0000000da8a87c20 */ /* 0x000fc60008400000 */
[----:B------:R-:W-:Y:S02]  /*18900*/  F2FP.SATFINITE.E4M3.F32.PACK_AB_MERGE_C R167, RZ, R167, RZ ;  /* 0x000000a7ffa7723e */ /* 0x000fe400048070ff */
[----:B0-----:R-:W-:-:S04]  /*18910*/  @!P5 IADD3 R164, P3, P4, R4, UR9, R164 ;  /* 0x0000000904a4dc10 */ /* 0x001fc8000fc7e0a4 */
[----:B------:R-:W-:Y:S02]  /*18920*/  @!P5 IADD3.X R165, R3, UR12, R165, P3, P4 ;  /* 0x0000000c03a5dc10 */ /* 0x000fe40009fe84a5 */
[C---:B------:R-:W-:Y:S02]  /*18930*/  ISETP.LT.OR P5, PT, R0.reuse, 0x21, !P0 ;  /* 0x000000210000780c */ /* 0x040fe400047a1670 */
[----:B------:R-:W-:Y:S01]  /*18940*/  ISETP.LT.OR P4, PT, R0, 0x52, !P0 ;  /* 0x000000520000780c */ /* 0x000fe20004781670 */
[----:B------:R0:W-:Y:S01]  /*18950*/  @!P2 STG.E.U8 desc[UR14][R240.64+0x19], R167 ;  /* 0x000019a7f000a986 */ /* 0x0001e2000c10110e */
[----:B------:R-:W-:Y:S01]  /*18960*/  F2FP.SATFINITE.E4M3.F32.PACK_AB_MERGE_C R168, RZ, R168, RZ ;  /* 0x000000a8ffa8723e */ /* 0x000fe200048070ff */
[----:B0-----:R-:W0:Y:S08]  /*18970*/  @!P6 LDC.64 R166, c[0x0][0x5c8] ;  /* 0x00017200ffa6eb82 */ /* 0x001e300000000a00 */
[----:B------:R1:W-:Y:S02]  /*18980*/  @!P5 STG.E.U8 desc[UR14][R154.64+0x20], R168 ;  /* 0x000020a89a00d986 */ /* 0x0003e4000c10110e */
[----:B-1----:R-:W1:Y:S01]  /*18990*/  @!P4 LDC.64 R154, c[0x0][0x5c8] ;  /* 0x00017200ff9acb82 */ /* 0x002e620000000a00 */
[----:B0-----:R-:W-:-:S04]  /*189a0*/  @!P6 IADD3 R166, P2, P3, R4, UR9, R166 ;  /* 0x0000000904a6ec10 */ /* 0x001fc8000fb5e0a6 */
[----:B------:R-:W-:Y:S02]  /*189b0*/  @!P6 IADD3.X R167, R3, UR12, R167, P2, P3 ;  /* 0x0000000c03a7ec10 */ /* 0x000fe400097e64a7 */
[----:B-1----:R-:W-:-:S04]  /*189c0*/  @!P4 IADD3 R154, P2, P3, R4, UR9, R154 ;  /* 0x00000009049acc10 */ /* 0x002fc8000fb5e09a */
[----:B------:R-:W-:Y:S02]  /*189d0*/  @!P4 IADD3.X R155, R3, UR12, R155, P2, P3 ;  /* 0x0000000c039bcc10 */ /* 0x000fe400097e649b */
[C---:B------:R-:W-:Y:S02]  /*189e0*/  ISETP.LT.OR P2, PT, R0.reuse, 0x21, !P1 ;  /* 0x000000210000780c */ /* 0x040fe40004f41670 */
[----:B------:R-:W-:Y:S01]  /*189f0*/  ISETP.LT.OR P5, PT, R0, 0x22, !P0 ;  /* 0x000000220000780c */ /* 0x000fe200047a1670 */
[----:B------:R-:W-:Y:S01]  /*18a00*/  FMUL R169, R169, UR13 ;  /* 0x0000000da9a97c20 */ /* 0x000fe20008400000 */
[----:B------:R-:W-:-:S09]  /*18a10*/  LOP3.LUT R7, R7, 0xffff7fff, RZ, 0xc0, !PT ;  /* 0xffff7fff07077812 */ /* 0x000fd200078ec0ff */
[----:B------:R-:W0:Y:S01]  /*18a20*/  @!P2 LDC.64 R240, c[0x0][0x5c8] ;  /* 0x00017200fff0ab82 */ /* 0x000e220000000a00 */
[----:B------:R-:W-:Y:S02]  /*18a30*/  F2FP.SATFINITE.E4M3.F32.PACK_AB_MERGE_C R169, RZ, R169, RZ ;  /* 0x000000a9ffa9723e */ /* 0x000fe400048070ff */
[----:B------:R-:W-:-:S03]  /*18a40*/  @P6 LOP3.LUT R7, R7, 0x8000, RZ, 0xfc, !PT ;  /* 0x0000800007076812 */ /* 0x000fc600078efcff */
[----:B------:R1:W-:Y:S01]  /*18a50*/  @!P5 STG.E.U8 desc[UR14][R242.64+0x21], R169 ;  /* 0x000021a9f200d986 */ /* 0x0003e2000c10110e */
[----:B------:R-:W-:Y:S01]  /*18a60*/  ISETP.LT.OR P5, PT, R0, 0x59, !P0 ;  /* 0x000000590000780c */ /* 0x000fe200047a1670 */
[----:B------:R-:W-:Y:S01]  /*18a70*/  IMAD.U32 R168, RZ, RZ, UR8 ;  /* 0x00000008ffa87e24 */ /* 0x000fe2000f8e00ff */
[----:B------:R-:W-:Y:S01]  /*18a80*/  LOP3.LUT R7, R7, 0xffffbfff, RZ, 0xc0, !PT ;  /* 0xffffbfff07077812 */ /* 0x000fe200078ec0ff */
[----:B------:R-:W-:-:S03]  /*18a90*/  IMAD.U32 R13, RZ, RZ, UR5 ;  /* 0x00000005ff0d7e24 */ /* 0x000fc6000f8e00ff */
[----:B------:R-:W-:Y:S02]  /*18aa0*/  @P4 LOP3.LUT R7, R7, 0x4000, RZ, 0xfc, !PT ;  /* 0x0000400007074812 */ /* 0x000fe400078efcff */
[----:B------:R-:W-:-:S04]  /*18ab0*/  @!P2 IADD3 R168, P3, P4, R168, UR9, R4 ;  /* 0x00000009a8a8ac10 */ /* 0x000fc8000fc7e004 */
[----:B------:R-:W-:Y:S02]  /*18ac0*/  @!P2 IADD3.X R13, R13, UR12, R3, P3, P4 ;  /* 0x0000000c0d0dac10 */ /* 0x000fe40009fe8403 */
[----:B0-----:R-:W-:Y:S02]  /*18ad0*/  @!P2 IADD3 R240, P3, R168, R240, RZ ;  /* 0x000000f0a8f0a210 */ /* 0x001fe40007f7e0ff */
[----:B-1----:R-:W0:Y:S01]  /*18ae0*/  @!P5 LDC.64 R168, c[0x0][0x5c8] ;  /* 0x00017200ffa8db82 */ /* 0x002e220000000a00 */
[----:B------:R-:W-:Y:S02]  /*18af0*/  FMUL R170, R170, UR13 ;  /* 0x0000000daaaa7c20 */ /* 0x000fe40008400000 */
[----:B------:R-:W-:-:S03]  /*18b00*/  @!P2 IMAD.X R241, R13, 0x1, R241, P3 ;  /* 0x000000010df1a824 */ /* 0x000fc600018e06f1 */
[----:B------:R-:W-:Y:S02]  /*18b10*/  F2FP.SATFINITE.E4M3.F32.PACK_AB_MERGE_C R170, RZ, R170, RZ ;  /* 0x000000aaffaa723e */ /* 0x000fe400048070ff */
[----:B------:R-:W-:-:S03]  /*18b20*/  LOP3.LUT R7, R7, 0xffffdfff, RZ, 0xc0, !PT ;  /* 0xffffdfff07077812 */ /* 0x000fc600078ec0ff */
[----:B------:R1:W-:Y:S01]  /*18b30*/  @!P2 STG.E.U8 desc[UR14][R240.64+0x20], R170 ;  /* 0x000020aaf000a986 */ /* 0x0003e2000c10110e */
[----:B------:R-:W-:Y:S02]  /*18b40*/  ISETP.LT.OR P2, PT, R0, 0x22, !P1 ;  /* 0x000000220000780c */ /* 0x000fe40004f41670 */
[----:B------:R-:W-:Y:S02]  /*18b50*/  @P5 LOP3.LUT R7, R7, 0x2000, RZ, 0xfc, !PT ;  /* 0x0000200007075812 */ /* 0x000fe400078efcff */
[----:B0-----:R-:W-:-:S09]  /*18b60*/  @!P5 IADD3 R168, P4, P6, R4, UR9, R168 ;  /* 0x0000000904a8dc10 */ /* 0x001fd2000fe9e0a8 */
[----:B------:R-:W0:Y:S01]  /*18b70*/  @!P2 LDC.64 R242, c[0x0][0x5c8] ;  /* 0x00017200fff2ab82 */ /* 0x000e220000000a00 */
[----:B------:R-:W-:Y:S02]  /*18b80*/  @!P5 IADD3.X R169, R3, UR12, R169, P4, P6 ;  /* 0x0000000c03a9dc10 */ /* 0x000fe4000a7ec4a9 */
[----:B------:R-:W-:Y:S01]  /*18b90*/  ISETP.LT.OR P5, PT, R0, 0x5a, !P0 ;  /* 0x0000005a0000780c */ /* 0x000fe200047a1670 */
[----:B-1----:R-:W-:-:S12]  /*18ba0*/  IMAD.U32 R170, RZ, RZ, UR8 ;  /* 0x00000008ffaa7e24 */ /* 0x002fd8000f8e00ff */
[----:B------:R-:W1:Y:S01]  /*18bb0*/  @!P5 LDC.64 R240, c[0x0][0x5c8] ;  /* 0x00017200fff0db82 */ /* 0x000e620000000a00 */
[----:B------:R-:W-:Y:S01]  /*18bc0*/  IMAD.U32 R13, RZ, RZ, UR5 ;  /* 0x00000005ff0d7e24 */ /* 0x000fe2000f8e00ff */
[----:B------:R-:W-:-:S04]  /*18bd0*/  @!P2 IADD3 R170, P3, P4, R170, UR9, R4 ;  /* 0x00000009aaaaac10 */ /* 0x000fc8000fc7e004 */
[----:B------:R-:W-:Y:S02]  /*18be0*/  @!P2 IADD3.X R13, R13, UR12, R3, P3, P4 ;  /* 0x0000000c0d0dac10 */ /* 0x000fe40009fe8403 */
[----:B0-----:R-:W-:Y:S02]  /*18bf0*/  @!P2 IADD3 R242, P3, R170, R242, RZ ;  /* 0x000000f2aaf2a210 */ /* 0x001fe40007f7e0ff */
[----:B------:R-:W-:-:S03]  /*18c00*/  LOP3.LUT R7, R7, 0xfffffdff, RZ, 0xc0, !PT ;  /* 0xfffffdff07077812 */ /* 0x000fc600078ec0ff */
[----:B------:R-:W-:Y:S01]  /*18c10*/  @!P2 IMAD.X R243, R13, 0x1, R243, P3 ;  /* 0x000000010df3a824 */ /* 0x000fe200018e06f3 */
[----:B------:R-:W-:Y:S01]  /*18c20*/  ISETP.LT.OR P6, PT, R0, 0x61, !P0 ;  /* 0x000000610000780c */ /* 0x000fe200047c1670 */
[----:B------:R-:W-:Y:S01]  /*18c30*/  FMUL R171, R171, UR13 ;  /* 0x0000000dabab7c20 */ /* 0x000fe20008400000 */
[----:B------:R-:W-:Y:S02]  /*18c40*/  @P5 LOP3.LUT R7, R7, 0x200, RZ, 0xfc, !PT ;  /* 0x0000020007075812 */ /* 0x000fe400078efcff */
[----:B-1----:R-:W-:-:S04]  /*18c50*/  @!P5 IADD3 R240, P3, P4, R4, UR9, R240 ;  /* 0x0000000904f0dc10 */ /* 0x002fc8000fc7e0f0 */
[----:B------:R-:W-:Y:S02]  /*18c60*/  @!P5 IADD3.X R241, R3, UR12, R241, P3, P4 ;  /* 0x0000000c03f1dc10 */ /* 0x000fe40009fe84f1 */
[C---:B------:R-:W-:Y:S02]  /*18c70*/  ISETP.LT.OR P5, PT, R0.reuse, 0x29, !P0 ;  /* 0x000000290000780c */ /* 0x040fe400047a1670 */
[----:B------:R-:W-:Y:S01]  /*18c80*/  ISETP.LT.OR P4, PT, R0, 0x62, !P0 ;  /* 0x000000620000780c */ /* 0x000fe20004781670 */
[----:B------:R-:W-:Y:S01]  /*18c90*/  FMUL R172, R172, UR13 ;  /* 0x0000000dacac7c20 */ /* 0x000fe20008400000 */
[----:B------:R-:W-:-:S04]  /*18ca0*/  F2FP.SATFINITE.E4M3.F32.PACK_AB_MERGE_C R171, RZ, R171, RZ ;  /* 0x000000abffab723e */ /* 0x000fc800048070ff */
[----:B------:R-:W-:Y:S01]  /*18cb0*/  F2FP.SATFINITE.E4M3.F32.PACK_AB_MERGE_C R172, RZ, R172, RZ ;  /* 0x000000acffac723e */ /* 0x000fe200048070ff */
[----:B------:R0:W-:Y:S04]  /*18cc0*/  @!P2 STG.E.U8 desc[UR14][R242.64+0x21], R171 ;  /* 0x000021abf200a986 */ /* 0x0001e8000c10110e */
[----:B------:R1:W-:Y:S01]  /*18cd0*/  @!P5 STG.E.U8 desc[UR14][R156.64+0x28], R172 ;  /* 0x000028ac9c00d986 */ /* 0x0003e2000c10110e */
[----:B0-----:R-:W0:Y:S08]  /*18ce0*/  @!P6 LDC.64 R170, c[0x0][0x5c8] ;  /* 0x00017200ffaaeb82 */ /* 0x001e300000000a00 */
[----:B-1----:R-:W1:Y:S01]  /*18cf0*/  @!P4 LDC.64 R156, c[0x0][0x5c8] ;  /* 0x00017200ff9ccb82 */ /* 0x002e620000000a00 */
[----:B------:R-:W-:Y:S01]  /*18d00*/  ISETP.LT.OR P5, PT, R0, 0x2a, !P0 ;  /* 0x0000002a0000780c */ /* 0x000fe200047a1670 */
[----:B------:R-:W-:Y:S01]  /*18d10*/  FMUL R173, R173, UR13 ;  /* 0x0000000dadad7c20 */ /* 0x000fe20008400000 */
[----:B0-----:R-:W-:-:S04]  /*18d20*/  @!P6 IADD3 R170, P2, P3, R4, UR9, R170 ;  /* 0x0000000904aaec10 */ /* 0x001fc8000fb5e0aa */
[----:B------:R-:W-:Y:S02]  /*18d30*/  @!P6 IADD3.X R171, R3, UR12, R171, P2, P3 ;  /* 0x0000000c03abec10 */ /* 0x000fe400097e64ab */
[----:B-1----:R-:W-:-:S04]  /*18d40*/  @!P4 IADD3 R156, P2, P3, R4, UR9, R156 ;  /* 0x00000009049ccc10 */ /* 0x002fc8000fb5e09c */
[----:B------:R-:W-:Y:S02]  /*18d50*/  @!P4 IADD3.X R157, R3, UR12, R157, P2, P3 ;  /* 0x0000000c039dcc10 */ /* 0x000fe400097e649d */
[----:B------:R-:W-:Y:S02]  /*18d60*/  ISETP.LT.OR P2, PT, R0, 0x29, !P1 ;  /* 0x000000290000780c */ /* 0x000fe40004f41670 */
[----:B------:R-:W-:-:S05]  /*18d70*/  F2FP.SATFINITE.E4M3.F32.PACK_AB_MERGE_C R173, RZ, R173, RZ ;  /* 0x000000adffad723e */ /* 0x000fca00048070ff */
[----:B------:R0:W-:Y:S01]  /*18d80*/  @!P5 STG.E.U8 desc[UR14][R238.64+0x29], R173 ;  /* 0x000029adee00d986 */ /* 0x0001e2000c10110e */
[----:B------:R-:W-:-:S05]  /*18d90*/  LOP3.LUT R7, R7, 0xffffefff, RZ, 0xc0, !PT ;  /* 0xffffefff07077812 */ /* 0x000fca00078ec0ff */
[----:B0-----:R-:W0:Y:S01]  /*18da0*/  @!P2 LDC.64 R238, c[0x0][0x5c8] ;  /* 0x00017200ffeeab82 */ /* 0x001e220000000a00 */
[----:B------:R-:W-:Y:S02]  /*18db0*/  @P6 LOP3.LUT R7, R7, 0x1000, RZ, 0xfc, !PT ;  /* 0x0000100007076812 */ /* 0x000fe400078efcff */
        /* <DEDUP_REMOVED lines=8> */
[----:B------:R-:W0:Y:S01]  /*18e40*/  @!P5 LDC.64 R172, c[0x0][0x5c8] ;  /* 0x00017200ffacdb82 */ /* 0x000e220000000a00 */
        /* <DEDUP_REMOVED lines=51> */
[----:B------:R-:W-:Y:S01]  /*19180*/  @!P2 IADD3.X R13, R13, UR12, R3, P3, P4 ;  /* 0x0000000c0d0dac10 */ /* 0x000fe20009fe8403 */
[----:B------:R-:W-:Y:S01]  /*19190*/  FMUL R178, R178, UR13 ;  /* 0x0000000db2b27c20 */ /* 0x000fe20008400000 */
[----:B0-----:R-:W-:Y:S02]  /*191a0*/  @!P2 IADD3 R234, P3, R176, R234, RZ ;  /* 0x000000eab0eaa210 */ /* 0x001fe40007f7e0ff */
[----:B------:R-:W0:Y:S02]  /*191b0*/  @!P5 LDC.64 R176, c[0x0][0x5c8] ;  /* 0x00017200ffb0db82 */ /* 0x000e240000000a00 */
[----:B------:R-:W-:Y:S01]  /*191c0*/  F2FP.SATFINITE.E4M3.F32.PACK_AB_MERGE_C R178, RZ, R178, RZ ;  /* 0x000000b2ffb2723e */ /* 0x000fe200048070ff */
[----:B------:R-:W-:-:S05]  /*191d0*/  @!P2 IMAD.X R235, R13, 0x1, R235, P3 ;  /* 0x000000010deba824 */ /* 0x000fca00018e06eb */
[----:B------:R1:W-:Y:S01]  /*191e0*/  @!P2 STG.E.U8 desc[UR14][R234.64+0x30], R178 ;  /* 0x000030b2ea00a986 */ /* 0x0003e2000c10110e */
[----:B------:R-:W-:Y:S01]  /*191f0*/  ISETP.LT.OR P2, PT, R0, 0x32, !P1 ;  /* 0x000000320000780c */ /* 0x000fe20004f41670 */
[----:B------:R-:W-:Y:S02]  /*19200*/  IMAD.U32 R13, RZ, RZ, UR5 ;  /* 0x00000005ff0d7e24 */ /* 0x000fe4000f8e00ff */
[----:B-1----:R-:W-:-:S10]  /*19210*/  IMAD.U32 R178, RZ, RZ, UR8 ;  /* 0x00000008ffb27e24 */ /* 0x002fd4000f8e00ff */
[----:B------:R-:W1:Y:S01]  /*19220*/  @!P2 LDC.64 R234, c[0x0][0x5c8] ;  /* 0x00017200ffeaab82 */ /* 0x000e620000000a00 */
[----:B0-----:R-:W-:-:S04]  /*19230*/  @!P5 IADD3 R176, P4, P6, R4, UR9, R176 ;  /* 0x0000000904b0dc10 */ /* 0x001fc8000fe9e0b0 */
[----:B------:R-:W-:Y:S02]  /*19240*/  @!P5 IADD3.X R177, R3, UR12, R177, P4, P6 ;  /* 0x0000000c03b1dc10 */ /* 0x000fe4000a7ec4b1 */
[----:B------:R-:W-:-:S04]  /*19250*/  @!P2 IADD3 R178, P3, P4, R178, UR9, R4 ;  /* 0x00000009b2b2ac10 */ /* 0x000fc8000fc7e004 */
[----:B------:R-:W-:Y:S02]  /*19260*/  @!P2 IADD3.X R13, R13, UR12, R3, P3, P4 ;  /* 0x0000000c0d0dac10 */ /* 0x000fe40009fe8403 */
[----:B------:R-:W-:-:S13]  /*19270*/  ISETP.LT.OR P4, PT, R0, 0x7a, !P0 ;  /* 0x0000007a0000780c */ /* 0x000fda0004781670 */
[----:B------:R-:W0:Y:S01]  /*19280*/  @!P4 LDC.64 R242, c[0x0][0x5c8] ;  /* 0x00017200fff2cb82 */ /* 0x000e220000000a00 */
[----:B-1----:R-:W-:Y:S02]  /*19290*/  @!P2 IADD3 R234, P3, R178, R234, RZ ;  /* 0x000000eab2eaa210 */ /* 0x002fe40007f7e0ff */
[----:B------:R-:W-:-:S03]  /*192a0*/  LOP3.LUT R7, R7, 0xbfffffff, RZ, 0xc0, !PT ;  /* 0xbfffffff07077812 */ /* 0x000fc600078ec0ff */
[----:B------:R-:W-:Y:S01]  /*192b0*/  @!P2 IMAD.X R235, R13, 0x1, R235, P3 ;  /* 0x000000010deba824 */ /* 0x000fe200018e06eb */
[----:B------:R-:W-:-:S04]  /*192c0*/  @P5 LOP3.LUT R7, R7, 0x40000000, RZ, 0xfc, !PT ;  /* 0x4000000007075812 */ /* 0x000fc800078efcff */
[C---:B------:R-:W-:Y:S02]  /*192d0*/  LOP3.LUT P6, RZ, R7.reuse, 0x1, RZ, 0xc0, !PT ;  /* 0x0000000107ff7812 */ /* 0x040fe400078cc0ff */
[----:B------:R-:W-:Y:S02]  /*192e0*/  LOP3.LUT R7, R7, 0xefffffff, RZ, 0xc0, !PT ;  /* 0xefffffff07077812 */ /* 0x000fe400078ec0ff */
[----:B0-----:R-:W-:-:S04]  /*192f0*/  @!P4 IADD3 R242, P0, P3, R4, UR9, R242 ;  /* 0x0000000904f2cc10 */ /* 0x001fc8000fb1e0f2 */
[----:B------:R-:W-:Y:S02]  /*19300*/  @!P4 IADD3.X R243, R3, UR12, R243, P0, P3 ;  /* 0x0000000c03f3cc10 */ /* 0x000fe400087e64f3 */
[----:B------:R-:W-:Y:S02]  /*19310*/  ISETP.GE.AND P0, PT, R12, 0x81, PT ;  /* 0x000000810c00780c */ /* 0x000fe40003f06270 */
[----:B------:R-:W-:Y:S02]  /*19320*/  @P4 LOP3.LUT R7, R7, 0x10000000, RZ, 0xfc, !PT ;  /* 0x1000000007074812 */ /* 0x000fe400078efcff */
[----:B------:R-:W-:Y:S01]  /*19330*/  ISETP.LT.OR P4, PT, R0, 0x1, !P0 ;  /* 0x000000010000780c */ /* 0x000fe20004781670 */
[----:B------:R-:W-:-:S05]  /*19340*/  FMUL R179, R179, UR13 ;  /* 0x0000000db3b37c20 */ /* 0x000fca0008400000 */
[----:B------:R-:W-:-:S05]  /*19350*/  F2FP.SATFINITE.E4M3.F32.PACK_AB_MERGE_C R179, RZ, R179, RZ ;  /* 0x000000b3ffb3723e */ /* 0x000fca00048070ff */
[----:B------:R0:W-:Y:S02]  /*19360*/  @!P2 STG.E.U8 desc[UR14][R234.64+0x31], R179 ;  /* 0x000031b3ea00a986 */ /* 0x0001e4000c10110e */
[----:B0-----:R-:W0:Y:S01]  /*19370*/  @!P4 LDC.64 R178, c[0x0][0x5c8] ;  /* 0x00017200ffb2cb82 */ /* 0x001e220000000a00 */
[----:B------:R-:W-:Y:S02]  /*19380*/  UIMAD.WIDE.U32 UR10, UR6, 0x80, URZ ;  /* 0x00000080060a78a5 */ /* 0x000fe4000f8e003f */
[----:B------:R-:W-:-:S04]  /*19390*/  USHF.L.U32 UR4, UR7, 0x7, URZ ;  /* 0x0000000707047899 */ /* 0x000fc8000800063f */
[----:B------:R-:W-:Y:S01]  /*193a0*/  UIADD3 UR4, UR11, UR4, URZ ;  /* 0x000000040b047290 */ /* 0x000fe2000fffe03f */
[----:B------:R-:W-:Y:S01]  /*193b0*/  LOP3.LUT P5, RZ, R6, 0x80000000, RZ, 0xc0, !PT ;  /* 0x8000000006ff7812 */ /* 0x000fe200078ac0ff */
[----:B------:R-:W-:Y:S01]  /*193c0*/  FMUL R180, R180, UR13 ;  /* 0x0000000db4b47c20 */ /* 0x000fe20008400000 */
[----:B------:R-:W-:Y:S01]  /*193d0*/  FMUL R181, R181, UR13 ;  /* 0x0000000db5b57c20 */ /* 0x000fe20008400000 */
[----:B------:R-:W-:Y:S01]  /*193e0*/  IMAD.U32 R234, RZ, RZ, UR8 ;  /* 0x00000008ffea7e24 */ /* 0x000fe2000f8e00ff */
[----:B0-----:R-:W-:-:S04]  /*193f0*/  @!P4 IADD3 R178, P2, P3, R4, UR10, R178 ;  /* 0x0000000a04b2cc10 */ /* 0x001fc8000fb5e0b2 */
[----:B------:R-:W-:Y:S02]  /*19400*/  @!P4 IADD3.X R179, R3, UR4, R179, P2, P3 ;  /* 0x0000000403b3cc10 */ /* 0x000fe400097e64b3 */
[----:B------:R-:W-:Y:S02]  /*19410*/  ISETP.LT.OR P4, PT, R0, 0x39, !P1 ;  /* 0x000000390000780c */ /* 0x000fe40004f81670 */
[----:B------:R-:W-:Y:S02]  /*19420*/  F2FP.SATFINITE.E4M3.F32.PACK_AB_MERGE_C R180, RZ, R180, RZ ;  /* 0x000000b4ffb4723e */ /* 0x000fe400048070ff */
[----:B------:R-:W-:Y:S01]  /*19430*/  F2FP.SATFINITE.E4M3.F32.PACK_AB_MERGE_C R181, RZ, R181, RZ ;  /* 0x000000b5ffb5723e */ /* 0x000fe200048070ff */
[----:B------:R-:W-:Y:S02]  /*19440*/  IMAD.U32 R235, RZ, RZ, UR5 ;  /* 0x00000005ffeb7e24 */ /* 0x000fe4000f8e00ff */
[----:B------:R-:W-:Y:S04]  /*19450*/  @!P6 STG.E.U8 desc[UR14][R236.64+0x38], R180 ;  /* 0x000038b4ec00e986 */ /* 0x000fe8000c10110e */
[----:B------:R0:W-:Y:S02]  /*19460*/  @!P5 STG.E.U8 desc[UR14][R10.64+0x39], R181 ;  /* 0x000039b50a00d986 */ /* 0x0001e4000c10110e */
[----:B------:R-:W-:-:S02]  /*19470*/  @!P4 IADD3 R234, P2, P3, R234, UR9, R4 ;  /* 0x00000009eaeacc10 */ /* 0x000fc4000fb5e004 */
[----:B------:R-:W-:Y:S02]  /*19480*/  LOP3.LUT R6, R6, 0xfdffffff, RZ, 0xc0, !PT ;  /* 0xfdffffff06067812 */ /* 0x000fe400078ec0ff */
[----:B------:R-:W-:Y:S01]  /*19490*/  @!P4 IADD3.X R235, R235, UR12, R3, P2, P3 ;  /* 0x0000000cebebcc10 */ /* 0x000fe200097e6403 */
[----:B0-----:R-:W0:Y:S01]  /*194a0*/  @!P4 LDC.64 R10, c[0x0][0x5c8] ;  /* 0x00017200ff0acb82 */ /* 0x001e220000000a00 */
[----:B------:R-:W-:Y:S02]  /*194b0*/  ISETP.LT.OR P2, PT, R0, 0x3a, !P1 ;  /* 0x0000003a0000780c */ /* 0x000fe40004f41670 */
[----:B------:R-:W-:Y:S02]  /*194c0*/  @P0 LOP3.LUT R6, R6, 0x2000000, RZ, 0xfc, !PT ;  /* 0x0200000006060812 */ /* 0x000fe400078efcff */
[----:B------:R-:W-:Y:S01]  /*194d0*/  LOP3.LUT P0, RZ, R7, 0x100, RZ, 0xc0, !PT ;  /* 0x0000010007ff7812 */ /* 0x000fe2000780c0ff */
[----:B------:R-:W-:Y:S02]  /*194e0*/  IMAD.U32 R180, RZ, RZ, UR8 ;  /* 0x00000008ffb47e24 */ /* 0x000fe4000f8e00ff */
[----:B------:R-:W-:Y:S01]  /*194f0*/  IMAD.U32 R13, RZ, RZ, UR5 ;  /* 0x00000005ff0d7e24 */ /* 0x000fe2000f8e00ff */
[----:B------:R-:W-:-:S05]  /*19500*/  LOP3.LUT R6, R6, 0xbfffffff, RZ, 0xc0, !PT ;  /* 0xbfffffff06067812 */ /* 0x000fca00078ec0ff */
[----:B------:R-:W-:Y:S01]  /*19510*/  @!P2 IADD3 R180, P3, P6, R180, UR9, R4 ;  /* 0x00000009b4b4ac10 */ /* 0x000fe2000fe7e004 */
[----:B------:R-:W-:-:S03]  /*19520*/  FMUL R182, R182, UR13 ;  /* 0x0000000db6b67c20 */ /* 0x000fc60008400000 */
[----:B------:R-:W-:Y:S02]  /*19530*/  @!P2 IADD3.X R13, R13, UR12, R3, P3, P6 ;  /* 0x0000000c0d0dac10 */ /* 0x000fe40009fec403 */
[----:B------:R-:W-:Y:S02]  /*19540*/  @P0 LOP3.LUT R6, R6, 0x40000000, RZ, 0xfc, !PT ;  /* 0x4000000006060812 */ /* 0x000fe400078efcff */
[----:B------:R-:W-:Y:S02]  /*19550*/  ISETP.LT.OR P3, PT, R0, 0x41, !P1 ;  /* 0x000000410000780c */ /* 0x000fe40004f61670 */
[----:B0-----:R-:W-:Y:S02]  /*19560*/  @!P4 IADD3 R10, P0, R234, R10, RZ ;  /* 0x0000000aea0ac210 */ /* 0x001fe40007f1e0ff */
[----:B------:R-:W-:Y:S01]  /*19570*/  F2FP.SATFINITE.E4M3.F32.PACK_AB_MERGE_C R182, RZ, R182, RZ ;  /* 0x000000b6ffb6723e */ /* 0x000fe200048070ff */
[----:B------:R-:W-:Y:S02]  /*19580*/  IMAD.U32 R181, RZ, RZ, UR8 ;  /* 0x00000008ffb57e24 */ /* 0x000fe4000f8e00ff */
[----:B------:R-:W-:-:S02]  /*19590*/  @!P4 IMAD.X R11, R235, 0x1, R11, P0 ;  /* 0x00000001eb0bc824 */ /* 0x000fc400000e060b */
[----:B------:R-:W-:-:S03]  /*195a0*/  IMAD.U32 R234, RZ, RZ, UR5 ;  /* 0x00000005ffea7e24 */ /* 0x000fc6000f8e00ff */
[----:B------:R0:W-:Y:S01]  /*195b0*/  @!P4 STG.E.U8 desc[UR14][R10.64+0x38], R182 ;  /* 0x000038b60a00c986 */ /* 0x0001e2000c10110e */
[----:B------:R-:W-:-:S04]  /*195c0*/  @!P3 IADD3 R181, P5, P6, R181, UR9, R4 ;  /* 0x00000009b5b5bc10 */ /* 0x000fc8000febe004 */
[----:B------:R-:W-:Y:S01]  /*195d0*/  @!P3 IADD3.X R234, R234, UR12, R3, P5, P6 ;  /* 0x0000000ceaeabc10 */ /* 0x000fe2000afec403 */
[----:B0-----:R-:W0:Y:S01]  /*195e0*/  @!P2 LDC.64 R10, c[0x0][0x5c8] ;  /* 0x00017200ff0aab82 */ /* 0x001e220000000a00 */
[C---:B------:R-:W-:Y:S01]  /*195f0*/  ISETP.LT.OR P5, PT, R0.reuse, 0x42, !P1 ;  /* 0x000000420000780c */ /* 0x040fe20004fa1670 */
[----:B------:R-:W-:Y:S02]  /*19600*/  IMAD.U32 R182, RZ, RZ, UR8 ;  /* 0x00000008ffb67e24 */ /* 0x000fe4000f8e00ff */
[----:B------:R-:W-:Y:S01]  /*19610*/  IMAD.U32 R235, RZ, RZ, UR5 ;  /* 0x00000005ffeb7e24 */ /* 0x000fe2000f8e00ff */
[----:B------:R-:W-:-:S09]  /*19620*/  ISETP.LT.OR P0, PT, R0, 0x49, !P1 ;  /* 0x000000490000780c */ /* 0x000fd20004f01670 */
[----:B------:R-:W-:-:S04]  /*19630*/  @!P5 IADD3 R182, P4, P6, R182, UR9, R4 ;  /* 0x00000009b6b6dc10 */ /* 0x000fc8000fe9e004 */
[----:B------:R-:W-:Y:S02]  /*19640*/  @!P5 IADD3.X R235, R235, UR12, R3, P4, P6 ;  /* 0x0000000cebebdc10 */ /* 0x000fe4000a7ec403 */
[----:B0-----:R-:W-:-:S05]  /*19650*/  @!P2 IADD3 R10, P4, R180, R10, RZ ;  /* 0x0000000ab40aa210 */ /* 0x001fca0007f9e0ff */
[----:B------:R-:W-:Y:S02]  /*19660*/  @!P2 IMAD.X R11, R13, 0x1, R11, P4 ;  /* 0x000000010d0ba824 */ /* 0x000fe400020e060b */
[----:B------:R-:W-:Y:S02]  /*19670*/  IMAD.U32 R13, RZ, RZ, UR8 ;  /* 0x00000008ff0d7e24 */ /* 0x000fe4000f8e00ff */
[----:B------:R-:W-:-:S03]  /*19680*/  IMAD.U32 R180, RZ, RZ, UR5 ;  /* 0x00000005ffb47e24 */ /* 0x000fc6000f8e00ff */
[----:B------:R-:W-:Y:S01]  /*19690*/  @!P0 IADD3 R13, P4, P6, R13, UR9, R4 ;  /* 0x000000090d0d8c10 */ /* 0x000fe2000fe9e004 */
[----:B------:R-:W-:-:S03]  /*196a0*/  FMUL R183, R183, UR13 ;  /* 0x0000000db7b77c20 */ /* 0x000fc60008400000 */
[----:B------:R-:W-:Y:S02]  /*196b0*/  @!P0 IADD3.X R180, R180, UR12, R3, P4, P6 ;  /* 0x0000000cb4b48c10 */ /* 0x000fe4000a7ec403 */
[----:B------:R-:W-:Y:S01]  /*196c0*/  LOP3.LUT P0, RZ, R6, 0x40000000, RZ, 0xc0, !PT ;  /* 0x4000000006ff7812 */ /* 0x000fe2000780c0ff */
[----:B------:R-:W-:Y:S01]  /*196d0*/  FMUL R184, R184, UR13 ;  /* 0x0000000db8b87c20 */ /* 0x000fe20008400000 */
[----:B------:R-:W-:Y:S02]  /*196e0*/  F2FP.SATFINITE.E4M3.F32.PACK_AB_MERGE_C R183, RZ, R183, RZ ;  /* 0x000000b7ffb7723e */ /* 0x000fe400048070ff */
[C---:B------:R-:W-:Y:S02]  /*196f0*/  ISETP.LT.OR P6, PT, R0.reuse, 0x4a, !P1 ;  /* 0x0000004a0000780c */ /* 0x040fe40004fc1670 */
[----:B------:R-:W-:Y:S01]  /*19700*/  F2FP.SATFINITE.E4M3.F32.PACK_AB_MERGE_C R184, RZ, R184, RZ ;  /* 0x000000b8ffb8723e */ /* 0x000fe200048070ff */
[----:B------:R0:W-:Y:S06]  /*19710*/  @!P2 STG.E.U8 desc[UR14][R10.64+0x39], R183 ;  /* 0x000039b70a00a986 */ /* 0x0001ec000c10110e */
[----:B------:R1:W-:Y:S01]  /*19720*/  @!P0 STG.E.U8 desc[UR14][R160.64+0x40], R184 ;  /* 0x000040b8a0008986 */ /* 0x0003e2000c10110e */
[----:B------:R-:W-:Y:S01]  /*19730*/  ISETP.LT.OR P0, PT, R0, 0x51, !P1 ;  /* 0x000000510000780c */ /* 0x000fe20004f01670 */
[----:B0-----:R-:W-:-:S02]  /*19740*/  IMAD.U32 R10, RZ, RZ, UR8 ;  /* 0x00000008ff0a7e24 */ /* 0x001fc4000f8e00ff */
[----:B------:R-:W-:Y:S02]  /*19750*/  IMAD.U32 R11, RZ, RZ, UR5 ;  /* 0x00000005ff0b7e24 */ /* 0x000fe4000f8e00ff */
[----:B------:R-:W-:Y:S01]  /*19760*/  IMAD.U32 R183, RZ, RZ, UR8 ;  /* 0x00000008ffb77e24 */ /* 0x000fe2000f8e00ff */
[----:B------:R-:W-:Y:S01]  /*19770*/  @!P6 IADD3 R10, P2, P4, R10, UR9, R4 ;  /* 0x000000090a0aec10 */ /* 0x000fe2000fc5e004 */
[----:B------:R-:W-:Y:S01]  /*19780*/  IMAD.U32 R237, RZ, RZ, UR5 ;  /* 0x00000005ffed7e24 */ /* 0x000fe2000f8e00ff */
[----:B------:R-:W-:Y:S02]  /*19790*/  LOP3.LUT R6, R6, 0xfbffffff, RZ, 0xc0, !PT ;  /* 0xfbffffff06067812 */ /* 0x000fe400078ec0ff */
[----:B------:R-:W-:-:S03]  /*197a0*/  @!P6 IADD3.X R11, R11, UR12, R3, P2, P4 ;  /* 0x0000000c0b0bec10 */ /* 0x000fc600097e8403 */
[----:B------:R-:W-:Y:S02]  /*197b0*/  @!P0 IADD3 R183, P2, P4, R183, UR9, R4 ;  /* 0x00000009b7b78c10 */ /* 0x000fe4000fc5e004 */
[----:B------:R-:W-:Y:S02]  /*197c0*/  @P0 LOP3.LUT R6, R6, 0x4000000, RZ, 0xfc, !PT ;  /* 0x0400000006060812 */ /* 0x000fe400078efcff */
[----:B------:R-:W-:Y:S02]  /*197d0*/  @!P0 IADD3.X R237, R237, UR12, R3, P2, P4 ;  /* 0x0000000ceded8c10 */ /* 0x000fe400097e8403 */
[----:B------:R-:W-:Y:S01]  /*197e0*/  LOP3.LUT P0, RZ, R7, 0x8, RZ, 0xc0, !PT ;  /* 0x0000000807ff7812 */ /* 0x000fe2000780c0ff */
[----:B------:R-:W-:-:S05]  /*197f0*/  FMUL R185, R185, UR13 ;  /* 0x0000000db9b97c20 */ /* 0x000fca0008400000 */
[----:B------:R-:W-:Y:S02]  /*19800*/  F2FP.SATFINITE.E4M3.F32.PACK_AB_MERGE_C R185, RZ, R185, RZ ;  /* 0x000000b9ffb9723e */ /* 0x000fe400048070ff */
[----:B------:R-:W-:-:S05]  /*19810*/  ISETP.LT.OR P4, PT, R0, 0x52, !P1 ;  /* 0x000000520000780c */ /* 0x000fca0004f81670 */
[----:B------:R0:W-:Y:S01]  /*19820*/  @!P0 STG.E.U8 desc[UR14][R152.64+0x41], R185 ;  /* 0x000041b998008986 */ /* 0x0001e2000c10110e */
[----:B-1----:R-:W-:Y:S01]  /*19830*/  IMAD.U32 R160, RZ, RZ, UR8 ;  /* 0x00000008ffa07e24 */ /* 0x002fe2000f8e00ff */
[----:B0-----:R-:W0:Y:S01]  /*19840*/  @!P3 LDC.64 R152, c[0x0][0x5c8] ;  /* 0x00017200ff98bb82 */ /* 0x001e220000000a00 */
[----:B------:R-:W-:-:S05]  /*19850*/  IMAD.U32 R161, RZ, RZ, UR5 ;  /* 0x00000005ffa17e24 */ /* 0x000fca000f8e00ff */
[----:B------:R-:W-:-:S04]  /*19860*/  @!P4 IADD3 R160, P2, P6, R160, UR9, R4 ;  /* 0x00000009a0a0cc10 */ /* 0x000fc8000fe5e004 */
[----:B------:R-:W-:Y:S02]  /*19870*/  @!P4 IADD3.X R161, R161, UR12, R3, P2, P6 ;  /* 0x0000000ca1a1cc10 */ /* 0x000fe400097ec403 */
[----:B------:R-:W-:Y:S01]  /*19880*/  ISETP.LT.OR P2, PT, R0, 0x59, !P1 ;  /* 0x000000590000780c */ /* 0x000fe20004f41670 */
[----:B------:R-:W-:Y:S01]  /*19890*/  FMUL R186, R186, UR13 ;  /* 0x0000000dbaba7c20 */ /* 0x000fe20008400000 */
[----:B------:R-:W-:Y:S01]  /*198a0*/  LOP3.LUT R6, R6, 0xf7ffffff, RZ, 0xc0, !PT ;  /* 0xf7ffffff06067812 */ /* 0x000fe200078ec0ff */
[----:B------:R-:W-:-:S03]  /*198b0*/  IMAD.U32 R185, RZ, RZ, UR8 ;  /* 0x00000008ffb97e24 */ /* 0x000fc6000f8e00ff */
[----:B------:R-:W-:Y:S01]  /*198c0*/  F2FP.SATFINITE.E4M3.F32.PACK_AB_MERGE_C R186, RZ, R186, RZ ;  /* 0x000000baffba723e */ /* 0x000fe200048070ff */
[----:B------:R-:W-:Y:S01]  /*198d0*/  IMAD.U32 R184, RZ, RZ, UR5 ;  /* 0x00000005ffb87e24 */ /* 0x000fe2000f8e00ff */
[----:B------:R-:W-:Y:S02]  /*198e0*/  @P4 LOP3.LUT R6, R6, 0x8000000, RZ, 0xfc, !PT ;  /* 0x0800000006064812 */ /* 0x000fe400078efcff */
[----:B0-----:R-:W-:-:S05]  /*198f0*/  @!P3 IADD3 R152, P0, R181, R152, RZ ;  /* 0x00000098b598b210 */ /* 0x001fca0007f1e0ff */
[----:B------:R-:W-:Y:S01]  /*19900*/  @!P3 IMAD.X R153, R234, 0x1, R153, P0 ;  /* 0x00000001ea99b824 */ /* 0x000fe200000e0699 */
[----:B------:R-:W-:-:S04]  /*19910*/  @!P2 IADD3 R181, P4, P6, R185, UR9, R4 ;  /* 0x00000009b9b5ac10 */ /* 0x000fc8000fe9e004 */
[----:B------:R0:W-:Y:S01]  /*19920*/  @!P3 STG.E.U8 desc[UR14][R152.64+0x40], R186 ;  /* 0x000040ba9800b986 */ /* 0x0001e2000c10110e */
[----:B------:R-:W-:Y:S02]  /*19930*/  @!P2 IADD3.X R184, R184, UR12, R3, P4, P6 ;  /* 0x0000000cb8b8ac10 */ /* 0x000fe4000a7ec403 */
[----:B------:R-:W-:Y:S02]  /*19940*/  LOP3.LUT P4, RZ, R7, 0x800, RZ, 0xc0, !PT ;  /* 0x0000080007ff7812 */ /* 0x000fe4000788c0ff */
[----:B------:R-:W-:Y:S01]  /*19950*/  ISETP.LT.OR P3, PT, R0, 0x5a, !P1 ;  /* 0x0000005a0000780c */ /* 0x000fe20004f61670 */
[----:B0-----:R-:W0:Y:S01]  /*19960*/  @!P5 LDC.64 R152, c[0x0][0x5c8] ;  /* 0x00017200ff98db82 */ /* 0x001e220000000a00 */
[----:B------:R-:W-:Y:S01]  /*19970*/  LOP3.LUT R6, R6, 0xdfffffff, RZ, 0xc0, !PT ;  /* 0xdfffffff06067812 */ /* 0x000fe200078ec0ff */
[----:B------:R-:W-:-:S08]  /*19980*/  IMAD.U32 R186, RZ, RZ, UR8 ;  /* 0x00000008ffba7e24 */ /* 0x000fd0000f8e00ff */
[----:B------:R-:W-:Y:S01]  /*19990*/  @P4 LOP3.LUT R6, R6, 0x20000000, RZ, 0xfc, !PT ;  /* 0x2000000006064812 */ /* 0x000fe200078efcff */
[----:B------:R-:W-:Y:S01]  /*199a0*/  IMAD.U32 R185, RZ, RZ, UR5 ;  /* 0x00000005ffb97e24 */ /* 0x000fe2000f8e00ff */
[----:B------:R-:W-:Y:S02]  /*199b0*/  ISETP.LT.OR P4, PT, R0, 0x61, !P1 ;  /* 0x000000610000780c */ /* 0x000fe40004f81670 */
[----:B------:R-:W-:Y:S02]  /*199c0*/  @!P3 IADD3 R186, P0, P6, R186, UR9, R4 ;  /* 0x00000009bababc10 */ /* 0x000fe4000fe1e004 */
[----:B------:R-:W-:Y:S02]  /*199d0*/  LOP3.LUT R6, R6, 0xefffffff, RZ, 0xc0, !PT ;  /* 0xefffffff06067812 */ /* 0x000fe400078ec0ff */
[----:B------:R-:W-:Y:S01]  /*199e0*/  @!P3 IADD3.X R185, R185, UR12, R3, P0, P6 ;  /* 0x0000000cb9b9bc10 */ /* 0x000fe200087ec403 */
[----:B------:R-:W-:Y:S01]  /*199f0*/  IMAD.U32 R234, RZ, RZ, UR5 ;  /* 0x00000005ffea7e24 */ /* 0x000fe2000f8e00ff */
[----:B------:R-:W-:-:S02]  /*19a00*/  @P2 LOP3.LUT R6, R6, 0x10000000, RZ, 0xfc, !PT ;  /* 0x1000000006062812 */ /* 0x000fc400078efcff */
[----:B0-----:R-:W-:Y:S01]  /*19a10*/  @!P5 IADD3 R152, P6, R182, R152, RZ ;  /* 0x00000098b698d210 */ /* 0x001fe20007fde0ff */
[----:B------:R-:W-:Y:S01]  /*19a20*/  IMAD.U32 R182, RZ, RZ, UR8 ;  /* 0x00000008ffb67e24 */ /* 0x000fe2000f8e00ff */
[----:B------:R-:W-:-:S03]  /*19a30*/  LOP3.LUT P0, RZ, R7, 0x400, RZ, 0xc0, !PT ;  /* 0x0000040007ff7812 */ /* 0x000fc6000780c0ff */
[----:B------:R-:W-:Y:S01]  /*19a40*/  @!P5 IMAD.X R153, R235, 0x1, R153, P6 ;  /* 0x00000001eb99d824 */ /* 0x000fe200030e0699 */
[----:B------:R-:W-:Y:S02]  /*19a50*/  @!P4 IADD3 R182, P2, P6, R182, UR9, R4 ;  /* 0x00000009b6b6cc10 */ /* 0x000fe4000fe5e004 */
[----:B------:R-:W-:Y:S02]  /*19a60*/  LOP3.LUT R7, R7, 0xffffffdf, RZ, 0xc0, !PT ;  /* 0xffffffdf07077812 */ /* 0x000fe400078ec0ff */
[----:B------:R-:W-:Y:S01]  /*19a70*/  @!P4 IADD3.X R234, R234, UR12, R3, P2, P6 ;  /* 0x0000000ceaeacc10 */ /* 0x000fe200097ec403 */
[----:B------:R-:W-:Y:S01]  /*19a80*/  FMUL R187, R187, UR13 ;  /* 0x0000000dbbbb7c20 */ /* 0x000fe20008400000 */
[----:B------:R-:W-:Y:S02]  /*19a90*/  ISETP.LT.OR P2, PT, R0, 0x62, !P1 ;  /* 0x000000620000780c */ /* 0x000fe40004f41670 */
[----:B------:R-:W-:Y:S02]  /*19aa0*/  @P4 LOP3.LUT R7, R7, 0x20, RZ, 0xfc, !PT ;  /* 0x0000002007074812 */ /* 0x000fe400078efcff */
[----:B------:R-:W-:Y:S01]  /*19ab0*/  LOP3.LUT P4, RZ, R6, 0x20000000, RZ, 0xc0, !PT ;  /* 0x2000000006ff7812 */ /* 0x000fe2000788c0ff */
[----:B------:R-:W-:Y:S01]  /*19ac0*/  FMUL R188, R188, UR13 ;  /* 0x0000000dbcbc7c20 */ /* 0x000fe20008400000 */
[----:B------:R-:W-:Y:S01]  /*19ad0*/  F2FP.SATFINITE.E4M3.F32.PACK_AB_MERGE_C R187, RZ, R187, RZ ;  /* 0x000000bbffbb723e */ /* 0x000fe200048070ff */
[----:B------:R-:W-:Y:S01]  /*19ae0*/  IMAD.U32 R235, RZ, RZ, UR8 ;  /* 0x00000008ffeb7e24 */ /* 0x000fe2000f8e00ff */
[----:B------:R-:W-:-:S02]  /*19af0*/  LOP3.LUT R7, R7, 0xfffffff7, RZ, 0xc0, !PT ;  /* 0xfffffff707077812 */ /* 0x000fc400078ec0ff */
[----:B------:R-:W-:Y:S01]  /*19b00*/  F2FP.SATFINITE.E4M3.F32.PACK_AB_MERGE_C R188, RZ, R188, RZ ;  /* 0x000000bcffbc723e */ /* 0x000fe200048070ff */
[----:B------:R0:W-:Y:S02]  /*19b10*/  @!P5 STG.E.U8 desc[UR14][R152.64+0x41], R187 ;  /* 0x000041bb9800d986 */ /* 0x0001e4000c10110e */
[----:B------:R-:W-:Y:S02]  /*19b20*/  @!P2 IADD3 R235, P5, P6, R235, UR9, R4 ;  /* 0x00000009ebebac10 */ /* 0x000fe4000febe004 */
[----:B------:R-:W-:Y:S02]  /*19b30*/  @P2 LOP3.LUT R7, R7, 0x8, RZ, 0xfc, !PT ;  /* 0x0000000807072812 */ /* 0x000fe400078efcff */
[----:B------:R1:W-:Y:S01]  /*19b40*/  @!P4 STG.E.U8 desc[UR14][R162.64+0x48], R188 ;  /* 0x000048bca200c986 */ /* 0x0003e2000c10110e */
[----:B------:R-:W-:Y:S01]  /*19b50*/  ISETP.LT.OR P4, PT, R0, 0x49, !P1 ;  /* 0x000000490000780c */ /* 0x000fe20004f81670 */
[----:B0-----:R-:W-:-:S05]  /*19b60*/  IMAD.U32 R187, RZ, RZ, UR5 ;  /* 0x00000005ffbb7e24 */ /* 0x001fca000f8e00ff */
[----:B------:R-:W-:Y:S02]  /*19b70*/  @!P2 IADD3.X R187, R187, UR12, R3, P5, P6 ;  /* 0x0000000cbbbbac10 */ /* 0x000fe4000afec403 */
[----:B------:R-:W-:Y:S01]  /*19b80*/  ISETP.LT.OR P2, PT, R0, 0x69, !P1 ;  /* 0x000000690000780c */ /* 0x000fe20004f41670 */
[----:B-1----:R-:W-:-:S04]  /*19b90*/  IMAD.U32 R163, RZ, RZ, UR8 ;  /* 0x00000008ffa37e24 */ /* 0x002fc8000f8e00ff */
[----:B------:R-:W0:Y:S01]  /*19ba0*/  @!P4 LDC.64 R152, c[0x0][0x5c8] ;  /* 0x00017200ff98cb82 */ /* 0x000e220000000a00 */
[----:B------:R-:W-:Y:S01]  /*19bb0*/  IMAD.U32 R236, RZ, RZ, UR5 ;  /* 0x00000005ffec7e24 */ /* 0x000fe2000f8e00ff */
[----:B------:R-:W-:-:S06]  /*19bc0*/  LOP3.LUT R7, R7, 0xffdfffff, RZ, 0xc0, !PT ;  /* 0xffdfffff07077812 */ /* 0x000fcc00078ec0ff */
[----:B------:R-:W-:Y:S02]  /*19bd0*/  @!P2 IADD3 R163, P5, P6, R163, UR9, R4 ;  /* 0x00000009a3a3ac10 */ /* 0x000fe4000febe004 */
[----:B------:R-:W-:Y:S02]  /*19be0*/  @P2 LOP3.LUT R7, R7, 0x200000, RZ, 0xfc, !PT ;  /* 0x0020000007072812 */ /* 0x000fe400078efcff */
[----:B------:R-:W-:Y:S02]  /*19bf0*/  @!P2 IADD3.X R236, R236, UR12, R3, P5, P6 ;  /* 0x0000000cececac10 */ /* 0x000fe4000afec403 */
[----:B------:R-:W-:Y:S01]  /*19c00*/  ISETP.LT.OR P2, PT, R0, 0x6a, !P1 ;  /* 0x0000006a0000780c */ /* 0x000fe20004f41670 */
[----:B------:R-:W-:Y:S01]  /*19c10*/  IMAD.U32 R188, RZ, RZ, UR8 ;  /* 0x00000008ffbc7e24 */ /* 0x000fe2000f8e00ff */
[----:B------:R-:W-:Y:S01]  /*19c20*/  LOP3.LUT R7, R7, 0xffefffff, RZ, 0xc0, !PT ;  /* 0xffefffff07077812 */ /* 0x000fe200078ec0ff */
[----:B------:R-:W-:Y:S02]  /*19c30*/  IMAD.U32 R162, RZ, RZ, UR5 ;  /* 0x00000005ffa27e24 */ /* 0x000fe4000f8e00ff */
[----:B------:R-:W-:Y:S01]  /*19c40*/  FMUL R189, R189, UR13 ;  /* 0x0000000dbdbd7c20 */ /* 0x000fe20008400000 */
[----:B------:R-:W-:-:S07]  /*19c50*/  FMUL R190, R190, UR13 ;  /* 0x0000000dbebe7c20 */ /* 0x000fce0008400000 */
[----:B------:R-:W-:Y:S02]  /*19c60*/  @!P2 IADD3 R188, P5, P6, R188, UR9, R4 ;  /* 0x00000009bcbcac10 */ /* 0x000fe4000febe004 */
[----:B------:R-:W-:Y:S02]  /*19c70*/  @P2 LOP3.LUT R7, R7, 0x100000, RZ, 0xfc, !PT ;  /* 0x0010000007072812 */ /* 0x000fe400078efcff */
[----:B------:R-:W-:Y:S02]  /*19c80*/  @!P2 IADD3.X R162, R162, UR12, R3, P5, P6 ;  /* 0x0000000ca2a2ac10 */ /* 0x000fe4000afec403 */
[----:B0-----:R-:W-:Y:S02]  /*19c90*/  @!P4 IADD3 R152, P2, R13, R152, RZ ;  /* 0x000000980d98c210 */ /* 0x001fe40007f5e0ff */
[----:B------:R-:W-:Y:S02]  /*19ca0*/  F2FP.SATFINITE.E4M3.F32.PACK_AB_MERGE_C R189, RZ, R189, RZ ;  /* 0x000000bdffbd723e */ /* 0x000fe400048070ff */
[----:B------:R-:W-:Y:S01]  /*19cb0*/  F2FP.SATFINITE.E4M3.F32.PACK_AB_MERGE_C R190, RZ, R190, RZ ;  /* 0x000000beffbe723e */ /* 0x000fe200048070ff */
[----:B------:R-:W-:-:S02]  /*19cc0*/  @!P4 IMAD.X R153, R180, 0x1, R153, P2 ;  /* 0x00000001b499c824 */ /* 0x000fc400010e0699 */
[----:B------:R-:W-:Y:S04]  /*19cd0*/  @!P0 STG.E.U8 desc[UR14][R164.64+0x49], R189 ;  /* 0x000049bda4008986 */ /* 0x000fe8000c10110e */
[----:B------:R0:W-:Y:S01]  /*19ce0*/  @!P4 STG.E.U8 desc[UR14][R152.64+0x48], R190 ;  /* 0x000048be9800c986 */ /* 0x0001e2000c10110e */
[C---:B------:R-:W-:Y:S02]  /*19cf0*/  ISETP.LT.OR P4, PT, R0.reuse, 0x4a, !P1 ;  /* 0x0000004a0000780c */ /* 0x040fe40004f81670 */
[C---:B------:R-:W-:Y:S02]  /*19d00*/  ISETP.LT.OR P0, PT, R0.reuse, 0x71, !P1 ;  /* 0x000000710000780c */ /* 0x040fe40004f01670 */
[----:B------:R-:W-:-:S09]  /*19d10*/  ISETP.LT.OR P2, PT, R0, 0x72, !P1 ;  /* 0x000000720000780c */ /* 0x000fd20004f41670 */
[----:B0-----:R-:W0:Y:S01]  /*19d20*/  @!P4 LDC.64 R152, c[0x0][0x5c8] ;  /* 0x00017200ff98cb82 */ /* 0x001e220000000a00 */
[----:B------:R-:W-:Y:S02]  /*19d30*/  IMAD.U32 R164, RZ, RZ, UR8 ;  /* 0x00000008ffa47e24 */ /* 0x000fe4000f8e00ff */
[----:B------:R-:W-:Y:S02]  /*19d40*/  IMAD.U32 R189, RZ, RZ, UR5 ;  /* 0x00000005ffbd7e24 */ /* 0x000fe4000f8e00ff */
[----:B------:R-:W-:Y:S01]  /*19d50*/  IMAD.U32 R244, RZ, RZ, UR8 ;  /* 0x00000008fff47e24 */ /* 0x000fe2000f8e00ff */
[----:B------:R-:W-:Y:S02]  /*19d60*/  @!P0 IADD3 R13, P5, P6, R164, UR9, R4 ;  /* 0x00000009a40d8c10 */ /* 0x000fe4000febe004 */
[----:B------:R-:W-:Y:S01]  /*19d70*/  LOP3.LUT R7, R7, 0xff7fffff, RZ, 0xc0, !PT ;  /* 0xff7fffff07077812 */ /* 0x000fe200078ec0ff */
[----:B------:R-:W-:Y:S01]  /*19d80*/  IMAD.U32 R245, RZ, RZ, UR5 ;  /* 0x00000005fff57e24 */ /* 0x000fe2000f8e00ff */
[----:B------:R-:W-:-:S02]  /*19d90*/  @!P0 IADD3.X R189, R189, UR12, R3, P5, P6 ;  /* 0x0000000cbdbd8c10 */ /* 0x000fc4000afec403 */
[----:B------:R-:W-:Y:S02]  /*19da0*/  @!P2 IADD3 R244, P5, P6, R244, UR9, R4 ;  /* 0x00000009f4f4ac10 */ /* 0x000fe4000febe004 */
[----:B------:R-:W-:Y:S01]  /*19db0*/  @P0 LOP3.LUT R7, R7, 0x800000, RZ, 0xfc, !PT ;  /* 0x0080000007070812 */ /* 0x000fe200078efcff */
[----:B------:R-:W-:Y:S01]  /*19dc0*/  FMUL R191, R191, UR13 ;  /* 0x0000000dbfbf7c20 */ /* 0x000fe20008400000 */
[----:B------:R-:W-:Y:S02]  /*19dd0*/  @!P2 IADD3.X R245, R245, UR12, R3, P5, P6 ;  /* 0x0000000cf5f5ac10 */ /* 0x000fe4000afec403 */
[C---:B------:R-:W-:Y:S02]  /*19de0*/  LOP3.LUT P0, RZ, R7.reuse, 0x8000, RZ, 0xc0, !PT ;  /* 0x0000800007ff7812 */ /* 0x040fe4000780c0ff */
[----:B------:R-:W-:Y:S02]  /*19df0*/  LOP3.LUT R7, R7, 0xfff7ffff, RZ, 0xc0, !PT ;  /* 0xfff7ffff07077812 */ /* 0x000fe400078ec0ff */
[----:B0-----:R-:W-:Y:S01]  /*19e00*/  @!P4 IADD3 R10, P5, R10, R152, RZ ;  /* 0x000000980a0ac210 */ /* 0x001fe20007fbe0ff */
[----:B------:R-:W-:Y:S01]  /*19e10*/  FMUL R192, R192, UR13 ;  /* 0x0000000dc0c07c20 */ /* 0x000fe20008400000 */
[----:B------:R-:W-:-:S02]  /*19e20*/  @P2 LOP3.LUT R7, R7, 0x80000, RZ, 0xfc, !PT ;  /* 0x0008000007072812 */ /* 0x000fc400078efcff */
[----:B------:R-:W-:Y:S01]  /*19e30*/  F2FP.SATFINITE.E4M3.F32.PACK_AB_MERGE_C R191, RZ, R191, RZ ;  /* 0x000000bfffbf723e */ /* 0x000fe200048070ff */
[----:B------:R-:W-:Y:S01]  /*19e40*/  @!P4 IMAD.X R11, R11, 0x1, R153, P5 ;  /* 0x000000010b0bc824 */ /* 0x000fe200028e0699 */
[C---:B------:R-:W-:Y:S02]  /*19e50*/  ISETP.LT.OR P2, PT, R0.reuse, 0x79, !P1 ;  /* 0x000000790000780c */ /* 0x040fe40004f41670 */
[----:B------:R-:W-:Y:S02]  /*19e60*/  F2FP.SATFINITE.E4M3.F32.PACK_AB_MERGE_C R192, RZ, R192, RZ ;  /* 0x000000c0ffc0723e */ /* 0x000fe400048070ff */
[----:B------:R0:W-:Y:S01]  /*19e70*/  @!P4 STG.E.U8 desc[UR14][R10.64+0x49], R191 ;  /* 0x000049bf0a00c986 */ /* 0x0001e2000c10110e */
[----:B------:R-:W-:Y:S01]  /*19e80*/  ISETP.LT.OR P4, PT, R0, 0x7a, !P1 ;  /* 0x0000007a0000780c */ /* 0x000fe20004f81670 */
[----:B------:R-:W-:Y:S02]  /*19e90*/  IMAD.U32 R252, RZ, RZ, UR8 ;  /* 0x00000008fffc7e24 */ /* 0x000fe4000f8e00ff */
[----:B------:R-:W-:Y:S01]  /*19ea0*/  @!P0 STG.E.U8 desc[UR14][R166.64+0x50], R192 ;  /* 0x000050c0a6008986 */ /* 0x000fe2000c10110e */
[----:B------:R-:W-:Y:S01]  /*19eb0*/  LOP3.LUT P0, RZ, R6, 0x4000000, RZ, 0xc0, !PT ;  /* 0x0400000006ff7812 */ /* 0x000fe2000780c0ff */
[----:B------:R-:W-:-:S03]  /*19ec0*/  IMAD.U32 R152, RZ, RZ, UR5 ;  /* 0x00000005ff987e24 */ /* 0x000fc6000f8e00ff */
[--C-:B------:R-:W-:Y:S01]  /*19ed0*/  @!P2 IADD3 R252, P5, P6, R252, UR9, R4.reuse ;  /* 0x00000009fcfcac10 */ /* 0x100fe2000febe004 */
[----:B0-----:R-:W-:Y:S01]  /*19ee0*/  IMAD.U32 R11, RZ, RZ, UR8 ;  /* 0x00000008ff0b7e24 */ /* 0x001fe2000f8e00ff */
[----:B------:R-:W-:Y:S01]  /*19ef0*/  LOP3.LUT R7, R7, 0xfffbffff, RZ, 0xc0, !PT ;  /* 0xfffbffff07077812 */ /* 0x000fe200078ec0ff */
[----:B------:R-:W-:Y:S01]  /*19f00*/  IMAD.U32 R10, RZ, RZ, UR5 ;  /* 0x00000005ff0a7e24 */ /* 0x000fe2000f8e00ff */
[--C-:B------:R-:W-:Y:S02]  /*19f10*/  @!P2 IADD3.X R46, R152, UR12, R3.reuse, P5, P6 ;  /* 0x0000000c982eac10 */ /* 0x100fe4000afec403 */
[----:B------:R-:W-:Y:S02]  /*19f20*/  @!P4 IADD3 R45, P1, P5, R11, UR9, R4 ;  /* 0x000000090b2dcc10 */ /* 0x000fe4000fd3e004 */
[----:B------:R-:W-:Y:S02]  /*19f30*/  @P2 LOP3.LUT R7, R7, 0x40000, RZ, 0xfc, !PT ;  /* 0x0004000007072812 */ /* 0x000fe400078efcff */
[----:B------:R-:W-:-:S02]  /*19f40*/  @!P4 IADD3.X R44, R10, UR12, R3, P1, P5 ;  /* 0x0000000c0a2ccc10 */ /* 0x000fc40008fea403 */
[----:B------:R-:W0:Y:S01]  /*19f50*/  @!P0 LDC.64 R10, c[0x0][0x5c8] ;  /* 0x00017200ff0a8b82 */ /* 0x000e220000000a00 */
[C---:B------:R-:W-:Y:S02]  /*19f60*/  LOP3.LUT P6, RZ, R7.reuse, 0x200, RZ, 0xc0, !PT ;  /* 0x0000020007ff7812 */ /* 0x040fe400078cc0ff */
[----:B------:R-:W-:-:S04]  /*19f70*/  LOP3.LUT R7, R7, 0xfffdffff, RZ, 0xc0, !PT ;  /* 0xfffdffff07077812 */ /* 0x000fc800078ec0ff */
[----:B------:R-:W-:Y:S01]  /*19f80*/  @P4 LOP3.LUT R7, R7, 0x20000, RZ, 0xfc, !PT ;  /* 0x0002000007074812 */ /* 0x000fe200078efcff */
[----:B------:R-:W-:-:S03]  /*19f90*/  FMUL R193, R193, UR13 ;  /* 0x0000000dc1c17c20 */ /* 0x000fc60008400000 */
[----:B------:R-:W-:Y:S02]  /*19fa0*/  LOP3.LUT P1, RZ, R7, 0x4000, RZ, 0xc0, !PT ;  /* 0x0000400007ff7812 */ /* 0x000fe4000782c0ff */
[----:B------:R-:W-:Y:S02]  /*19fb0*/  F2FP.SATFINITE.E4M3.F32.PACK_AB_MERGE_C R193, RZ, R193, RZ ;  /* 0x000000c1ffc1723e */ /* 0x000fe400048070ff */
[----:B------:R-:W-:Y:S01]  /*19fc0*/  LOP3.LUT P4, RZ, R6, 0x8000000, RZ, 0xc0, !PT ;  /* 0x0800000006ff7812 */ /* 0x000fe2000788c0ff */
[----:B------:R-:W-:-:S08]  /*19fd0*/  FMUL R194, R194, UR13 ;  /* 0x0000000dc2c27c20 */ /* 0x000fd00008400000 */
[----:B------:R-:W-:Y:S01]  /*19fe0*/  @!P1 STG.E.U8 desc[UR14][R154.64+0x51], R193 ;  /* 0x000051c19a009986 */ /* 0x000fe2000c10110e */
[----:B0-----:R-:W-:Y:S02]  /*19ff0*/  @!P0 IADD3 R10, P1, R183, R10, RZ ;  /* 0x0000000ab70a8210 */ /* 0x001fe40007f3e0ff */
[----:B------:R-:W-:-:S03]  /*1a000*/  F2FP.SATFINITE.E4M3.F32.PACK_AB_MERGE_C R194, RZ, R194, RZ ;  /* 0x000000c2ffc2723e */ /* 0x000fc600048070ff */
[----:B------:R-:W-:-:S05]  /*1a010*/  @!P0 IMAD.X R11, R237, 0x1, R11, P1 ;  /* 0x00000001ed0b8824 */ /* 0x000fca00008e060b */
[----:B------:R0:W-:Y:S01]  /*1a020*/  @!P0 STG.E.U8 desc[UR14][R10.64+0x50], R194 ;  /* 0x000050c20a008986 */ /* 0x0001e2000c10110e */
[----:B------:R-:W-:Y:S01]  /*1a030*/  LOP3.LUT P2, RZ, R6, 0x10000000, RZ, 0xc0, !PT ;  /* 0x1000000006ff7812 */ /* 0x000fe2000784c0ff */
[----:B0-----:R-:W0:Y:S01]  /*1a040*/  @!P4 LDC.64 R10, c[0x0][0x5c8] ;  /* 0x00017200ff0acb82 */ /* 0x001e220000000a00 */
[----:B------:R-:W-:-:S11]  /*1a050*/  FMUL R195, R195, UR13 ;  /* 0x0000000dc3c37c20 */ /* 0x000fd60008400000 */
[----:B------:R-:W1:Y:S01]  /*1a060*/  @!P2 LDC.64 R152, c[0x0][0x5c8] ;  /* 0x00017200ff98ab82 */ /* 0x000e620000000a00 */
[----:B------:R-:W-:Y:S02]  /*1a070*/  LOP3.LUT P5, RZ, R7, 0x2000, RZ, 0xc0, !PT ;  /* 0x0000200007ff7812 */ /* 0x000fe400078ac0ff */
[----:B------:R-:W-:Y:S01]  /*1a080*/  F2FP.SATFINITE.E4M3.F32.PACK_AB_MERGE_C R195, RZ, R195, RZ ;  /* 0x000000c3ffc3723e */ /* 0x000fe200048070ff */
[----:B------:R-:W-:Y:S01]  /*1a090*/  FMUL R196, R196, UR13 ;  /* 0x0000000dc4c47c20 */ /* 0x000fe20008400000 */
[----:B------:R-:W-:Y:S02]  /*1a0a0*/  LOP3.LUT P0, RZ, R6, 0x2000000, RZ, 0xc0, !PT ;  /* 0x0200000006ff7812 */ /* 0x000fe4000780c0ff */
[----:B0-----:R-:W-:-:S05]  /*1a0b0*/  @!P4 IADD3 R10, P1, R160, R10, RZ ;  /* 0x0000000aa00ac210 */ /* 0x001fca0007f3e0ff */
[----:B------:R-:W-:Y:S01]  /*1a0c0*/  @!P4 IMAD.X R11, R161, 0x1, R11, P1 ;  /* 0x00000001a10bc824 */ /* 0x000fe200008e060b */
[----:B------:R-:W-:-:S04]  /*1a0d0*/  F2FP.SATFINITE.E4M3.F32.PACK_AB_MERGE_C R155, RZ, R196, RZ ;  /* 0x000000c4ff9b723e */ /* 0x000fc800048070ff */
[----:B------:R0:W-:Y:S01]  /*1a0e0*/  @!P4 STG.E.U8 desc[UR14][R10.64+0x51], R195 ;  /* 0x000051c30a00c986 */ /* 0x0001e2000c10110e */
[C---:B------:R-:W-:Y:S01]  /*1a0f0*/  ISETP.LT.OR P4, PT, R0.reuse, 0x2, !P0 ;  /* 0x000000020000780c */ /* 0x040fe20004781670 */
[----:B------:R-:W-:Y:S01]  /*1a100*/  FMUL R197, R197, UR13 ;  /* 0x0000000dc5c57c20 */ /* 0x000fe20008400000 */
[----:B-1----:R-:W-:Y:S01]  /*1a110*/  @!P2 IADD3 R152, P1, R181, R152, RZ ;  /* 0x00000098b598a210 */ /* 0x002fe20007f3e0ff */
[----:B------:R1:W-:Y:S01]  /*1a120*/  @!P5 STG.E.U8 desc[UR14][R168.64+0x58], R155 ;  /* 0x0000589ba800d986 */ /* 0x0003e2000c10110e */
[----:B------:R-:W-:Y:S01]  /*1a130*/  ISETP.LT.OR P5, PT, R0, 0x9, !P0 ;  /* 0x000000090000780c */ /* 0x000fe200047a1670 */
[----:B------:R-:W-:Y:S02]  /*1a140*/  IMAD.U32 R161, RZ, RZ, UR6 ;  /* 0x00000006ffa17e24 */ /* 0x000fe4000f8e00ff */
[----:B------:R-:W-:Y:S01]  /*1a150*/  FMUL R198, R198, UR13 ;  /* 0x0000000dc6c67c20 */ /* 0x000fe20008400000 */
[----:B------:R-:W-:Y:S01]  /*1a160*/  @!P2 IMAD.X R153, R184, 0x1, R153, P1 ;  /* 0x00000001b899a824 */ /* 0x000fe200008e0699 */
[----:B------:R-:W-:Y:S01]  /*1a170*/  F2FP.SATFINITE.E4M3.F32.PACK_AB_MERGE_C R197, RZ, R197, RZ ;  /* 0x000000c5ffc5723e */ /* 0x000fe200048070ff */
[----:B------:R-:W-:-:S02]  /*1a180*/  IMAD.U32 R154, RZ, RZ, UR7 ;  /* 0x00000007ff9a7e24 */ /* 0x000fc4000f8e00ff */
[----:B0-----:R-:W-:Y:S01]  /*1a190*/  IMAD.U32 R11, RZ, RZ, UR6 ;  /* 0x00000006ff0b7e24 */ /* 0x001fe2000f8e00ff */
[----:B------:R-:W-:Y:S02]  /*1a1a0*/  @!P4 LEA R10, P1, R161, R4, 0x7 ;  /* 0x00000004a10ac211 */ /* 0x000fe400078238ff */
[----:B------:R-:W-:Y:S01]  /*1a1b0*/  F2FP.SATFINITE.E4M3.F32.PACK_AB_MERGE_C R161, RZ, R198, RZ ;  /* 0x000000c6ffa1723e */ /* 0x000fe200048070ff */
[----:B-1----:R-:W-:Y:S01]  /*1a1c0*/  IMAD.U32 R155, RZ, RZ, UR6 ;  /* 0x00000006ff9b7e24 */ /* 0x002fe2000f8e00ff */
[----:B------:R-:W-:Y:S01]  /*1a1d0*/  @!P6 STG.E.U8 desc[UR14][R240.64+0x59], R197 ;  /* 0x000059c5f000e986 */ /* 0x000fe2000c10110e */
[----:B------:R-:W-:Y:S01]  /*1a1e0*/  @!P4 LEA.HI.X R11, R11, R3, R154, 0x7, P1 ;  /* 0x000000030b0bc211 */ /* 0x000fe200008f3c9a */
[----:B------:R-:W-:Y:S02]  /*1a1f0*/  IMAD.U32 R165, RZ, RZ, UR6 ;  /* 0x00000006ffa57e24 */ /* 0x000fe4000f8e00ff */
[----:B------:R0:W-:Y:S02]  /*1a200*/  @!P2 STG.E.U8 desc[UR14][R152.64+0x58], R161 ;  /* 0x000058a19800a986 */ /* 0x0001e4000c10110e */
[----:B0-----:R-:W-:-:S04]  /*1a210*/  @!P5 LEA R152, P1, R155, R4, 0x7 ;  /* 0x000000049b98d211 */ /* 0x001fc800078238ff */
[----:B------:R-:W-:Y:S02]  /*1a220*/  @!P5 LEA.HI.X R153, R165, R3, R154, 0x7, P1 ;  /* 0x00000003a599d211 */ /* 0x000fe400008f3c9a */
[----:B------:R-:W0:Y:S01]  /*1a230*/  @!P3 LDC.64 R154, c[0x0][0x5c8] ;  /* 0x00017200ff9abb82 */ /* 0x000e220000000a00 */
[----:B------:R-:W-:Y:S01]  /*1a240*/  ISETP.LT.OR P2, PT, R0, 0xa, !P0 ;  /* 0x0000000a0000780c */ /* 0x000fe20004741670 */
[----:B------:R-:W-:Y:S01]  /*1a250*/  FMUL R199, R199, UR13 ;  /* 0x0000000dc7c77c20 */ /* 0x000fe20008400000 */
[----:B------:R-:W-:-:S04]  /*1a260*/  IMAD.U32 R161, RZ, RZ, UR6 ;  /* 0x00000006ffa17e24 */ /* 0x000fc8000f8e00ff */
[----:B------:R-:W-:Y:S01]  /*1a270*/  F2FP.SATFINITE.E4M3.F32.PACK_AB_MERGE_C R199, RZ, R199, RZ ;  /* 0x000000c7ffc7723e */ /* 0x000fe200048070ff */
[----:B------:R-:W-:Y:S01]  /*1a280*/  IMAD.U32 R160, RZ, RZ, UR7 ;  /* 0x00000007ffa07e24 */ /* 0x000fe2000f8e00ff */
[----:B0-----:R-:W-:-:S05]  /*1a290*/  @!P3 IADD3 R154, P1, R186, R154, RZ ;  /* 0x0000009aba9ab210 */ /* 0x001fca0007f3e0ff */
[----:B------:R-:W-:-:S05]  /*1a2a0*/  @!P3 IMAD.X R155, R185, 0x1, R155, P1 ;  /* 0x00000001b99bb824 */ /* 0x000fca00008e069b */
[----:B------:R0:W-:Y:S02]  /*1a2b0*/  @!P3 STG.E.U8 desc[UR14][R154.64+0x59], R199 ;  /* 0x000059c79a00b986 */ /* 0x0001e4000c10110e */
[----:B0-----:R-:W-:-:S04]  /*1a2c0*/  @!P2 LEA R154, P1, R161, R4, 0x7 ;  /* 0x00000004a19aa211 */ /* 0x001fc800078238ff */
[----:B------:R-:W-:Y:S02]  /*1a2d0*/  @!P2 LEA.HI.X R155, R165, R3, R160, 0x7, P1 ;  /* 0x00000003a59ba211 */ /* 0x000fe400008f3ca0 */
[----:B------:R-:W-:Y:S01]  /*1a2e0*/  ISETP.LT.OR P2, PT, R0, 0x11, !P0 ;  /* 0x000000110000780c */ /* 0x000fe20004741670 */
[----:B------:R-:W-:Y:S02]  /*1a2f0*/  IMAD.U32 R237, RZ, RZ, UR6 ;  /* 0x00000006ffed7e24 */ /* 0x000fe4000f8e00ff */
[----:B------:R-:W-:-:S10]  /*1a300*/  IMAD.U32 R240, RZ, RZ, UR7 ;  /* 0x00000007fff07e24 */ /* 0x000fd4000f8e00ff */
[----:B------:R-:W-:-:S04]  /*1a310*/  @!P2 LEA R237, P1, R237, R4, 0x7 ;  /* 0x00000004ededa211 */ /* 0x000fc800078238ff */
[----:B------:R-:W-:Y:S02]  /*1a320*/  @!P2 LEA.HI.X R240, R161, R3, R240, 0x7, P1 ;  /* 0x00000003a1f0a211 */ /* 0x000fe400008f3cf0 */
[----:B------:R-:W-:Y:S01]  /*1a330*/  ISETP.LT.OR P2, PT, R0, 0x12, !P0 ;  /* 0x000000120000780c */ /* 0x000fe20004741670 */
[----:B------:R-:W-:Y:S01]  /*1a340*/  FMUL R200, R200, UR13 ;  /* 0x0000000dc8c87c20 */ /* 0x000fe20008400000 */
[----:B------:R-:W-:-:S04]  /*1a350*/  IMAD.U32 R241, RZ, RZ, UR6 ;  /* 0x00000006fff17e24 */ /* 0x000fc8000f8e00ff */
[----:B------:R-:W-:Y:S02]  /*1a360*/  F2FP.SATFINITE.E4M3.F32.PACK_AB_MERGE_C R161, RZ, R200, RZ ;  /* 0x000000c8ffa1723e */ /* 0x000fe400048070ff */
[----:B------:R-:W-:-:S05]  /*1a370*/  LOP3.LUT P4, RZ, R7, 0x1000, RZ, 0xc0, !PT ;  /* 0x0000100007ff7812 */ /* 0x000fca000788c0ff */
[----:B------:R-:W-:Y:S02]  /*1a380*/  @!P2 LEA R200, P1, R165, R4, 0x7 ;  /* 0x00000004a5c8a211 */ /* 0x000fe400078238ff */
[----:B------:R-:W-:Y:S02]  /*1a390*/  LOP3.LUT P5, RZ, R7, 0x40, RZ, 0xc0, !PT ;  /* 0x0000004007ff7812 */ /* 0x000fe400078ac0ff */
[----:B------:R-:W-:Y:S02]  /*1a3a0*/  @!P2 LEA.HI.X R241, R241, R3, R160, 0x7, P1 ;  /* 0x00000003f1f1a211 */ /* 0x000fe400008f3ca0 */
[----:B------:R-:W-:Y:S01]  /*1a3b0*/  ISETP.LT.OR P2, PT, R0, 0x19, !P0 ;  /* 0x000000190000780c */ /* 0x000fe20004741670 */
[----:B------:R-:W-:Y:S01]  /*1a3c0*/  FMUL R201, R201, UR13 ;  /* 0x0000000dc9c97c20 */ /* 0x000fe20008400000 */
[----:B------:R-:W-:-:S04]  /*1a3d0*/  LOP3.LUT P6, RZ, R7, 0x20, RZ, 0xc0, !PT ;  /* 0x0000002007ff7812 */ /* 0x000fc800078cc0ff */
[----:B------:R-:W-:Y:S01]  /*1a3e0*/  F2FP.SATFINITE.E4M3.F32.PACK_AB_MERGE_C R201, RZ, R201, RZ ;  /* 0x000000c9ffc9723e */ /* 0x000fe200048070ff */
[----:B------:R0:W-:Y:S04]  /*1a3f0*/  @!P4 STG.E.U8 desc[UR14][R170.64+0x60], R161 ;  /* 0x000060a1aa00c986 */ /* 0x0001e8000c10110e */
[----:B------:R1:W-:Y:S01]  /*1a400*/  @!P5 STG.E.U8 desc[UR14][R156.64+0x61], R201 ;  /* 0x000061c99c00d986 */ /* 0x0003e2000c10110e */
[----:B0-----:R-:W-:Y:S01]  /*1a410*/  IMAD.U32 R161, RZ, RZ, UR6 ;  /* 0x00000006ffa17e24 */ /* 0x001fe2000f8e00ff */
[----:B-1----:R-:W-:-:S04]  /*1a420*/  @!P2 LEA R156, P1, R165, R4, 0x7 ;  /* 0x00000004a59ca211 */ /* 0x002fc800078238ff */
[----:B------:R-:W-:Y:S02]  /*1a430*/  @!P2 LEA.HI.X R157, R161, R3, R160, 0x7, P1 ;  /* 0x00000003a19da211 */ /* 0x000fe400008f3ca0 */
[----:B------:R-:W0:Y:S01]  /*1a440*/  @!P6 LDC.64 R160, c[0x0][0x5c8] ;  /* 0x00017200ffa0eb82 */ /* 0x000e220000000a00 */
[----:B------:R-:W-:Y:S01]  /*1a450*/  ISETP.LT.OR P2, PT, R0, 0x1a, !P0 ;  /* 0x0000001a0000780c */ /* 0x000fe20004741670 */
[----:B------:R-:W-:Y:S01]  /*1a460*/  IMAD.U32 R164, RZ, RZ, UR7 ;  /* 0x00000007ffa47e24 */ /* 0x000fe2000f8e00ff */
[----:B------:R-:W-:Y:S02]  /*1a470*/  LOP3.LUT P4, RZ, R7, 0x8, RZ, 0xc0, !PT ;  /* 0x0000000807ff7812 */ /* 0x000fe4000788c0ff */
[----:B0-----:R-:W-:-:S05]  /*1a480*/  @!P6 IADD3 R182, P1, R182, R160, RZ ;  /* 0x000000a0b6b6e210 */ /* 0x001fca0007f3e0ff */
[----:B------:R-:W-:Y:S02]  /*1a490*/  @!P6 IMAD.X R183, R234, 0x1, R161, P1 ;  /* 0x00000001eab7e824 */ /* 0x000fe400008e06a1 */
[----:B------:R-:W-:-:S05]  /*1a4a0*/  IMAD.U32 R161, RZ, RZ, UR6 ;  /* 0x00000006ffa17e24 */ /* 0x000fca000f8e00ff */
[----:B------:R-:W-:-:S04]  /*1a4b0*/  @!P2 LEA R160, P1, R161, R4, 0x7 ;  /* 0x00000004a1a0a211 */ /* 0x000fc800078238ff */
[----:B------:R-:W-:Y:S02]  /*1a4c0*/  @!P2 LEA.HI.X R161, R165, R3, R164, 0x7, P1 ;  /* 0x00000003a5a1a211 */ /* 0x000fe400008f3ca4 */
[----:B------:R-:W-:Y:S01]  /*1a4d0*/  ISETP.LT.OR P2, PT, R0, 0x21, !P0 ;  /* 0x000000210000780c */ /* 0x000fe20004741670 */
[----:B------:R-:W-:Y:S02]  /*1a4e0*/  IMAD.U32 R167, RZ, RZ, UR6 ;  /* 0x00000006ffa77e24 */ /* 0x000fe4000f8e00ff */
[----:B------:R-:W-:-:S10]  /*1a4f0*/  IMAD.U32 R166, RZ, RZ, UR7 ;  /* 0x00000007ffa67e24 */ /* 0x000fd4000f8e00ff */
[----:B------:R-:W-:-:S04]  /*1a500*/  @!P2 LEA R164, P1, R165, R4, 0x7 ;  /* 0x00000004a5a4a211 */ /* 0x000fc800078238ff */
[----:B------:R-:W-:Y:S02]  /*1a510*/  @!P2 LEA.HI.X R165, R167, R3, R166, 0x7, P1 ;  /* 0x00000003a7a5a211 */ /* 0x000fe400008f3ca6 */
[----:B------:R-:W0:Y:S01]  /*1a520*/  @!P4 LDC.64 R166, c[0x0][0x5c8] ;  /* 0x00017200ffa6cb82 */ /* 0x000e220000000a00 */
[----:B------:R-:W-:Y:S01]  /*1a530*/  FMUL R202, R202, UR13 ;  /* 0x0000000dcaca7c20 */ /* 0x000fe20008400000 */
[----:B------:R-:W-:-:S04]  /*1a540*/  ISETP.LT.OR P2, PT, R0, 0x22, !P0 ;  /* 0x000000220000780c */ /* 0x000fc80004741670 */
[----:B------:R-:W-:-:S05]  /*1a550*/  F2FP.SATFINITE.E4M3.F32.PACK_AB_MERGE_C R169, RZ, R202, RZ ;  /* 0x000000caffa9723e */ /* 0x000fca00048070ff */
[----:B------:R1:W-:Y:S01]  /*1a560*/  @!P6 STG.E.U8 desc[UR14][R182.64+0x60], R169 ;  /* 0x000060a9b600e986 */ /* 0x0003e2000c10110e */
[----:B------:R-:W-:Y:S02]  /*1a570*/  IMAD.U32 R171, RZ, RZ, UR6 ;  /* 0x00000006ffab7e24 */ /* 0x000fe4000f8e00ff */
[----:B------:R-:W-:Y:S02]  /*1a580*/  IMAD.U32 R170, RZ, RZ, UR7 ;  /* 0x00000007ffaa7e24 */ /* 0x000fe4000f8e00ff */
[----:B-1----:R-:W-:Y:S01]  /*1a590*/  IMAD.U32 R169, RZ, RZ, UR6 ;  /* 0x00000006ffa97e24 */ /* 0x002fe2000f8e00ff */
[----:B0-----:R-:W-:-:S05]  /*1a5a0*/  @!P4 IADD3 R166, P1, R235, R166, RZ ;  /* 0x000000a6eba6c210 */ /* 0x001fca0007f3e0ff */
[----:B------:R-:W-:Y:S01]  /*1a5b0*/  @!P4 IMAD.X R167, R187, 0x1, R167, P1 ;  /* 0x00000001bba7c824 */ /* 0x000fe200008e06a7 */
[----:B------:R-:W-:Y:S01]  /*1a5c0*/  @!P2 LEA R168, P1, R169, R4, 0x7 ;  /* 0x00000004a9a8a211 */ /* 0x000fe200078238ff */
[----:B------:R-:W-:-:S03]  /*1a5d0*/  FMUL R203, R203, UR13 ;  /* 0x0000000dcbcb7c20 */ /* 0x000fc60008400000 */
[----:B------:R-:W-:Y:S02]  /*1a5e0*/  @!P2 LEA.HI.X R169, R171, R3, R170, 0x7, P1 ;  /* 0x00000003aba9a211 */ /* 0x000fe400008f3caa */
[----:B------:R-:W-:Y:S02]  /*1a5f0*/  ISETP.LT.OR P2, PT, R0, 0x29, !P0 ;  /* 0x000000290000780c */ /* 0x000fe40004741670 */
[----:B------:R-:W-:Y:S01]  /*1a600*/  F2FP.SATFINITE.E4M3.F32.PACK_AB_MERGE_C R203, RZ, R203, RZ ;  /* 0x000000cbffcb723e */ /* 0x000fe200048070ff */
[----:B------:R-:W-:-:S04]  /*1a610*/  IMAD.U32 R181, RZ, RZ, UR6 ;  /* 0x00000006ffb57e24 */ /* 0x000fc8000f8e00ff */
[----:B------:R0:W-:Y:S06]  /*1a620*/  @!P4 STG.E.U8 desc[UR14][R166.64+0x61], R203 ;  /* 0x000061cba600c986 */ /* 0x0001ec000c10110e */
[----:B0-----:R-:W-:-:S04]  /*1a630*/  @!P2 LEA R166, P1, R171, R4, 0x7 ;  /* 0x00000004aba6a211 */ /* 0x001fc800078238ff */
[----:B------:R-:W-:Y:S02]  /*1a640*/  @!P2 LEA.HI.X R167, R181, R3, R170, 0x7, P1 ;  /* 0x00000003b5a7a211 */ /* 0x000fe400008f3caa */
[----:B------:R-:W-:Y:S01]  /*1a650*/  ISETP.LT.OR P2, PT, R0, 0x2a, !P0 ;  /* 0x0000002a0000780c */ /* 0x000fe20004741670 */
[----:B------:R-:W-:Y:S02]  /*1a660*/  IMAD.U32 R183, RZ, RZ, UR6 ;  /* 0x00000006ffb77e24 */ /* 0x000fe4000f8e00ff */
[----:B------:R-:W-:Y:S01]  /*1a670*/  IMAD.U32 R180, RZ, RZ, UR7 ;  /* 0x00000007ffb47e24 */ /* 0x000fe2000f8e00ff */
[C---:B------:R-:W-:Y:S01]  /*1a680*/  LOP3.LUT P5, RZ, R7.reuse, 0x2000000, RZ, 0xc0, !PT ;  /* 0x0200000007ff7812 */ /* 0x040fe200078ac0ff */
[----:B------:R-:W-:Y:S01]  /*1a690*/  FMUL R204, R204, UR13 ;  /* 0x0000000dcccc7c20 */ /* 0x000fe20008400000 */
[----:B------:R-:W-:-:S07]  /*1a6a0*/  LOP3.LUT P4, RZ, R7, 0x200000, RZ, 0xc0, !PT ;  /* 0x0020000007ff7812 */ /* 0x000fce000788c0ff */
[----:B------:R-:W-:-:S04]  /*1a6b0*/  @!P2 LEA R170, P1, R171, R4, 0x7 ;  /* 0x00000004abaaa211 */ /* 0x000fc800078238ff */
[----:B------:R-:W-:Y:S02]  /*1a6c0*/  @!P2 LEA.HI.X R171, R183, R3, R180, 0x7, P1 ;  /* 0x00000003b7aba211 */ /* 0x000fe400008f3cb4 */
[----:B------:R-:W-:Y:S02]  /*1a6d0*/  ISETP.LT.OR P2, PT, R0, 0x31, !P0 ;  /* 0x000000310000780c */ /* 0x000fe40004741670 */
[----:B------:R-:W-:-:S05]  /*1a6e0*/  F2FP.SATFINITE.E4M3.F32.PACK_AB_MERGE_C R181, RZ, R204, RZ ;  /* 0x000000ccffb5723e */ /* 0x000fca00048070ff */
[----:B------:R0:W-:Y:S06]  /*1a6f0*/  @!P5 STG.E.U8 desc[UR14][R172.64+0x68], R181 ;  /* 0x000068b5ac00d986 */ /* 0x0001ec000c10110e */
[----:B0-----:R-:W-:Y:S02]  /*1a700*/  @!P2 LEA R172, P1, R183, R4, 0x7 ;  /* 0x00000004b7aca211 */ /* 0x001fe400078238ff */
[----:B------:R-:W0:Y:S01]  /*1a710*/  @!P4 LDC.64 R182, c[0x0][0x5c8] ;  /* 0x00017200ffb6cb82 */ /* 0x000e220000000a00 */
[----:B------:R-:W-:-:S05]  /*1a720*/  IMAD.U32 R173, RZ, RZ, UR6 ;  /* 0x00000006ffad7e24 */ /* 0x000fca000f8e00ff */
[----:B------:R-:W-:Y:S02]  /*1a730*/  @!P2 LEA.HI.X R173, R173, R3, R180, 0x7, P1 ;  /* 0x00000003adada211 */ /* 0x000fe400008f3cb4 */
[----:B------:R-:W-:Y:S01]  /*1a740*/  ISETP.LT.OR P2, PT, R0, 0x32, !P0 ;  /* 0x000000320000780c */ /* 0x000fe20004741670 */
[----:B------:R-:W-:Y:S01]  /*1a750*/  IMAD.U32 R181, RZ, RZ, UR6 ;  /* 0x00000006ffb57e24 */ /* 0x000fe2000f8e00ff */
[----:B------:R-:W-:Y:S02]  /*1a760*/  LOP3.LUT P6, RZ, R7, 0x1000000, RZ, 0xc0, !PT ;  /* 0x0100000007ff7812 */ /* 0x000fe400078cc0ff */
[----:B0-----:R-:W-:Y:S01]  /*1a770*/  @!P4 IADD3 R182, P1, R163, R182, RZ ;  /* 0x000000b6a3b6c210 */ /* 0x001fe20007f3e0ff */
[----:B------:R-:W-:-:S04]  /*1a780*/  IMAD.U32 R163, RZ, RZ, UR6 ;  /* 0x00000006ffa37e24 */ /* 0x000fc8000f8e00ff */
[----:B------:R-:W-:-:S04]  /*1a790*/  @!P4 IMAD.X R183, R236, 0x1, R183, P1 ;  /* 0x00000001ecb7c824 */ /* 0x000fc800008e06b7 */
[----:B------:R-:W-:-:S04]  /*1a7a0*/  @!P2 LEA R163, P1, R163, R4, 0x7 ;  /* 0x00000004a3a3a211 */ /* 0x000fc800078238ff */
[----:B------:R-:W-:Y:S02]  /*1a7b0*/  @!P2 LEA.HI.X R180, R181, R3, R180, 0x7, P1 ;  /* 0x00000003b5b4a211 */ /* 0x000fe400008f3cb4 */
[----:B------:R-:W-:Y:S01]  /*1a7c0*/  ISETP.LT.OR P2, PT, R0, 0x39, !P0 ;  /* 0x000000390000780c */ /* 0x000fe20004741670 */
[----:B------:R-:W-:Y:S01]  /*1a7d0*/  FMUL R205, R205, UR13 ;  /* 0x0000000dcdcd7c20 */ /* 0x000fe20008400000 */
[----:B------:R-:W-:Y:S01]  /*1a7e0*/  LOP3.LUT P5, RZ, R7, 0x100000, RZ, 0xc0, !PT ;  /* 0x0010000007ff7812 */ /* 0x000fe200078ac0ff */
[----:B------:R-:W-:Y:S01]  /*1a7f0*/  FMUL R206, R206, UR13 ;  /* 0x0000000dcece7c20 */ /* 0x000fe20008400000 */
[----:B------:R-:W-:Y:S02]  /*1a800*/  IMAD.U32 R185, RZ, RZ, UR6 ;  /* 0x00000006ffb97e24 */ /* 0x000fe4000f8e00ff */
[----:B------:R-:W-:Y:S01]  /*1a810*/  F2FP.SATFINITE.E4M3.F32.PACK_AB_MERGE_C R205, RZ, R205, RZ ;  /* 0x000000cdffcd723e */ /* 0x000fe200048070ff */
[----:B------:R-:W-:Y:S01]  /*1a820*/  IMAD.U32 R184, RZ, RZ, UR7 ;  /* 0x00000007ffb87e24 */ /* 0x000fe2000f8e00ff */
[----:B------:R-:W-:-:S03]  /*1a830*/  F2FP.SATFINITE.E4M3.F32.PACK_AB_MERGE_C R187, RZ, R206, RZ ;  /* 0x000000ceffbb723e */ /* 0x000fc600048070ff */
[----:B------:R-:W-:Y:S02]  /*1a840*/  @!P6 STG.E.U8 desc[UR14][R238.64+0x69], R205 ;  /* 0x000069cdee00e986 */ /* 0x000fe4000c10110e */
[----:B------:R-:W-:Y:S02]  /*1a850*/  @!P2 LEA R181, P1, R181, R4, 0x7 ;  /* 0x00000004b5b5a211 */ /* 0x000fe400078238ff */
[----:B------:R0:W-:Y:S02]  /*1a860*/  @!P4 STG.E.U8 desc[UR14][R182.64+0x68], R187 ;  /* 0x000068bbb600c986 */ /* 0x0001e4000c10110e */
[----:B0-----:R-:W-:Y:S02]  /*1a870*/  @!P2 LEA.HI.X R182, R185, R3, R184, 0x7, P1 ;  /* 0x00000003b9b6a211 */ /* 0x001fe400008f3cb8 */
[----:B------:R-:W0:Y:S01]  /*1a880*/  @!P5 LDC.64 R184, c[0x0][0x5c8] ;  /* 0x00017200ffb8db82 */ /* 0x000e220000000a00 */
[----:B------:R-:W-:Y:S01]  /*1a890*/  ISETP.LT.OR P2, PT, R0, 0x3a, !P0 ;  /* 0x0000003a0000780c */ /* 0x000fe20004741670 */
[----:B------:R-:W-:Y:S01]  /*1a8a0*/  FMUL R207, R207, UR13 ;  /* 0x0000000dcfcf7c20 */ /* 0x000fe20008400000 */
[----:B------:R-:W-:-:S04]  /*1a8b0*/  IMAD.U32 R183, RZ, RZ, UR6 ;  /* 0x00000006ffb77e24 */ /* 0x000fc8000f8e00ff */
[----:B------:R-:W-:Y:S01]  /*1a8c0*/  F2FP.SATFINITE.E4M3.F32.PACK_AB_MERGE_C R207, RZ, R207, RZ ;  /* 0x000000cfffcf723e */ /* 0x000fe200048070ff */
[----:B------:R-:W-:Y:S01]  /*1a8d0*/  IMAD.U32 R187, RZ, RZ, UR6 ;  /* 0x00000006ffbb7e24 */ /* 0x000fe2000f8e00ff */
[----:B0-----:R-:W-:-:S05]  /*1a8e0*/  @!P5 IADD3 R184, P1, R188, R184, RZ ;  /* 0x000000b8bcb8d210 */ /* 0x001fca0007f3e0ff */
[----:B------:R-:W-:Y:S02]  /*1a8f0*/  @!P5 IMAD.X R185, R162, 0x1, R185, P1 ;  /* 0x00000001a2b9d824 */ /* 0x000fe400008e06b9 */
[----:B------:R-:W-:-:S03]  /*1a900*/  IMAD.U32 R162, RZ, RZ, UR7 ;  /* 0x00000007ffa27e24 */ /* 0x000fc6000f8e00ff */
[----:B------:R0:W-:Y:S02]  /*1a910*/  @!P5 STG.E.U8 desc[UR14][R184.64+0x69], R207 ;  /* 0x000069cfb800d986 */ /* 0x0001e4000c10110e */
[----:B0-----:R-:W-:-:S04]  /*1a920*/  @!P2 LEA R184, P1, R183, R4, 0x7 ;  /* 0x00000004b7b8a211 */ /* 0x001fc800078238ff */
[----:B------:R-:W-:Y:S02]  /*1a930*/  @!P2 LEA.HI.X R185, R187, R3, R162, 0x7, P1 ;  /* 0x00000003bbb9a211 */ /* 0x000fe400008f3ca2 */
[----:B------:R-:W-:Y:S01]  /*1a940*/  ISETP.LT.OR P2, PT, R0, 0x41, !P0 ;  /* 0x000000410000780c */ /* 0x000fe20004741670 */
[----:B------:R-:W-:Y:S01]  /*1a950*/  IMAD.U32 R186, RZ, RZ, UR7 ;  /* 0x00000007ffba7e24 */ /* 0x000fe2000f8e00ff */
[C---:B------:R-:W-:Y:S02]  /*1a960*/  LOP3.LUT P6, RZ, R7.reuse, 0x20000000, RZ, 0xc0, !PT ;  /* 0x2000000007ff7812 */ /* 0x040fe400078cc0ff */
[C---:B------:R-:W-:Y:S01]  /*1a970*/  LOP3.LUT P4, RZ, R7.reuse, 0x8000000, RZ, 0xc0, !PT ;  /* 0x0800000007ff7812 */ /* 0x040fe2000788c0ff */
[----:B------:R-:W-:Y:S01]  /*1a980*/  FMUL R208, R208, UR13 ;  /* 0x0000000dd0d07c20 */ /* 0x000fe20008400000 */
[----:B------:R-:W-:Y:S01]  /*1a990*/  LOP3.LUT P5, RZ, R7, 0x800000, RZ, 0xc0, !PT ;  /* 0x0080000007ff7812 */ /* 0x000fe200078ac0ff */
[----:B------:R-:W-:-:S06]  /*1a9a0*/  FMUL R209, R209, UR13 ;  /* 0x0000000dd1d17c20 */ /* 0x000fcc0008400000 */
[----:B------:R-:W-:-:S04]  /*1a9b0*/  @!P2 LEA R162, P1, R183, R4, 0x7 ;  /* 0x00000004b7a2a211 */ /* 0x000fc800078238ff */
[----:B------:R-:W-:Y:S02]  /*1a9c0*/  @!P2 LEA.HI.X R183, R187, R3, R186, 0x7, P1 ;  /* 0x00000003bbb7a211 */ /* 0x000fe400008f3cba */
[----:B------:R-:W-:Y:S02]  /*1a9d0*/  ISETP.LT.OR P2, PT, R0, 0x42, !P0 ;  /* 0x000000420000780c */ /* 0x000fe40004741670 */
[----:B------:R-:W-:Y:S02]  /*1a9e0*/  F2FP.SATFINITE.E4M3.F32.PACK_AB_MERGE_C R187, RZ, R208, RZ ;  /* 0x000000d0ffbb723e */ /* 0x000fe400048070ff */
[----:B------:R-:W-:Y:S01]  /*1a9f0*/  F2FP.SATFINITE.E4M3.F32.PACK_AB_MERGE_C R209, RZ, R209, RZ ;  /* 0x000000d1ffd1723e */ /* 0x000fe200048070ff */
[----:B------:R-:W-:Y:S02]  /*1aa00*/  IMAD.U32 R191, RZ, RZ, UR6 ;  /* 0x00000006ffbf7e24 */ /* 0x000fe4000f8e00ff */
[----:B------:R0:W-:Y:S01]  /*1aa10*/  @!P6 STG.E.U8 desc[UR14][R174.64+0x70], R187 ;  /* 0x000070bbae00e986 */ /* 0x0001e2000c10110e */
[----:B------:R-:W-:-:S03]  /*1aa20*/  IMAD.U32 R193, RZ, RZ, UR6 ;  /* 0x00000006ffc17e24 */ /* 0x000fc6000f8e00ff */
[----:B------:R1:W-:Y:S02]  /*1aa30*/  @!P4 STG.E.U8 desc[UR14][R158.64+0x71], R209 ;  /* 0x000071d19e00c986 */ /* 0x0003e4000c10110e */
[----:B0-----:R-:W-:Y:S01]  /*1aa40*/  @!P2 LEA R174, P1, R191, R4, 0x7 ;  /* 0x00000004bfaea211 */ /* 0x001fe200078238ff */
[----:B-1----:R-:W0:Y:S03]  /*1aa50*/  @!P5 LDC.64 R158, c[0x0][0x5c8] ;  /* 0x00017200ff9edb82 */ /* 0x002e260000000a00 */
[----:B------:R-:W-:Y:S02]  /*1aa60*/  @!P2 LEA.HI.X R175, R193, R3, R186, 0x7, P1 ;  /* 0x00000003c1afa211 */ /* 0x000fe400008f3cba */
[----:B------:R-:W-:Y:S01]  /*1aa70*/  ISETP.LT.OR P1, PT, R0, 0x49, !P0 ;  /* 0x000000490000780c */ /* 0x000fe20004721670 */
[----:B------:R-:W-:Y:S02]  /*1aa80*/  IMAD.U32 R187, RZ, RZ, UR6 ;  /* 0x00000006ffbb7e24 */ /* 0x000fe4000f8e00ff */
[----:B------:R-:W-:-:S10]  /*1aa90*/  IMAD.U32 R188, RZ, RZ, UR7 ;  /* 0x00000007ffbc7e24 */ /* 0x000fd4000f8e00ff */
[----:B------:R-:W-:-:S04]  /*1aaa0*/  @!P1 LEA R186, P2, R191, R4, 0x7 ;  /* 0x00000004bfba9211 */ /* 0x000fc800078438ff */
[----:B------:R-:W-:Y:S02]  /*1aab0*/  @!P1 LEA.HI.X R187, R187, R3, R188, 0x7, P2 ;  /* 0x00000003bbbb9211 */ /* 0x000fe400010f3cbc */
[----:B0-----:R-:W-:Y:S02]  /*1aac0*/  @!P5 IADD3 R158, P2, R13, R158, RZ ;  /* 0x0000009e0d9ed210 */ /* 0x001fe40007f5e0ff */
[----:B------:R-:W-:Y:S01]  /*1aad0*/  LOP3.LUT P6, RZ, R7, 0x80000, RZ, 0xc0, !PT ;  /* 0x0008000007ff7812 */ /* 0x000fe200078cc0ff */
[----:B------:R-:W-:Y:S02]  /*1aae0*/  FMUL R210, R210, UR13 ;  /* 0x0000000dd2d27c20 */ /* 0x000fe40008400000 */
[----:B------:R-:W-:Y:S01]  /*1aaf0*/  @!P5 IMAD.X R159, R189, 0x1, R159, P2 ;  /* 0x00000001bd9fd824 */ /* 0x000fe200010e069f */
[----:B------:R-:W-:Y:S02]  /*1ab00*/  ISETP.LT.OR P2, PT, R0, 0x4a, !P0 ;  /* 0x0000004a0000780c */ /* 0x000fe40004741670 */
[----:B------:R-:W-:Y:S01]  /*1ab10*/  F2FP.SATFINITE.E4M3.F32.PACK_AB_MERGE_C R193, RZ, R210, RZ ;  /* 0x000000d2ffc1723e */ /* 0x000fe200048070ff */
[----:B------:R-:W-:-:S02]  /*1ab20*/  IMAD.U32 R13, RZ, RZ, UR6 ;  /* 0x00000006ff0d7e24 */ /* 0x000fc4000f8e00ff */
[----:B------:R-:W-:Y:S02]  /*1ab30*/  IMAD.U32 R189, RZ, RZ, UR6 ;  /* 0x00000006ffbd7e24 */ /* 0x000fe4000f8e00ff */
[----:B------:R0:W-:Y:S01]  /*1ab40*/  @!P5 STG.E.U8 desc[UR14][R158.64+0x70], R193 ;  /* 0x000070c19e00d986 */ /* 0x0001e2000c10110e */
[----:B------:R-:W-:-:S05]  /*1ab50*/  IMAD.U32 R190, RZ, RZ, UR7 ;  /* 0x00000007ffbe7e24 */ /* 0x000fca000f8e00ff */
[----:B------:R-:W-:Y:S01]  /*1ab60*/  @!P2 LEA R13, P3, R13, R4, 0x7 ;  /* 0x000000040d0da211 */ /* 0x000fe200078638ff */
[----:B0-----:R-:W0:Y:S03]  /*1ab70*/  @!P6 LDC.64 R158, c[0x0][0x5c8] ;  /* 0x00017200ff9eeb82 */ /* 0x001e260000000a00 */
[----:B------:R-:W-:Y:S02]  /*1ab80*/  @!P2 LEA.HI.X R189, R189, R3, R190, 0x7, P3 ;  /* 0x00000003bdbda211 */ /* 0x000fe400018f3cbe */
[----:B------:R-:W-:Y:S01]  /*1ab90*/  ISETP.LT.OR P3, PT, R0, 0x51, !P0 ;  /* 0x000000510000780c */ /* 0x000fe20004761670 */
[----:B------:R-:W-:Y:S02]  /*1aba0*/  IMAD.U32 R195, RZ, RZ, UR6 ;  /* 0x00000006ffc37e24 */ /* 0x000fe4000f8e00ff */
[----:B------:R-:W-:-:S10]  /*1abb0*/  IMAD.U32 R192, RZ, RZ, UR7 ;  /* 0x00000007ffc07e24 */ /* 0x000fd4000f8e00ff */
[----:B------:R-:W-:-:S04]  /*1abc0*/  @!P3 LEA R191, P4, R191, R4, 0x7 ;  /* 0x00000004bfbfb211 */ /* 0x000fc800078838ff */
[----:B------:R-:W-:Y:S02]  /*1abd0*/  @!P3 LEA.HI.X R192, R195, R3, R192, 0x7, P4 ;  /* 0x00000003c3c0b211 */ /* 0x000fe400020f3cc0 */
[----:B0-----:R-:W-:-:S05]  /*1abe0*/  @!P6 IADD3 R158, P4, R244, R158, RZ ;  /* 0x0000009ef49ee210 */ /* 0x001fca0007f9e0ff */
[----:B------:R-:W-:Y:S01]  /*1abf0*/  @!P6 IMAD.X R159, R245, 0x1, R159, P4 ;  /* 0x00000001f59fe824 */ /* 0x000fe200020e069f */
[----:B------:R-:W-:Y:S01]  /*1ac00*/  ISETP.LT.OR P4, PT, R0, 0x52, !P0 ;  /* 0x000000520000780c */ /* 0x000fe20004781670 */
[----:B------:R-:W-:Y:S02]  /*1ac10*/  IMAD.U32 R197, RZ, RZ, UR6 ;  /* 0x00000006ffc57e24 */ /* 0x000fe4000f8e00ff */
[----:B------:R-:W-:Y:S02]  /*1ac20*/  IMAD.U32 R194, RZ, RZ, UR7 ;  /* 0x00000007ffc27e24 */ /* 0x000fe4000f8e00ff */
[----:B------:R-:W-:-:S08]  /*1ac30*/  FMUL R211, R211, UR13 ;  /* 0x0000000dd3d37c20 */ /* 0x000fd00008400000 */
[----:B------:R-:W-:-:S04]  /*1ac40*/  @!P4 LEA R196, P5, R195, R4, 0x7 ;  /* 0x00000004c3c4c211 */ /* 0x000fc800078a38ff */
[----:B------:R-:W-:Y:S02]  /*1ac50*/  @!P4 LEA.HI.X R197, R197, R3, R194, 0x7, P5 ;  /* 0x00000003c5c5c211 */ /* 0x000fe400028f3cc2 */
[----:B------:R-:W-:Y:S02]  /*1ac60*/  ISETP.LT.OR P5, PT, R0, 0x59, !P0 ;  /* 0x000000590000780c */ /* 0x000fe400047a1670 */
[----:B------:R-:W-:Y:S01]  /*1ac70*/  F2FP.SATFINITE.E4M3.F32.PACK_AB_MERGE_C R211, RZ, R211, RZ ;  /* 0x000000d3ffd3723e */ /* 0x000fe200048070ff */
[----:B------:R-:W-:Y:S02]  /*1ac80*/  IMAD.U32 R199, RZ, RZ, UR6 ;  /* 0x00000006ffc77e24 */ /* 0x000fe4000f8e00ff */
[----:B------:R-:W-:Y:S02]  /*1ac90*/  IMAD.U32 R201, RZ, RZ, UR7 ;  /* 0x00000007ffc97e24 */ /* 0x000fe4000f8e00ff */
[----:B------:R0:W-:Y:S01]  /*1aca0*/  @!P6 STG.E.U8 desc[UR14][R158.64+0x71], R211 ;  /* 0x000071d39e00e986 */ /* 0x0001e2000c10110e */
[----:B------:R-:W-:-:S05]  /*1acb0*/  P2R R188, PR, RZ, 0x2 ;  /* 0x00000002ffbc7803 */ /* 0x000fca0000000000 */
[----:B------:R-:W-:Y:S02]  /*1acc0*/  @!P5 LEA R194, P6, R195, R4, 0x7 ;  /* 0x00000004c3c2d211 */ /* 0x000fe400078c38ff */
[----:B------:R-:W-:Y:S02]  /*1acd0*/  LOP3.LUT P1, RZ, R7, 0x40000000, RZ, 0xc0, !PT ;  /* 0x4000000007ff7812 */ /* 0x000fe4000782c0ff */
[----:B------:R-:W-:Y:S02]  /*1ace0*/  @!P5 LEA.HI.X R195, R199, R3, R201, 0x7, P6 ;  /* 0x00000003c7c3d211 */ /* 0x000fe400030f3cc9 */
[----:B------:R-:W-:Y:S01]  /*1acf0*/  ISETP.LT.OR P6, PT, R0, 0x5a, !P0 ;  /* 0x0000005a0000780c */ /* 0x000fe200047c1670 */
[----:B------:R-:W-:Y:S01]  /*1ad00*/  FMUL R212, R212, UR13 ;  /* 0x0000000dd4d47c20 */ /* 0x000fe20008400000 */
[----:B------:R-:W-:Y:S02]  /*1ad10*/  P2R R198, PR, RZ, 0x10 ;  /* 0x00000010ffc67803 */ /* 0x000fe40000000000 */
[----:B------:R-:W-:Y:S01]  /*1ad20*/  LOP3.LUT P4, RZ, R7, 0x40000, RZ, 0xc0, !PT ;  /* 0x0004000007ff7812 */ /* 0x000fe2000788c0ff */
[----:B0-----:R-:W-:Y:S01]  /*1ad30*/  IMAD.U32 R159, RZ, RZ, UR6 ;  /* 0x00000006ff9f7e24 */ /* 0x001fe2000f8e00ff */
[----:B------:R-:W-:Y:S01]  /*1ad40*/  F2FP.SATFINITE.E4M3.F32.PACK_AB_MERGE_C R201, RZ, R212, RZ ;  /* 0x000000d4ffc9723e */ /* 0x000fe200048070ff */
[----:B------:R-:W-:-:S02]  /*1ad50*/  IMAD.U32 R203, RZ, RZ, UR6 ;  /* 0x00000006ffcb7e24 */ /* 0x000fc4000f8e00ff */
[----:B------:R-:W-:Y:S02]  /*1ad60*/  IMAD.U32 R158, RZ, RZ, UR7 ;  /* 0x00000007ff9e7e24 */ /* 0x000fe4000f8e00ff */
[----:B------:R0:W-:Y:S02]  /*1ad70*/  @!P1 STG.E.U8 desc[UR14][R176.64+0x78], R201 ;  /* 0x000078c9b0009986 */ /* 0x0001e4000c10110e */
[----:B0-----:R-:W-:-:S04]  /*1ad80*/  @!P6 LEA R176, P1, R159, R4, 0x7 ;  /* 0x000000049fb0e211 */ /* 0x001fc800078238ff */
[----:B------:R-:W-:Y:S02]  /*1ad90*/  @!P6 LEA.HI.X R177, R203, R3, R158, 0x7, P1 ;  /* 0x00000003cbb1e211 */ /* 0x000fe400008f3c9e */
[----:B------:R-:W0:Y:S01]  /*1ada0*/  @!P4 LDC.64 R158, c[0x0][0x5c8] ;  /* 0x00017200ff9ecb82 */ /* 0x000e220000000a00 */
[----:B------:R-:W-:Y:S02]  /*1adb0*/  P2R R199, PR, RZ, 0x20 ;  /* 0x00000020ffc77803 */ /* 0x000fe40000000000 */
[----:B------:R-:W-:Y:S01]  /*1adc0*/  LOP3.LUT P5, RZ, R7, 0x10000000, RZ, 0xc0, !PT ;  /* 0x1000000007ff7812 */ /* 0x000fe200078ac0ff */
[----:B------:R-:W-:Y:S01]  /*1add0*/  FMUL R213, R213, UR13 ;  /* 0x0000000dd5d57c20 */ /* 0x000fe20008400000 */
[----:B------:R-:W-:-:S04]  /*1ade0*/  P2R R193, PR, RZ, 0x8 ;  /* 0x00000008ffc17803 */ /* 0x000fc80000000000 */
[----:B------:R-:W-:Y:S02]  /*1adf0*/  F2FP.SATFINITE.E4M3.F32.PACK_AB_MERGE_C R213, RZ, R213, RZ ;  /* 0x000000d5ffd5723e */ /* 0x000fe400048070ff */
[----:B------:R-:W-:Y:S01]  /*1ae00*/  LOP3.LUT P3, RZ, R7, 0x20000, RZ, 0xc0, !PT ;  /* 0x0002000007ff7812 */ /* 0x000fe2000786c0ff */
[----:B------:R-:W-:-:S04]  /*1ae10*/  FMUL R214, R214, UR13 ;  /* 0x0000000dd6d67c20 */ /* 0x000fc80008400000 */
[----:B------:R-:W-:Y:S01]  /*1ae20*/  @!P5 STG.E.U8 desc[UR14][R242.64+0x79], R213 ;  /* 0x000079d5f200d986 */ /* 0x000fe2000c10110e */
[----:B------:R-:W-:Y:S02]  /*1ae30*/  F2FP.SATFINITE.E4M3.F32.PACK_AB_MERGE_C R201, RZ, R214, RZ ;  /* 0x000000d6ffc9723e */ /* 0x000fe400048070ff */
[----:B0-----:R-:W-:-:S05]  /*1ae40*/  @!P4 IADD3 R158, P5, R252, R158, RZ ;  /* 0x0000009efc9ec210 */ /* 0x001fca0007fbe0ff */
[----:B------:R-:W-:Y:S02]  /*1ae50*/  @!P4 IMAD.X R159, R46, 0x1, R159, P5 ;  /* 0x000000012e9fc824 */ /* 0x000fe400028e069f */
[----:B------:R-:W-:Y:S01]  /*1ae60*/  FMUL R215, R215, UR13 ;  /* 0x0000000dd7d77c20 */ /* 0x000fe20008400000 */
[----:B------:R-:W-:Y:S01]  /*1ae70*/  P2R R190, PR, RZ, 0x4 ;  /* 0x00000004ffbe7803 */ /* 0x000fe20000000000 */
[----:B------:R-:W-:Y:S01]  /*1ae80*/  FMUL R88, R88, UR13 ;  /* 0x0000000d58587c20 */ /* 0x000fe20008400000 */
[----:B------:R-:W-:Y:S01]  /*1ae90*/  LOP3.LUT P1, RZ, R6, 0x800000, RZ, 0xc0, !PT ;  /* 0x0080000006ff7812 */ /* 0x000fe2000782c0ff */
[----:B------:R0:W-:Y:S01]  /*1aea0*/  @!P4 STG.E.U8 desc[UR14][R158.64+0x78], R201 ;  /* 0x000078c99e00c986 */ /* 0x0001e2000c10110e */
[----:B------:R-:W-:Y:S01]  /*1aeb0*/  FMUL R89, R89, UR13 ;  /* 0x0000000d59597c20 */ /* 0x000fe20008400000 */
        /* <DEDUP_REMOVED lines=10> */
[----:B0-----:R-:W0:Y:S01]  /*1af60*/  @!P3 LDC.64 R158, c[0x0][0x5c8] ;  /* 0x00017200ff9ebb82 */ /* 0x001e220000000a00 */
[----:B------:R-:W-:Y:S01]  /*1af70*/  ISETP.LT.OR P5, PT, R0, 0x2, !P0 ;  /* 0x000000020000780c */ /* 0x000fe200047a1670 */
[----:B------:R-:W-:Y:S01]  /*1af80*/  FMUL R100, R100, UR13 ;  /* 0x0000000d64647c20 */ /* 0x000fe20008400000 */
[----:B------:R-:W-:Y:S01]  /*1af90*/  F2FP.SATFINITE.E4M3.F32.PACK_AB_MERGE_C R215, RZ, R215, RZ ;  /* 0x000000d7ffd7723e */ /* 0x000fe200048070ff */
        /* <DEDUP_REMOVED lines=20> */
[----:B0-----:R-:W-:Y:S01]  /*1b0e0*/  @!P3 IADD3 R158, P4, R45, R158, RZ ;  /* 0x0000009e2d9eb210 */ /* 0x001fe20007f9e0ff */
[----:B------:R-:W-:Y:S01]  /*1b0f0*/  FMUL R121, R121, UR13 ;  /* 0x0000000d79797c20 */ /* 0x000fe20008400000 */
[----:B------:R-:W-:Y:S01]  /*1b100*/  FMUL R122, R122, UR13 ;  /* 0x0000000d7a7a7c20 */ /* 0x000fe20008400000 */
[----:B------:R-:W-:Y:S01]  /*1b110*/  FMUL R123, R123, UR13 ;  /* 0x0000000d7b7b7c20 */ /* 0x000fe20008400000 */
[----:B------:R-:W-:Y:S01]  /*1b120*/  FMUL R124, R124, UR13 ;  /* 0x0000000d7c7c7c20 */ /* 0x000fe20008400000 */
[----:B------:R-:W-:-:S02]  /*1b130*/  @!P3 IMAD.X R159, R44, 0x1, R159, P4 ;  /* 0x000000012c9fb824 */ /* 0x000fc400020e069f */
[----:B------:R-:W-:Y:S01]  /*1b140*/  FMUL R125, R125, UR13 ;  /* 0x0000000d7d7d7c20 */ /* 0x000fe20008400000 */
[----:B------:R-:W-:Y:S01]  /*1b150*/  FMUL R126, R126, UR13 ;  /* 0x0000000d7e7e7c20 */ /* 0x000fe20008400000 */
[----:B------:R-:W-:Y:S01]  /*1b160*/  FMUL R127, R127, UR13 ;  /* 0x0000000d7f7f7c20 */ /* 0x000fe20008400000 */
[----:B------:R-:W-:Y:S01]  /*1b170*/  FMUL R128, R128, UR13 ;  /* 0x0000000d80807c20 */ /* 0x000fe20008400000 */
[----:B------:R0:W-:Y:S01]  /*1b180*/  @!P3 STG.E.U8 desc[UR14][R158.64+0x79], R215 ;  /* 0x000079d79e00b986 */ /* 0x0001e2000c10110e */
[----:B------:R-:W-:Y:S01]  /*1b190*/  FMUL R129, R129, UR13 ;  /* 0x0000000d81817c20 */ /* 0x000fe20008400000 */
[----:B------:R-:W-:Y:S01]  /*1b1a0*/  FMUL R130, R130, UR13 ;  /* 0x0000000d82827c20 */ /* 0x000fe20008400000 */
[----:B------:R-:W-:Y:S01]  /*1b1b0*/  FMUL R131, R131, UR13 ;  /* 0x0000000d83837c20 */ /* 0x000fe20008400000 */
[----:B------:R1:W5:Y:S01]  /*1b1c0*/  LDL.LU R46, [R1+0x148] ;  /* 0x00014800012e7983 */ /* 0x0003620000300800 */
[----:B0-----:R-:W0:Y:S01]  /*1b1d0*/  @!P5 LDC.64 R158, c[0x0][0x5c8] ;  /* 0x00017200ff9edb82 */ /* 0x001e220000000a00 */
[----:B------:R-:W-:-:S02]  /*1b1e0*/  ISETP.LT.OR P4, PT, R0, 0x1, !P0 ;  /* 0x000000010000780c */ /* 0x000fc40004781670 */
[----:B------:R1:W5:Y:S01]  /*1b1f0*/  LDL.LU R45, [R1+0x144] ;  /* 0x00014400012d7983 */ /* 0x0003620000300800 */
[----:B------:R-:W-:Y:S02]  /*1b200*/  LOP3.LUT P2, RZ, R7, 0x80000000, RZ, 0xc0, !PT ;  /* 0x8000000007ff7812 */ /* 0x000fe4000784c0ff */
[----:B------:R-:W-:Y:S01]  /*1b210*/  P2R R7, PR, RZ, 0x40 ;  /* 0x00000040ff077803 */ /* 0x000fe20000000000 */
[----:B------:R1:W5:Y:S01]  /*1b220*/  LDL.LU R44, [R1+0x140] ;  /* 0x00014000012c7983 */ /* 0x0003620000300800 */
[----:B------:R-:W-:Y:S02]  /*1b230*/  F2FP.SATFINITE.E4M3.F32.PACK_AB_MERGE_C R203, RZ, R88, RZ ;  /* 0x00000058ffcb723e */ /* 0x000fe400048070ff */
[----:B------:R-:W-:Y:S02]  /*1b240*/  F2FP.SATFINITE.E4M3.F32.PACK_AB_MERGE_C R89, RZ, R89, RZ ;  /* 0x00000059ff59723e */ /* 0x000fe400048070ff */
[----:B------:R-:W-:Y:S02]  /*1b250*/  F2FP.SATFINITE.E4M3.F32.PACK_AB_MERGE_C R90, RZ, R90, RZ ;  /* 0x0000005aff5a723e */ /* 0x000fe400048070ff */
[----:B------:R-:W-:Y:S01]  /*1b260*/  @!P4 STG.E.U8 desc[UR14][R178.64], R203 ;  /* 0x000000cbb200c986 */ /* 0x000fe2000c10110e */
[----:B0-----:R-:W-:-:S05]  /*1b270*/  @!P5 IADD3 R10, P6, R10, R158, RZ ;  /* 0x0000009e0a0ad210 */ /* 0x001fca0007fde0ff */
[----:B------:R-:W-:-:S05]  /*1b280*/  @!P5 IMAD.X R11, R11, 0x1, R159, P6 ;  /* 0x000000010b0bd824 */ /* 0x000fca00030e069f */
[----:B------:R0:W-:Y:S04]  /*1b290*/  @!P5 STG.E.U8 desc[UR14][R10.64+0x1], R89 ;  /* 0x000001590a00d986 */ /* 0x0001e8000c10110e */
[----:B------:R2:W-:Y:S01]  /*1b2a0*/  @!P1 STG.E.U8 desc[UR14][R42.64], R90 ;  /* 0x0000005a2a009986 */ /* 0x0005e2000c10110e */
[C---:B------:R-:W-:Y:S02]  /*1b2b0*/  ISETP.LT.OR P1, PT, R0.reuse, 0x9, !P0 ;  /* 0x000000090000780c */ /* 0x040fe40004721670 */
[----:B------:R-:W-:Y:S02]  /*1b2c0*/  F2FP.SATFINITE.E4M3.F32.PACK_AB_MERGE_C R91, RZ, R91, RZ ;  /* 0x0000005bff5b723e */ /* 0x000fe400048070ff */
[----:B------:R-:W-:Y:S02]  /*1b2d0*/  ISETP.LT.OR P5, PT, R0, 0xa, !P0 ;  /* 0x0000000a0000780c */ /* 0x000fe400047a1670 */
[----:B0-----:R-:W-:-:S02]  /*1b2e0*/  F2FP.SATFINITE.E4M3.F32.PACK_AB_MERGE_C R89, RZ, R92, RZ ;  /* 0x0000005cff59723e */ /* 0x001fc400048070ff */
[C---:B------:R-:W-:Y:S02]  /*1b2f0*/  LOP3.LUT P3, RZ, R6.reuse, 0x1000000, RZ, 0xc0, !PT ;  /* 0x0100000006ff7812 */ /* 0x040fe4000786c0ff */
[----:B------:R-:W-:Y:S01]  /*1b300*/  F2FP.SATFINITE.E4M3.F32.PACK_AB_MERGE_C R93, RZ, R93, RZ ;  /* 0x0000005dff5d723e */ /* 0x000fe200048070ff */
[----:B--2---:R1:W5:Y:S02]  /*1b310*/  LDL.LU.64 R42, [R1+0x138] ;  /* 0x00013800012a7983 */ /* 0x0043640000300a00 */
[----:B------:R-:W0:Y:S02]  /*1b320*/  @!P1 LDC.64 R10, c[0x0][0x5c8] ;  /* 0x00017200ff0a9b82 */ /* 0x000e240000000a00 */
[----:B------:R2:W-:Y:S01]  /*1b330*/  @!P2 STG.E.U8 desc[UR14][R40.64+0x1], R91 ;  /* 0x0000015b2800a986 */ /* 0x0005e2000c10110e */
[----:B------:R-:W-:Y:S02]  /*1b340*/  F2FP.SATFINITE.E4M3.F32.PACK_AB_MERGE_C R94, RZ, R94, RZ ;  /* 0x0000005eff5e723e */ /* 0x000fe400048070ff */
[----:B------:R-:W-:-:S02]  /*1b350*/  LOP3.LUT P4, RZ, R6, 0x400000, RZ, 0xc0, !PT ;  /* 0x0040000006ff7812 */ /* 0x000fc4000788c0ff */
[----:B------:R-:W-:Y:S02]  /*1b360*/  F2FP.SATFINITE.E4M3.F32.PACK_AB_MERGE_C R95, RZ, R95, RZ ;  /* 0x0000005fff5f723e */ /* 0x000fe400048070ff */
[----:B------:R-:W-:Y:S02]  /*1b370*/  F2FP.SATFINITE.E4M3.F32.PACK_AB_MERGE_C R97, RZ, R97, RZ ;  /* 0x00000061ff61723e */ /* 0x000fe400048070ff */
[----:B------:R-:W-:Y:S02]  /*1b380*/  F2FP.SATFINITE.E4M3.F32.PACK_AB_MERGE_C R98, RZ, R98, RZ ;  /* 0x00000062ff62723e */ /* 0x000fe400048070ff */
[----:B------:R-:W-:Y:S01]  /*1b390*/  F2FP.SATFINITE.E4M3.F32.PACK_AB_MERGE_C R99, RZ, R99, RZ ;  /* 0x00000063ff63723e */ /* 0x000fe200048070ff */
[----:B--2---:R1:W5:Y:S01]  /*1b3a0*/  LDL.LU.64 R40, [R1+0x130] ;  /* 0x0001300001287983 */ /* 0x0043620000300a00 */
[----:B0-----:R-:W-:-:S05]  /*1b3b0*/  @!P1 IADD3 R10, P2, R152, R10, RZ ;  /* 0x0000000a980a9210 */ /* 0x001fca0007f5e0ff */
[----:B------:R-:W-:-:S05]  /*1b3c0*/  @!P1 IMAD.X R11, R153, 0x1, R11, P2 ;  /* 0x00000001990b9824 */ /* 0x000fca00010e060b */
[----:B------:R0:W-:Y:S02]  /*1b3d0*/  @!P1 STG.E.U8 desc[UR14][R10.64+0x8], R89 ;  /* 0x000008590a009986 */ /* 0x0001e4000c10110e */
[----:B0-----:R-:W0:Y:S02]  /*1b3e0*/  @!P5 LDC.64 R10, c[0x0][0x5c8] ;  /* 0x00017200ff0adb82 */ /* 0x001e240000000a00 */
[----:B0-----:R-:W-:-:S05]  /*1b3f0*/  @!P5 IADD3 R10, P6, R154, R10, RZ ;  /* 0x0000000a9a0ad210 */ /* 0x001fca0007fde0ff */
[----:B------:R-:W-:-:S05]  /*1b400*/  @!P5 IMAD.X R11, R155, 0x1, R11, P6 ;  /* 0x000000019b0bd824 */ /* 0x000fca00030e060b */
[----:B------:R-:W-:Y:S04]  /*1b410*/  @!P5 STG.E.U8 desc[UR14][R10.64+0x9], R93 ;  /* 0x0000095d0a00d986 */ /* 0x000fe8000c10110e */
[----:B------:R0:W-:Y:S01]  /*1b420*/  @!P3 STG.E.U8 desc[UR14][R38.64+0x8], R94 ;  /* 0x0000085e2600b986 */ /* 0x0001e2000c10110e */
[C---:B------:R-:W-:Y:S02]  /*1b430*/  ISETP.LT.OR P3, PT, R0.reuse, 0x11, !P0 ;  /* 0x000000110000780c */ /* 0x040fe40004761670 */
[----:B------:R-:W-:Y:S02]  /*1b440*/  ISETP.LT.OR P5, PT, R0, 0x12, !P0 ;  /* 0x000000120000780c */ /* 0x000fe400047a1670 */
[----:B------:R-:W-:Y:S02]  /*1b450*/  F2FP.SATFINITE.E4M3.F32.PACK_AB_MERGE_C R89, RZ, R96, RZ ;  /* 0x00000060ff59723e */ /* 0x000fe400048070ff */
[----:B------:R-:W-:-:S02]  /*1b460*/  LOP3.LUT P2, RZ, R6, 0x200000, RZ, 0xc0, !PT ;  /* 0x0020000006ff7812 */ /* 0x000fc4000784c0ff */
[----:B------:R-:W-:Y:S02]  /*1b470*/  LOP3.LUT P1, RZ, R6, 0x100000, RZ, 0xc0, !PT ;  /* 0x0010000006ff7812 */ /* 0x000fe4000782c0ff */
[----:B------:R-:W-:Y:S01]  /*1b480*/  F2FP.SATFINITE.E4M3.F32.PACK_AB_MERGE_C R101, RZ, R101, RZ ;  /* 0x00000065ff65723e */ /* 0x000fe200048070ff */
[----:B0-----:R1:W5:Y:S02]  /*1b490*/  LDL.LU.64 R38, [R1+0x128] ;  /* 0x0001280001267983 */ /* 0x0013640000300a00 */
[----:B------:R-:W0:Y:S02]  /*1b4a0*/  @!P3 LDC.64 R10, c[0x0][0x5c8] ;  /* 0x00017200ff0abb82 */ /* 0x000e240000000a00 */
[----:B------:R2:W-:Y:S01]  /*1b4b0*/  @!P4 STG.E.U8 desc[UR14][R36.64+0x9], R95 ;  /* 0x0000095f2400c986 */ /* 0x0005e2000c10110e */
[----:B------:R-:W-:Y:S02]  /*1b4c0*/  F2FP.SATFINITE.E4M3.F32.PACK_AB_MERGE_C R102, RZ, R102, RZ ;  /* 0x00000066ff66723e */ /* 0x000fe400048070ff */
[----:B------:R-:W-:-:S02]  /*1b4d0*/  F2FP.SATFINITE.E4M3.F32.PACK_AB_MERGE_C R103, RZ, R103, RZ ;  /* 0x00000067ff67723e */ /* 0x000fc400048070ff */
        /* <DEDUP_REMOVED lines=11> */
[----:B------:R-:W-:Y:S01]  /*1b590*/  @!P5 STG.E.U8 desc[UR14][R10.64+0x11], R97 ;  /* 0x000011610a00d986 */ /* 0x000fe2000c10110e */
[----:B------:R-:W-:-:S03]  /*1b5a0*/  ISETP.LT.OR P5, PT, R0, 0x1a, !P0 ;  /* 0x0000001a0000780c */ /* 0x000fc600047a1670 */
[----:B------:R0:W-:Y:S01]  /*1b5b0*/  @!P2 STG.E.U8 desc[UR14][R34.64+0x10], R98 ;  /* 0x000010622200a986 */ /* 0x0001e2000c10110e */
[----:B------:R-:W-:-:S09]  /*1b5c0*/  ISETP.LT.OR P2, PT, R0, 0x19, !P0 ;  /* 0x000000190000780c */ /* 0x000fd20004741670 */
[----:B------:R-:W2:Y:S01]  /*1b5d0*/  @!P5 LDC.64 R90, c[0x0][0x5c8] ;  /* 0x00017200ff5adb82 */ /* 0x000ea20000000a00 */
[----:B------:R-:W-:Y:S01]  /*1b5e0*/  LOP3.LUT P4, RZ, R6, 0x80000, RZ, 0xc0, !PT ;  /* 0x0008000006ff7812 */ /* 0x000fe2000788c0ff */
[----:B0-----:R1:W5:Y:S06]  /*1b5f0*/  LDL.LU.64 R34, [R1+0x118] ;  /* 0x0001180001227983 */ /* 0x00136c0000300a00 */
[----:B------:R-:W0:Y:S01]  /*1b600*/  @!P2 LDC.64 R10, c[0x0][0x5c8] ;  /* 0x00017200ff0aab82 */ /* 0x000e220000000a00 */
[----:B------:R3:W-:Y:S01]  /*1b610*/  @!P1 STG.E.U8 desc[UR14][R32.64+0x11], R99 ;  /* 0x0000116320009986 */ /* 0x0007e2000c10110e */
[----:B------:R-:W-:-:S02]  /*1b620*/  F2FP.SATFINITE.E4M3.F32.PACK_AB_MERGE_C R89, RZ, R100, RZ ;  /* 0x00000064ff59723e */ /* 0x000fc400048070ff */
[----:B------:R-:W-:Y:S02]  /*1b630*/  LOP3.LUT P3, RZ, R6, 0x40000, RZ, 0xc0, !PT ;  /* 0x0004000006ff7812 */ /* 0x000fe4000786c0ff */
[----:B------:R-:W-:Y:S02]  /*1b640*/  F2FP.SATFINITE.E4M3.F32.PACK_AB_MERGE_C R113, RZ, R113, RZ ;  /* 0x00000071ff71723e */ /* 0x000fe400048070ff */
[----:B------:R-:W-:Y:S02]  /*1b650*/  F2FP.SATFINITE.E4M3.F32.PACK_AB_MERGE_C R115, RZ, R115, RZ ;  /* 0x00000073ff73723e */ /* 0x000fe400048070ff */
[----:B------:R-:W-:Y:S02]  /*1b660*/  F2FP.SATFINITE.E4M3.F32.PACK_AB_MERGE_C R117, RZ, R117, RZ ;  /* 0x00000075ff75723e */ /* 0x000fe400048070ff */
[----:B------:R-:W-:Y:S01]  /*1b670*/  F2FP.SATFINITE.E4M3.F32.PACK_AB_MERGE_C R119, RZ, R119, RZ ;  /* 0x00000077ff77723e */ /* 0x000fe200048070ff */
[----:B---3--:R1:W5:Y:S01]  /*1b680*/  LDL.LU.64 R32, [R1+0x110] ;  /* 0x0001100001207983 */ /* 0x0083620000300a00 */
[----:B--2---:R-:W-:-:S02]  /*1b690*/  @!P5 IADD3 R160, P6, R160, R90, RZ ;  /* 0x0000005aa0a0d210 */ /* 0x004fc40007fde0ff */
[----:B0-----:R-:W-:-:S03]  /*1b6a0*/  @!P2 IADD3 R10, P1, R156, R10, RZ ;  /* 0x0000000a9c0aa210 */ /* 0x001fc60007f3e0ff */
[----:B------:R-:W-:Y:S02]  /*1b6b0*/  @!P5 IMAD.X R161, R161, 0x1, R91, P6 ;  /* 0x00000001a1a1d824 */ /* 0x000fe400030e065b */
[----:B------:R-:W-:-:S05]  /*1b6c0*/  @!P2 IMAD.X R11, R157, 0x1, R11, P1 ;  /* 0x000000019d0ba824 */ /* 0x000fca00008e060b */
[----:B------:R0:W-:Y:S04]  /*1b6d0*/  @!P2 STG.E.U8 desc[UR14][R10.64+0x18], R89 ;  /* 0x000018590a00a986 */ /* 0x0001e8000c10110e */
[----:B------:R-:W-:Y:S01]  /*1b6e0*/  @!P5 STG.E.U8 desc[UR14][R160.64+0x19], R101 ;  /* 0x00001965a000d986 */ /* 0x000fe2000c10110e */
[----:B------:R-:W-:-:S03]  /*1b6f0*/  ISETP.LT.OR P5, PT, R0, 0x22, !P0 ;  /* 0x000000220000780c */ /* 0x000fc600047a1670 */
[----:B------:R2:W-:Y:S01]  /*1b700*/  @!P4 STG.E.U8 desc[UR14][R30.64+0x18], R102 ;  /* 0x000018661e00c986 */ /* 0x0005e2000c10110e */
[----:B------:R-:W-:-:S09]  /*1b710*/  ISETP.LT.OR P4, PT, R0, 0x21, !P0 ;  /* 0x000000210000780c */ /* 0x000fd20004781670 */
[----:B0-----:R-:W0:Y:S01]  /*1b720*/  @!P5 LDC.64 R88, c[0x0][0x5c8] ;  /* 0x00017200ff58db82 */ /* 0x001e220000000a00 */
[C---:B------:R-:W-:Y:S01]  /*1b730*/  LOP3.LUT P1, RZ, R6.reuse, 0x20000, RZ, 0xc0, !PT ;  /* 0x0002000006ff7812 */ /* 0x040fe2000782c0ff */
[----:B--2---:R1:W5:Y:S06]  /*1b740*/  LDL.LU.64 R30, [R1+0x108] ;  /* 0x00010800011e7983 */ /* 0x00436c0000300a00 */
[----:B------:R-:W2:Y:S01]  /*1b750*/  @!P4 LDC.64 R10, c[0x0][0x5c8] ;  /* 0x00017200ff0acb82 */ /* 0x000ea20000000a00 */
[----:B------:R3:W-:Y:S01]  /*1b760*/  @!P3 STG.E.U8 desc[UR14][R28.64+0x19], R103 ;  /* 0x000019671c00b986 */ /* 0x0007e2000c10110e */
[----:B------:R-:W-:-:S02]  /*1b770*/  LOP3.LUT P2, RZ, R6, 0x10000, RZ, 0xc0, !PT ;  /* 0x0001000006ff7812 */ /* 0x000fc4000784c0ff */
[----:B------:R-:W-:Y:S02]  /*1b780*/  F2FP.SATFINITE.E4M3.F32.PACK_AB_MERGE_C R121, RZ, R121, RZ ;  /* 0x00000079ff79723e */ /* 0x000fe400048070ff */
[----:B------:R-:W-:Y:S02]  /*1b790*/  F2FP.SATFINITE.E4M3.F32.PACK_AB_MERGE_C R123, RZ, R123, RZ ;  /* 0x0000007bff7b723e */ /* 0x000fe400048070ff */
[----:B------:R-:W-:Y:S02]  /*1b7a0*/  F2FP.SATFINITE.E4M3.F32.PACK_AB_MERGE_C R125, RZ, R125, RZ ;  /* 0x0000007dff7d723e */ /* 0x000fe400048070ff */
[----:B------:R-:W-:Y:S02]  /*1b7b0*/  F2FP.SATFINITE.E4M3.F32.PACK_AB_MERGE_C R127, RZ, R127, RZ ;  /* 0x0000007fff7f723e */ /* 0x000fe400048070ff */
[----:B------:R-:W-:Y:S01]  /*1b7c0*/  F2FP.SATFINITE.E4M3.F32.PACK_AB_MERGE_C R129, RZ, R129, RZ ;  /* 0x00000081ff81723e */ /* 0x000fe200048070ff */
[----:B---3--:R1:W5:Y:S01]  /*1b7d0*/  LDL.LU.64 R28, [R1+0x100] ;  /* 0x00010000011c7983 */ /* 0x0083620000300a00 */
[----:B0-----:R-:W-:-:S02]  /*1b7e0*/  @!P5 IADD3 R168, P6, R168, R88, RZ ;  /* 0x00000058a8a8d210 */ /* 0x001fc40007fde0ff */
[----:B--2---:R-:W-:-:S03]  /*1b7f0*/  @!P4 IADD3 R164, P3, R164, R10, RZ ;  /* 0x0000000aa4a4c210 */ /* 0x004fc60007f7e0ff */
[----:B------:R-:W-:Y:S01]  /*1b800*/  @!P5 IMAD.X R169, R169, 0x1, R89, P6 ;  /* 0x00000001a9a9d824 */ /* 0x000fe200030e0659 */
[----:B------:R-:W-:Y:S01]  /*1b810*/  F2FP.SATFINITE.E4M3.F32.PACK_AB_MERGE_C R89, RZ, R106, RZ ;  /* 0x0000006aff59723e */ /* 0x000fe200048070ff */
[----:B------:R-:W-:Y:S01]  /*1b820*/  @!P4 IMAD.X R165, R165, 0x1, R11, P3 ;  /* 0x00000001a5a5c824 */ /* 0x000fe200018e060b */
[----:B------:R-:W-:-:S05]  /*1b830*/  F2FP.SATFINITE.E4M3.F32.PACK_AB_MERGE_C R11, RZ, R104, RZ ;  /* 0x00000068ff0b723e */ /* 0x000fca00048070ff */
[----:B------:R0:W-:Y:S04]  /*1b840*/  @!P4 STG.E.U8 desc[UR14][R164.64+0x20], R11 ;  /* 0x0000200ba400c986 */ /* 0x0001e8000c10110e */
[----:B------:R-:W-:Y:S01]  /*1b850*/  @!P5 STG.E.U8 desc[UR14][R168.64+0x21], R105 ;  /* 0x00002169a800d986 */ /* 0x000fe2000c10110e */
[----:B------:R-:W-:-:S03]  /*1b860*/  ISETP.LT.OR P5, PT, R0, 0x2a, !P0 ;  /* 0x0000002a0000780c */ /* 0x000fc600047a1670 */
[----:B------:R2:W-:Y:S01]  /*1b870*/  @!P1 STG.E.U8 desc[UR14][R250.64+0x20], R89 ;  /* 0x00002059fa009986 */ /* 0x0005e2000c10110e */
[----:B------:R-:W-:-:S09]  /*1b880*/  ISETP.LT.OR P1, PT, R0, 0x29, !P0 ;  /* 0x000000290000780c */ /* 0x000fd20004721670 */
[----:B------:R-:W3:Y:S08]  /*1b890*/  @!P5 LDC.64 R90, c[0x0][0x5c8] ;  /* 0x00017200ff5adb82 */ /* 0x000ef00000000a00 */
[----:B0-----:R-:W0:Y:S01]  /*1b8a0*/  @!P1 LDC.64 R10, c[0x0][0x5c8] ;  /* 0x00017200ff0a9b82 */ /* 0x001e220000000a00 */
[----:B------:R-:W-:Y:S01]  /*1b8b0*/  @!P2 STG.E.U8 desc[UR14][R248.64+0x21], R107 ;  /* 0x0000216bf800a986 */ /* 0x000fe2000c10110e */
[----:B------:R-:W-:-:S02]  /*1b8c0*/  LOP3.LUT P3, RZ, R6, 0x8000, RZ, 0xc0, !PT ;  /* 0x0000800006ff7812 */ /* 0x000fc4000786c0ff */
[----:B--2---:R-:W-:Y:S02]  /*1b8d0*/  F2FP.SATFINITE.E4M3.F32.PACK_AB_MERGE_C R89, RZ, R110, RZ ;  /* 0x0000006eff59723e */ /* 0x004fe400048070ff */
[----:B---3--:R-:W-:Y:S02]  /*1b8e0*/  @!P5 IADD3 R170, P6, R170, R90, RZ ;  /* 0x0000005aaaaad210 */ /* 0x008fe40007fde0ff */
[----:B0-----:R-:W-:-:S03]  /*1b8f0*/  @!P1 IADD3 R166, P2, R166, R10, RZ ;  /* 0x0000000aa6a69210 */ /* 0x001fc60007f5e0ff */
[----:B------:R-:W-:Y:S02]  /*1b900*/  @!P5 IMAD.X R171, R171, 0x1, R91, P6 ;  /* 0x00000001ababd824 */ /* 0x000fe400030e065b */
[----:B------:R-:W-:Y:S01]  /*1b910*/  @!P1 IMAD.X R167, R167, 0x1, R11, P2 ;  /* 0x00000001a7a79824 */ /* 0x000fe200010e060b */
[----:B------:R-:W-:-:S05]  /*1b920*/  F2FP.SATFINITE.E4M3.F32.PACK_AB_MERGE_C R11, RZ, R108, RZ ;  /* 0x0000006cff0b723e */ /* 0x000fca00048070ff */
[----:B------:R0:W-:Y:S04]  /*1b930*/  @!P1 STG.E.U8 desc[UR14][R166.64+0x28], R11 ;  /* 0x0000280ba6009986 */ /* 0x0001e8000c10110e */
[----:B------:R-:W-:Y:S04]  /*1b940*/  @!P5 STG.E.U8 desc[UR14][R170.64+0x29], R109 ;  /* 0x0000296daa00d986 */ /* 0x000fe8000c10110e */
[----:B------:R-:W-:Y:S01]  /*1b950*/  @!P3 STG.E.U8 desc[UR14][R246.64+0x28], R89 ;  /* 0x00002859f600b986 */ /* 0x000fe2000c10110e */
[----:B------:R-:W-:Y:S02]  /*1b960*/  ISETP.LT.OR P3, PT, R0, 0x31, !P0 ;  /* 0x000000310000780c */ /* 0x000fe40004761670 */
[----:B------:R-:W-:-:S11]  /*1b970*/  LOP3.LUT P4, RZ, R6, 0x4000, RZ, 0xc0, !PT ;  /* 0x0000400006ff7812 */ /* 0x000fd6000788c0ff */
[----:B0-----:R-:W0:Y:S01]  /*1b980*/  @!P3 LDC.64 R10, c[0x0][0x5c8] ;  /* 0x00017200ff0abb82 */ /* 0x001e220000000a00 */
[----:B------:R-:W-:Y:S01]  /*1b990*/  ISETP.LT.OR P5, PT, R0, 0x32, !P0 ;  /* 0x000000320000780c */ /* 0x000fe200047a1670 */
[----:B------:R2:W-:Y:S01]  /*1b9a0*/  @!P4 STG.E.U8 desc[UR14][R8.64+0x29], R111 ;  /* 0x0000296f0800c986 */ /* 0x0005e2000c10110e */
[----:B0-----:R-:W-:-:S05]  /*1b9b0*/  @!P3 IADD3 R172, P4, R172, R10, RZ ;  /* 0x0000000aacacb210 */ /* 0x001fca0007f9e0ff */
[----:B------:R-:W-:-:S06]  /*1b9c0*/  @!P3 IMAD.X R173, R173, 0x1, R11, P4 ;  /* 0x00000001adadb824 */ /* 0x000fcc00020e060b */
[----:B------:R-:W0:Y:S01]  /*1b9d0*/  @!P5 LDC.64 R10, c[0x0][0x5c8] ;  /* 0x00017200ff0adb82 */ /* 0x000e220000000a00 */
[----:B------:R-:W-:-:S05]  /*1b9e0*/  F2FP.SATFINITE.E4M3.F32.PACK_AB_MERGE_C R91, RZ, R112, RZ ;  /* 0x00000070ff5b723e */ /* 0x000fca00048070ff */
[----:B------:R3:W-:Y:S01]  /*1b9f0*/  @!P3 STG.E.U8 desc[UR14][R172.64+0x30], R91 ;  /* 0x0000305bac00b986 */ /* 0x0007e2000c10110e */
[----:B0-----:R-:W-:-:S05]  /*1ba00*/  @!P5 IADD3 R10, P6, R163, R10, RZ ;  /* 0x0000000aa30ad210 */ /* 0x001fca0007fde0ff */
[----:B------:R-:W-:Y:S01]  /*1ba10*/  @!P5 IMAD.X R11, R180, 0x1, R11, P6 ;  /* 0x00000001b40bd824 */ /* 0x000fe200030e060b */
[----:B------:R-:W-:-:S04]  /*1ba20*/  ISETP.LT.OR P6, PT, R0, 0x39, !P0 ;  /* 0x000000390000780c */ /* 0x000fc800047c1670 */
[----:B------:R0:W-:Y:S01]  /*1ba30*/  @!P5 STG.E.U8 desc[UR14][R10.64+0x31], R113 ;  /* 0x000031710a00d986 */ /* 0x0001e2000c10110e */
[----:B------:R-:W-:-:S08]  /*1ba40*/  ISETP.LT.OR P5, PT, R0, 0x3a, !P0 ;  /* 0x0000003a0000780c */ /* 0x000fd000047a1670 */
[----:B--2---:R-:W2:Y:S01]  /*1ba50*/  @!P6 LDC.64 R8, c[0x0][0x5c8] ;  /* 0x00017200ff08eb82 */ /* 0x004ea20000000a00 */
[C---:B------:R-:W-:Y:S02]  /*1ba60*/  LOP3.LUT P2, RZ, R6.reuse, 0x2000, RZ, 0xc0, !PT ;  /* 0x0000200006ff7812 */ /* 0x040fe4000784c0ff */
[----:B------:R-:W-:-:S05]  /*1ba70*/  LOP3.LUT P1, RZ, R6, 0x1000, RZ, 0xc0, !PT ;  /* 0x0000100006ff7812 */ /* 0x000fca000782c0ff */
[----:B---3--:R-:W3:Y:S01]  /*1ba80*/  @!P5 LDC.64 R90, c[0x0][0x5c8] ;  /* 0x00017200ff5adb82 */ /* 0x008ee20000000a00 */
[----:B------:R-:W-:-:S05]  /*1ba90*/  F2FP.SATFINITE.E4M3.F32.PACK_AB_MERGE_C R89, RZ, R114, RZ ;  /* 0x00000072ff59723e */ /* 0x000fca00048070ff */
[----:B------:R-:W-:Y:S04]  /*1baa0*/  @!P2 STG.E.U8 desc[UR14][R14.64+0x30], R89 ;  /* 0x000030590e00a986 */ /* 0x000fe8000c10110e */
[----:B------:R-:W-:Y:S01]  /*1bab0*/  @!P1 STG.E.U8 desc[UR14][R16.64+0x31], R115 ;  /* 0x0000317310009986 */ /* 0x000fe2000c10110e */
[----:B0-----:R-:W-:Y:S02]  /*1bac0*/  F2FP.SATFINITE.E4M3.F32.PACK_AB_MERGE_C R11, RZ, R116, RZ ;  /* 0x00000074ff0b723e */ /* 0x001fe400048070ff */
[----:B--2---:R-:W-:-:S05]  /*1bad0*/  @!P6 IADD3 R8, P1, R181, R8, RZ ;  /* 0x00000008b508e210 */ /* 0x004fca0007f3e0ff */
[----:B------:R-:W-:Y:S01]  /*1bae0*/  @!P6 IMAD.X R9, R182, 0x1, R9, P1 ;  /* 0x00000001b609e824 */ /* 0x000fe200008e0609 */
[----:B------:R-:W-:-:S04]  /*1baf0*/  LOP3.LUT P4, RZ, R6, 0x800, RZ, 0xc0, !PT ;  /* 0x0000080006ff7812 */ /* 0x000fc8000788c0ff */
[----:B------:R0:W-:Y:S01]  /*1bb00*/  @!P6 STG.E.U8 desc[UR14][R8.64+0x38], R11 ;  /* 0x0000380b0800e986 */ /* 0x0001e2000c10110e */
[----:B---3--:R-:W-:-:S05]  /*1bb10*/  @!P5 IADD3 R184, P6, R184, R90, RZ ;  /* 0x0000005ab8b8d210 */ /* 0x008fca0007fde0ff */
[----:B------:R-:W-:Y:S01]  /*1bb20*/  @!P5 IMAD.X R185, R185, 0x1, R91, P6 ;  /* 0x00000001b9b9d824 */ /* 0x000fe200030e065b */
[----:B------:R-:W-:Y:S02]  /*1bb30*/  ISETP.NE.AND P6, PT, R7, RZ, PT ;  /* 0x000000ff0700720c */ /* 0x000fe40003fc5270 */
[----:B------:R-:W-:Y:S02]  /*1bb40*/  F2FP.SATFINITE.E4M3.F32.PACK_AB_MERGE_C R7, RZ, R118, RZ ;  /* 0x00000076ff07723e */ /* 0x000fe400048070ff */
[----:B------:R-:W-:Y:S04]  /*1bb50*/  @!P5 STG.E.U8 desc[UR14][R184.64+0x39], R117 ;  /* 0x00003975b800d986 */ /* 0x000fe8000c10110e */
[----:B------:R2:W-:Y:S01]  /*1bb60*/  @!P4 STG.E.U8 desc[UR14][R18.64+0x38], R7 ;  /* 0x000038071200c986 */ /* 0x0005e2000c10110e */
[----:B------:R-:W-:-:S02]  /*1bb70*/  ISETP.LT.OR P4, PT, R0, 0x41, !P0 ;  /* 0x000000410000780c */ /* 0x000fc40004781670 */
[----:B------:R-:W-:-:S11]  /*1bb80*/  LOP3.LUT P3, RZ, R6, 0x400, RZ, 0xc0, !PT ;  /* 0x0000040006ff7812 */ /* 0x000fd6000786c0ff */
[----:B0-----:R-:W0:Y:S02]  /*1bb90*/  @!P4 LDC.64 R8, c[0x0][0x5c8] ;  /* 0x00017200ff08cb82 */ /* 0x001e240000000a00 */
[----:B------:R-:W-:Y:S01]  /*1bba0*/  @!P3 STG.E.U8 desc[UR14][R20.64+0x39], R119 ;  /* 0x000039771400b986 */ /* 0x000fe2000c10110e */
[----:B0-----:R-:W-:-:S05]  /*1bbb0*/  @!P4 IADD3 R162, P3, R162, R8, RZ ;  /* 0x00000008a2a2c210 */ /* 0x001fca0007f7e0ff */
[----:B------:R-:W-:Y:S01]  /*1bbc0*/  @!P4 IMAD.X R163, R183, 0x1, R9, P3 ;  /* 0x00000001b7a3c824 */ /* 0x000fe200018e0609 */
[----:B------:R-:W-:-:S13]  /*1bbd0*/  ISETP.LT.OR P3, PT, R0, 0x42, !P0 ;  /* 0x000000420000780c */ /* 0x000fda0004761670 */
[----:B------:R-:W0:Y:S01]  /*1bbe0*/  @!P3 LDC.64 R10, c[0x0][0x5c8] ;  /* 0x00017200ff0abb82 */ /* 0x000e220000000a00 */
[----:B------:R-:W-:Y:S02]  /*1bbf0*/  F2FP.SATFINITE.E4M3.F32.PACK_AB_MERGE_C R9, RZ, R120, RZ ;  /* 0x00000078ff09723e */ /* 0x000fe400048070ff */
[----:B------:R-:W-:-:S03]  /*1bc00*/  LOP3.LUT P1, RZ, R6, 0x200, RZ, 0xc0, !PT ;  /* 0x0000020006ff7812 */ /* 0x000fc6000782c0ff */
[----:B------:R3:W-:Y:S01]  /*1bc10*/  @!P4 STG.E.U8 desc[UR14][R162.64+0x40], R9 ;  /* 0x00004009a200c986 */ /* 0x0007e2000c10110e */
[----:B--2---:R-:W-:Y:S02]  /*1bc20*/  F2FP.SATFINITE.E4M3.F32.PACK_AB_MERGE_C R7, RZ, R122, RZ ;  /* 0x0000007aff07723e */ /* 0x004fe400048070ff */
[----:B0-----:R-:W-:-:S05]  /*1bc30*/  @!P3 IADD3 R174, P4, R174, R10, RZ ;  /* 0x0000000aaeaeb210 */ /* 0x001fca0007f9e0ff */
[----:B------:R-:W-:-:S05]  /*1bc40*/  @!P3 IMAD.X R175, R175, 0x1, R11, P4 ;  /* 0x00000001afafb824 */ /* 0x000fca00020e060b */
[----:B------:R-:W-:Y:S04]  /*1bc50*/  @!P3 STG.E.U8 desc[UR14][R174.64+0x41], R121 ;  /* 0x00004179ae00b986 */ /* 0x000fe8000c10110e */
[----:B------:R0:W-:Y:S01]  /*1bc60*/  @!P1 STG.E.U8 desc[UR14][R22.64+0x40], R7 ;  /* 0x0000400716009986 */ /* 0x0001e2000c10110e */
[----:B------:R-:W-:Y:S02]  /*1bc70*/  ISETP.NE.AND P1, PT, R188, RZ, PT ;  /* 0x000000ffbc00720c */ /* 0x000fe40003f25270 */
[----:B------:R-:W-:-:S11]  /*1bc80*/  LOP3.LUT P2, RZ, R6, 0x100, RZ, 0xc0, !PT ;  /* 0x0000010006ff7812 */ /* 0x000fd6000784c0ff */
[----:B---3--:R-:W2:Y:S02]  /*1bc90*/  @!P1 LDC.64 R8, c[0x0][0x5c8] ;  /* 0x00017200ff089b82 */ /* 0x008ea40000000a00 */
[----:B------:R-:W-:Y:S01]  /*1bca0*/  @!P2 STG.E.U8 desc[UR14][R216.64+0x41], R123 ;  /* 0x0000417bd800a986 */ /* 0x000fe2000c10110e */
[----:B--2---:R-:W-:-:S05]  /*1bcb0*/  @!P1 IADD3 R186, P2, R186, R8, RZ ;  /* 0x00000008baba9210 */ /* 0x004fca0007f5e0ff */
[----:B------:R-:W-:Y:S01]  /*1bcc0*/  @!P1 IMAD.X R187, R187, 0x1, R9, P2 ;  /* 0x00000001bbbb9824 */ /* 0x000fe200010e0609 */
[----:B------:R-:W-:-:S13]  /*1bcd0*/  ISETP.NE.AND P2, PT, R190, RZ, PT ;  /* 0x000000ffbe00720c */ /* 0x000fda0003f45270 */
[----:B------:R-:W2:Y:S01]  /*1bce0*/  @!P2 LDC.64 R8, c[0x0][0x5c8] ;  /* 0x00017200ff08ab82 */ /* 0x000ea20000000a00 */
[----:B------:R-:W-:Y:S02]  /*1bcf0*/  ISETP.NE.AND P3, PT, R193, RZ, PT ;  /* 0x000000ffc100720c */ /* 0x000fe40003f65270 */
[----:B------:R-:W-:Y:S02]  /*1bd00*/  F2FP.SATFINITE.E4M3.F32.PACK_AB_MERGE_C R11, RZ, R124, RZ ;  /* 0x0000007cff0b723e */ /* 0x000fe400048070ff */
[----:B------:R-:W-:-:S03]  /*1bd10*/  ISETP.NE.AND P4, PT, R198, RZ, PT ;  /* 0x000000ffc600720c */ /* 0x000fc60003f85270 */
[----:B------:R3:W-:Y:S01]  /*1bd20*/  @!P1 STG.E.U8 desc[UR14][R186.64+0x48], R11 ;  /* 0x0000480bba009986 */ /* 0x0007e2000c10110e */
[----:B0-----:R-:W-:-:S09]  /*1bd30*/  F2FP.SATFINITE.E4M3.F32.PACK_AB_MERGE_C R7, RZ, R126, RZ ;  /* 0x0000007eff07723e */ /* 0x001fd200048070ff */
[----:B------:R-:W0:Y:S01]  /*1bd40*/  @!P4 LDC.64 R14, c[0x0][0x5c8] ;  /* 0x00017200ff0ecb82 */ /* 0x000e220000000a00 */
[----:B--2---:R-:W-:-:S07]  /*1bd50*/  @!P2 IADD3 R8, P1, R13, R8, RZ ;  /* 0x000000080d08a210 */ /* 0x004fce0007f3e0ff */
[----:B---3--:R-:W2:Y:S01]  /*1bd60*/  @!P3 LDC.64 R10, c[0x0][0x5c8] ;  /* 0x00017200ff0abb82 */ /* 0x008ea20000000a00 */
[----:B------:R-:W-:Y:S01]  /*1bd70*/  @!P2 IMAD.X R9, R189, 0x1, R9, P1 ;  /* 0x00000001bd09a824 */ /* 0x000fe200008e0609 */
[----:B------:R-:W-:-:S04]  /*1bd80*/  LOP3.LUT P1, RZ, R6, 0x40, RZ, 0xc0, !PT ;  /* 0x0000004006ff7812 */ /* 0x000fc8000782c0ff */
[----:B------:R3:W-:Y:S01]  /*1bd90*/  @!P2 STG.E.U8 desc[UR14][R8.64+0x49], R125 ;  /* 0x0000497d0800a986 */ /* 0x0007e2000c10110e */
[----:B------:R-:W-:Y:S02]  /*1bda0*/  LOP3.LUT P2, RZ, R6, 0x80, RZ, 0xc0, !PT ;  /* 0x0000008006ff7812 */ /* 0x000fe4000784c0ff */
[----:B------:R-:W-:-:S11]  /*1bdb0*/  ISETP.NE.AND P5, PT, R199, RZ, PT ;  /* 0x000000ffc700720c */ /* 0x000fd60003fa5270 */
[----:B------:R-:W-:Y:S04]  /*1bdc0*/  @!P2 STG.E.U8 desc[UR14][R218.64+0x48], R7 ;  /* 0x00004807da00a986 */ /* 0x000fe8000c10110e */
[----:B------:R-:W-:Y:S01]  /*1bdd0*/  @!P1 STG.E.U8 desc[UR14][R220.64+0x49], R127 ;  /* 0x0000497fdc009986 */ /* 0x000fe2000c10110e */
[----:B--2---:R-:W-:Y:S02]  /*1bde0*/  @!P3 IADD3 R10, P1, R191, R10, RZ ;  /* 0x0000000abf0ab210 */ /* 0x004fe40007f3e0ff */
[----:B---3--:R-:W-:-:S03]  /*1bdf0*/  F2FP.SATFINITE.E4M3.F32.PACK_AB_MERGE_C R9, RZ, R128, RZ ;  /* 0x00000080ff09723e */ /* 0x008fc600048070ff */
[----:B------:R-:W-:Y:S01]  /*1be00*/  @!P3 IMAD.X R11, R192, 0x1, R11, P1 ;  /* 0x00000001c00bb824 */ /* 0x000fe200008e060b */
[----:B0-----:R-:W-:-:S04]  /*1be10*/  @!P4 IADD3 R196, P1, R196, R14, RZ ;  /* 0x0000000ec4c4c210 */ /* 0x001fc80007f3e0ff */
[----:B------:R0:W-:Y:S01]  /*1be20*/  @!P3 STG.E.U8 desc[UR14][R10.64+0x50], R9 ;  /* 0x000050090a00b986 */ /* 0x0001e2000c10110e */
[----:B------:R-:W-:Y:S01]  /*1be30*/  @!P4 IMAD.X R197, R197, 0x1, R15, P1 ;  /* 0x00000001c5c5c824 */ /* 0x000fe200008e060f */
[C---:B------:R-:W-:Y:S01]  /*1be40*/  LOP3.LUT P1, RZ, R6.reuse, 0x10, RZ, 0xc0, !PT ;  /* 0x0000001006ff7812 */ /* 0x040fe2000782c0ff */
[----:B0-----:R-:W0:Y:S03]  /*1be50*/  @!P5 LDC.64 R8, c[0x0][0x5c8] ;  /* 0x00017200ff08db82 */ /* 0x001e260000000a00 */
[----:B------:R-:W-:Y:S01]  /*1be60*/  @!P4 STG.E.U8 desc[UR14][R196.64+0x51], R129 ;  /* 0x00005181c400c986 */ /* 0x000fe2000c10110e */
[----:B------:R-:W-:-:S04]  /*1be70*/  LOP3.LUT P4, RZ, R6, 0x20, RZ, 0xc0, !PT ;  /* 0x0000002006ff7812 */ /* 0x000fc8000788c0ff */
[----:B------:R-:W2:Y:S01]  /*1be80*/  @!P6 LDC.64 R10, c[0x0][0x5c8] ;  /* 0x00017200ff0aeb82 */ /* 0x000ea20000000a00 */
[----:B------:R-:W-:Y:S02]  /*1be90*/  F2FP.SATFINITE.E4M3.F32.PACK_AB_MERGE_C R7, RZ, R130, RZ ;  /* 0x00000082ff07723e */ /* 0x000fe400048070ff */
[----:B------:R-:W-:-:S06]  /*1bea0*/  F2FP.SATFINITE.E4M3.F32.PACK_AB_MERGE_C R131, RZ, R131, RZ ;  /* 0x00000083ff83723e */ /* 0x000fcc00048070ff */
[----:B------:R3:W-:Y:S04]  /*1beb0*/  @!P4 STG.E.U8 desc[UR14][R222.64+0x50], R7 ;  /* 0x00005007de00c986 */ /* 0x0007e8000c10110e */
[----:B------:R-:W-:Y:S01]  /*1bec0*/  @!P1 STG.E.U8 desc[UR14][R224.64+0x51], R131 ;  /* 0x00005183e0009986 */ /* 0x000fe2000c10110e */
[----:B0-----:R-:W-:-:S05]  /*1bed0*/  @!P5 IADD3 R194, P1, R194, R8, RZ ;  /* 0x00000008c2c2d210 */ /* 0x001fca0007f3e0ff */
[----:B------:R-:W-:Y:S01]  /*1bee0*/  @!P5 IMAD.X R195, R195, 0x1, R9, P1 ;  /* 0x00000001c3c3d824 */ /* 0x000fe200008e0609 */
[----:B--2---:R-:W-:-:S05]  /*1bef0*/  @!P6 IADD3 R176, P1, R176, R10, RZ ;  /* 0x0000000ab0b0e210 */ /* 0x004fca0007f3e0ff */
[----:B------:R-:W-:Y:S01]  /*1bf00*/  @!P6 IMAD.X R177, R177, 0x1, R11, P1 ;  /* 0x00000001b1b1e824 */ /* 0x000fe200008e060b */
[----:B------:R-:W-:Y:S01]  /*1bf10*/  ISETP.LT.OR P1, PT, R0, 0x61, !P0 ;  /* 0x000000610000780c */ /* 0x000fe20004721670 */
[----:B------:R-:W-:Y:S01]  /*1bf20*/  FMUL R132, R132, UR13 ;  /* 0x0000000d84847c20 */ /* 0x000fe20008400000 */
[----:B------:R-:W-:Y:S01]  /*1bf30*/  LOP3.LUT P2, RZ, R6, 0x8, RZ, 0xc0, !PT ;  /* 0x0000000806ff7812 */ /* 0x000fe2000784c0ff */
[----:B------:R-:W-:Y:S01]  /*1bf40*/  FMUL R133, R133, UR13 ;  /* 0x0000000d85857c20 */ /* 0x000fe20008400000 */
[----:B------:R-:W-:Y:S02]  /*1bf50*/  FMUL R134, R134, UR13 ;  /* 0x0000000d86867c20 */ /* 0x000fe40008400000 */
[----:B------:R-:W-:Y:S02]  /*1bf60*/  F2FP.SATFINITE.E4M3.F32.PACK_AB_MERGE_C R9, RZ, R132, RZ ;  /* 0x00000084ff09723e */ /* 0x000fe400048070ff */
[----:B------:R-:W-:Y:S02]  /*1bf70*/  F2FP.SATFINITE.E4M3.F32.PACK_AB_MERGE_C R133, RZ, R133, RZ ;  /* 0x00000085ff85723e */ /* 0x000fe400048070ff */
[----:B---3--:R-:W-:Y:S01]  /*1bf80*/  F2FP.SATFINITE.E4M3.F32.PACK_AB_MERGE_C R7, RZ, R134, RZ ;  /* 0x00000086ff07723e */ /* 0x008fe200048070ff */
[----:B------:R0:W-:Y:S02]  /*1bf90*/  @!P5 STG.E.U8 desc[UR14][R194.64+0x58], R9 ;  /* 0x00005809c200d986 */ /* 0x0001e4000c10110e */
[----:B------:R-:W2:Y:S02]  /*1bfa0*/  @!P1 LDC.64 R10, c[0x0][0x5c8] ;  /* 0x00017200ff0a9b82 */ /* 0x000ea40000000a00 */
[----:B------:R-:W-:Y:S01]  /*1bfb0*/  @!P6 STG.E.U8 desc[UR14][R176.64+0x59], R133 ;  /* 0x00005985b000e986 */ /* 0x000fe2000c10110e */
[----:B------:R-:W-:-:S03]  /*1bfc0*/  LOP3.LUT P3, RZ, R6, 0x4, RZ, 0xc0, !PT ;  /* 0x0000000406ff7812 */ /* 0x000fc6000786c0ff */
[----:B------:R3:W-:Y:S01]  /*1bfd0*/  @!P2 STG.E.U8 desc[UR14][R226.64+0x58], R7 ;  /* 0x00005807e200a986 */ /* 0x0007e2000c10110e */
[----:B------:R-:W-:Y:S01]  /*1bfe0*/  ISETP.LT.OR P2, PT, R0, 0x62, !P0 ;  /* 0x000000620000780c */ /* 0x000fe20004741670 */
[----:B------:R-:W-:Y:S01]  /*1bff0*/  FMUL R135, R135, UR13 ;  /* 0x0000000d87877c20 */ /* 0x000fe20008400000 */
[----:B0-----:R-:W-:-:S04]  /*1c000*/  IMAD.U32 R9, RZ, RZ, UR6 ;  /* 0x00000006ff097e24 */ /* 0x001fc8000f8e00ff */
[----:B------:R-:W-:Y:S01]  /*1c010*/  F2FP.SATFINITE.E4M3.F32.PACK_AB_MERGE_C R135, RZ, R135, RZ ;  /* 0x00000087ff87723e */ /* 0x000fe200048070ff */
[----:B------:R-:W-:Y:S02]  /*1c020*/  IMAD.U32 R13, RZ, RZ, UR6 ;  /* 0x00000006ff0d7e24 */ /* 0x000fe4000f8e00ff */
[----:B------:R-:W-:Y:S02]  /*1c030*/  IMAD.U32 R8, RZ, RZ, UR7 ;  /* 0x00000007ff087e24 */ /* 0x000fe4000f8e00ff */
[----:B------:R-:W-:Y:S02]  /*1c040*/  @!P3 STG.E.U8 desc[UR14][R228.64+0x59], R135 ;  /* 0x00005987e400b986 */ /* 0x000fe4000c10110e */
[----:B------:R-:W0:Y:S01]  /*1c050*/  @!P2 LDC.64 R14, c[0x0][0x5c8] ;  /* 0x00017200ff0eab82 */ /* 0x000e220000000a00 */
[----:B------:R-:W-:Y:S02]  /*1c060*/  @!P1 LEA R9, P3, R9, R4, 0x7 ;  /* 0x0000000409099211 */ /* 0x000fe400078638ff */
[----:B------:R-:W-:-:S02]  /*1c070*/  LOP3.LUT P5, RZ, R6, 0x2, RZ, 0xc0, !PT ;  /* 0x0000000206ff7812 */ /* 0x000fc400078ac0ff */
[----:B------:R-:W-:Y:S02]  /*1c080*/  LOP3.LUT P4, RZ, R6, 0x1, RZ, 0xc0, !PT ;  /* 0x0000000106ff7812 */ /* 0x000fe4000788c0ff */
[----:B------:R-:W-:Y:S01]  /*1c090*/  @!P1 LEA.HI.X R8, R13, R3, R8, 0x7, P3 ;  /* 0x000000030d089211 */ /* 0x000fe200018f3c08 */
[----:B------:R-:W-:Y:S01]  /*1c0a0*/  FMUL R136, R136, UR13 ;  /* 0x0000000d88887c20 */ /* 0x000fe20008400000 */
[----:B--2---:R-:W-:Y:S01]  /*1c0b0*/  @!P1 IADD3 R6, P3, R9, R10, RZ ;  /* 0x0000000a09069210 */ /* 0x004fe20007f7e0ff */
[----:B------:R-:W-:-:S04]  /*1c0c0*/  IMAD.U32 R9, RZ, RZ, UR6 ;  /* 0x00000006ff097e24 */ /* 0x000fc8000f8e00ff */
[----:B---3--:R-:W-:Y:S01]  /*1c0d0*/  @!P1 IMAD.X R7, R8, 0x1, R11, P3 ;  /* 0x0000000108079824 */ /* 0x008fe200018e060b */
[----:B------:R-:W-:Y:S01]  /*1c0e0*/  F2FP.SATFINITE.E4M3.F32.PACK_AB_MERGE_C R11, RZ, R136, RZ ;  /* 0x00000088ff0b723e */ /* 0x000fe200048070ff */
[----:B------:R-:W-:Y:S01]  /*1c0f0*/  IMAD.U32 R10, RZ, RZ, UR7 ;  /* 0x00000007ff0a7e24 */ /* 0x000fe2000f8e00ff */
[----:B------:R-:W-:-:S03]  /*1c100*/  ISETP.LT.OR P3, PT, R0, 0x69, !P0 ;  /* 0x000000690000780c */ /* 0x000fc60004761670 */
[----:B------:R2:W-:Y:S01]  /*1c110*/  @!P1 STG.E.U8 desc[UR14][R6.64+0x60], R11 ;  /* 0x0000600b06009986 */ /* 0x0005e2000c10110e */
[----:B------:R-:W-:-:S04]  /*1c120*/  @!P2 LEA R9, P1, R9, R4, 0x7 ;  /* 0x000000040909a211 */ /* 0x000fc800078238ff */
[----:B------:R-:W-:Y:S02]  /*1c130*/  @!P2 LEA.HI.X R10, R13, R3, R10, 0x7, P1 ;  /* 0x000000030d0aa211 */ /* 0x000fe400008f3c0a */
[----:B0-----:R-:W-:Y:S01]  /*1c140*/  @!P2 IADD3 R8, P1, R9, R14, RZ ;  /* 0x0000000e0908a210 */ /* 0x001fe20007f3e0ff */
[----:B------:R-:W-:Y:S02]  /*1c150*/  FMUL R137, R137, UR13 ;  /* 0x0000000d89897c20 */ /* 0x000fe40008400000 */
[----:B------:R-:W0:Y:S02]  /*1c160*/  @!P3 LDC.64 R16, c[0x0][0x5c8] ;  /* 0x00017200ff10bb82 */ /* 0x000e240000000a00 */
[----:B------:R-:W-:Y:S01]  /*1c170*/  @!P2 IMAD.X R9, R10, 0x1, R15, P1 ;  /* 0x000000010a09a824 */ /* 0x000fe200008e060f */
[----:B------:R-:W-:Y:S01]  /*1c180*/  ISETP.LT.OR P1, PT, R0, 0x6a, !P0 ;  /* 0x0000006a0000780c */ /* 0x000fe20004721670 */
[----:B--2---:R-:W-:Y:S01]  /*1c190*/  IMAD.U32 R7, RZ, RZ, UR6 ;  /* 0x00000006ff077e24 */ /* 0x004fe2000f8e00ff */
[----:B------:R-:W-:Y:S01]  /*1c1a0*/  F2FP.SATFINITE.E4M3.F32.PACK_AB_MERGE_C R137, RZ, R137, RZ ;  /* 0x00000089ff89723e */ /* 0x000fe200048070ff */
[----:B------:R-:W-:Y:S01]  /*1c1b0*/  FMUL R138, R138, UR13 ;  /* 0x0000000d8a8a7c20 */ /* 0x000fe20008400000 */
[----:B------:R-:W-:-:S02]  /*1c1c0*/  IMAD.U32 R10, RZ, RZ, UR7 ;  /* 0x00000007ff0a7e24 */ /* 0x000fc4000f8e00ff */
[----:B------:R-:W-:Y:S01]  /*1c1d0*/  FMUL R139, R139, UR13 ;  /* 0x0000000d8b8b7c20 */ /* 0x000fe20008400000 */
[----:B------:R2:W-:Y:S01]  /*1c1e0*/  @!P2 STG.E.U8 desc[UR14][R8.64+0x61], R137 ;  /* 0x000061890800a986 */ /* 0x0005e2000c10110e */
[----:B------:R-:W-:Y:S02]  /*1c1f0*/  @!P3 LEA R7, P2, R7, R4, 0x7 ;  /* 0x000000040707b211 */ /* 0x000fe400078438ff */
[----:B------:R-:W-:-:S03]  /*1c200*/  ISETP.GE.AND P6, PT, R12, 0x89, PT ;  /* 0x000000890c00780c */ /* 0x000fc60003fc6270 */
[----:B------:R-:W3:Y:S01]  /*1c210*/  @!P1 LDC.64 R14, c[0x0][0x5c8] ;  /* 0x00017200ff0e9b82 */ /* 0x000ee20000000a00 */
[----:B------:R-:W-:Y:S02]  /*1c220*/  F2FP.SATFINITE.E4M3.F32.PACK_AB_MERGE_C R11, RZ, R138, RZ ;  /* 0x0000008aff0b723e */ /* 0x000fe400048070ff */
[----:B------:R-:W-:Y:S02]  /*1c230*/  @!P3 LEA.HI.X R10, R13, R3, R10, 0x7, P2 ;  /* 0x000000030d0ab211 */ /* 0x000fe400010f3c0a */
[----:B------:R-:W-:Y:S02]  /*1c240*/  F2FP.SATFINITE.E4M3.F32.PACK_AB_MERGE_C R139, RZ, R139, RZ ;  /* 0x0000008bff8b723e */ /* 0x000fe400048070ff */
[----:B------:R-:W-:Y:S01]  /*1c250*/  ISETP.LT.OR P2, PT, R0, 0x69, !P6 ;  /* 0x000000690000780c */ /* 0x000fe20007741670 */
[----:B------:R4:W-:Y:S01]  /*1c260*/  @!P5 STG.E.U8 desc[UR14][R230.64+0x60], R11 ;  /* 0x0000600be600d986 */ /* 0x0009e2000c10110e */
[----:B------:R-:W-:-:S03]  /*1c270*/  FMUL R140, R140, UR13 ;  /* 0x0000000d8c8c7c20 */ /* 0x000fc60008400000 */
[----:B------:R-:W-:Y:S01]  /*1c280*/  @!P4 STG.E.U8 desc[UR14][R232.64+0x61], R139 ;  /* 0x0000618be800c986 */ /* 0x000fe2000c10110e */
[----:B0-----:R-:W-:Y:S01]  /*1c290*/  @!P3 IADD3 R6, P4, R7, R16, RZ ;  /* 0x000000100706b210 */ /* 0x001fe20007f9e0ff */
[----:B--2---:R-:W-:Y:S01]  /*1c2a0*/  IMAD.U32 R9, RZ, RZ, UR6 ;  /* 0x00000006ff097e24 */ /* 0x004fe2000f8e00ff */
[----:B------:R-:W-:Y:S01]  /*1c2b0*/  F2FP.SATFINITE.E4M3.F32.PACK_AB_MERGE_C R13, RZ, R140, RZ ;  /* 0x0000008cff0d723e */ /* 0x000fe200048070ff */
[----:B------:R-:W-:Y:S02]  /*1c2c0*/  IMAD.U32 R19, RZ, RZ, UR6 ;  /* 0x00000006ff137e24 */ /* 0x000fe4000f8e00ff */
[----:B------:R-:W-:Y:S01]  /*1c2d0*/  @!P3 IMAD.X R7, R10, 0x1, R17, P4 ;  /* 0x000000010a07b824 */ /* 0x000fe200020e0611 */
[----:B------:R-:W-:Y:S01]  /*1c2e0*/  ISETP.LT.OR P4, PT, R0, 0x6a, !P6 ;  /* 0x0000006a0000780c */ /* 0x000fe20007781670 */
[----:B------:R-:W-:Y:S01]  /*1c2f0*/  IMAD.U32 R10, RZ, RZ, UR7 ;  /* 0x00000007ff0a7e24 */ /* 0x000fe2000f8e00ff */
[----:B------:R-:W0:Y:S01]  /*1c300*/  @!P2 LDC.64 R16, c[0x0][0x5c8] ;  /* 0x00017200ff10ab82 */ /* 0x000e220000000a00 */
[----:B------:R-:W-:Y:S01]  /*1c310*/  @!P1 LEA R9, P5, R9, R4, 0x7 ;  /* 0x0000000409099211 */ /* 0x000fe200078a38ff */
[----:B------:R0:W-:Y:S03]  /*1c320*/  @!P3 STG.E.U8 desc[UR14][R6.64+0x68], R13 ;  /* 0x0000680d0600b986 */ /* 0x0001e6000c10110e */
[----:B------:R-:W-:-:S02]  /*1c330*/  @!P1 LEA.HI.X R10, R19, R3, R10, 0x7, P5 ;  /* 0x00000003130a9211 */ /* 0x000fc400028f3c0a */
[----:B---3--:R-:W-:Y:S01]  /*1c340*/  @!P1 IADD3 R8, P3, R9, R14, RZ ;  /* 0x0000000e09089210 */ /* 0x008fe20007f7e0ff */
[----:B------:R-:W-:-:S04]  /*1c350*/  FMUL R141, R141, UR13 ;  /* 0x0000000d8d8d7c20 */ /* 0x000fc80008400000 */
[----:B------:R-:W-:Y:S01]  /*1c360*/  @!P1 IMAD.X R9, R10, 0x1, R15, P3 ;  /* 0x000000010a099824 */ /* 0x000fe200018e060f */
[----:B------:R-:W-:Y:S01]  /*1c370*/  ISETP.LT.OR P3, PT, R0, 0x71, !P0 ;  /* 0x000000710000780c */ /* 0x000fe20004761670 */
[----:B------:R-:W2:Y:S01]  /*1c380*/  @!P4 LDC.64 R14, c[0x0][0x5c8] ;  /* 0x00017200ff0ecb82 */ /* 0x000ea20000000a00 */
[----:B----4-:R-:W-:Y:S01]  /*1c390*/  IMAD.U32 R11, RZ, RZ, UR6 ;  /* 0x00000006ff0b7e24 */ /* 0x010fe2000f8e00ff */
[----:B------:R-:W-:Y:S01]  /*1c3a0*/  F2FP.SATFINITE.E4M3.F32.PACK_AB_MERGE_C R141, RZ, R141, RZ ;  /* 0x0000008dff8d723e */ /* 0x000fe200048070ff */
[----:B------:R-:W-:-:S03]  /*1c3b0*/  IMAD.U32 R10, RZ, RZ, UR7 ;  /* 0x00000007ff0a7e24 */ /* 0x000fc6000f8e00ff */
[----:B------:R-:W-:Y:S01]  /*1c3c0*/  @!P2 LEA R11, P5, R11, R4, 0x7 ;  /* 0x000000040b0ba211 */ /* 0x000fe200078a38ff */
[----:B------:R2:W-:Y:S01]  /*1c3d0*/  @!P1 STG.E.U8 desc[UR14][R8.64+0x69], R141 ;  /* 0x0000698d08009986 */ /* 0x0005e2000c10110e */
[----:B------:R-:W-:Y:S02]  /*1c3e0*/  FMUL R142, R142, UR13 ;  /* 0x0000000d8e8e7c20 */ /* 0x000fe40008400000 */
[----:B------:R-:W-:Y:S02]  /*1c3f0*/  @!P2 LEA.HI.X R10, R19, R3, R10, 0x7, P5 ;  /* 0x00000003130aa211 */ /* 0x000fe400028f3c0a */
[----:B0-----:R-:W-:Y:S01]  /*1c400*/  @!P2 IADD3 R6, P1, P5, R11, UR8, R16 ;  /* 0x000000080b06ac10 */ /* 0x001fe2000fd3e010 */
[----:B------:R-:W0:Y:S01]  /*1c410*/  @!P3 LDC.64 R18, c[0x0][0x5c8] ;  /* 0x00017200ff12bb82 */ /* 0x000e220000000a00 */
[----:B------:R-:W-:Y:S02]  /*1c420*/  IMAD.U32 R11, RZ, RZ, UR6 ;  /* 0x00000006ff0b7e24 */ /* 0x000fe4000f8e00ff */
[----:B------:R-:W-:Y:S01]  /*1c430*/  @!P2 IADD3.X R7, R10, UR5, R17, P1, P5 ;  /* 0x000000050a07ac10 */ /* 0x000fe20008fea411 */
[----:B------:R-:W-:Y:S01]  /*1c440*/  IMAD.U32 R17, RZ, RZ, UR6 ;  /* 0x00000006ff117e24 */ /* 0x000fe2000f8e00ff */
[----:B------:R-:W-:Y:S01]  /*1c450*/  ISETP.LT.OR P1, PT, R0, 0x71, !P6 ;  /* 0x000000710000780c */ /* 0x000fe20007721670 */
[----:B------:R-:W-:Y:S01]  /*1c460*/  IMAD.U32 R10, RZ, RZ, UR7 ;  /* 0x00000007ff0a7e24 */ /* 0x000fe2000f8e00ff */
[----:B------:R-:W-:-:S02]  /*1c470*/  F2FP.SATFINITE.E4M3.F32.PACK_AB_MERGE_C R13, RZ, R142, RZ ;  /* 0x0000008eff0d723e */ /* 0x000fc400048070ff */
[----:B------:R-:W-:-:S03]  /*1c480*/  @!P4 LEA R11, P5, R11, R4, 0x7 ;  /* 0x000000040b0bc211 */ /* 0x000fc600078a38ff */
[----:B------:R3:W-:Y:S01]  /*1c490*/  @!P2 STG.E.U8 desc[UR14][R6.64+0x68], R13 ;  /* 0x0000680d0600a986 */ /* 0x0007e2000c10110e */
[----:B------:R-:W-:Y:S02]  /*1c4a0*/  @!P4 LEA.HI.X R10, R17, R3, R10, 0x7, P5 ;  /* 0x00000003110ac211 */ /* 0x000fe400028f3c0a */
[----:B--2---:R-:W-:Y:S01]  /*1c4b0*/  @!P4 IADD3 R8, P2, P5, R11, UR8, R14 ;  /* 0x000000080b08cc10 */ /* 0x004fe2000fd5e00e */
[----:B------:R-:W-:Y:S02]  /*1c4c0*/  IMAD.U32 R11, RZ, RZ, UR6 ;  /* 0x00000006ff0b7e24 */ /* 0x000fe4000f8e00ff */
[----:B------:R-:W2:Y:S01]  /*1c4d0*/  @!P1 LDC.64 R16, c[0x0][0x5c8] ;  /* 0x00017200ff109b82 */ /* 0x000ea20000000a00 */
[----:B------:R-:W-:Y:S01]  /*1c4e0*/  @!P4 IADD3.X R9, R10, UR5, R15, P2, P5 ;  /* 0x000000050a09cc10 */ /* 0x000fe200097ea40f */
[----:B------:R-:W-:Y:S01]  /*1c4f0*/  IMAD.U32 R15, RZ, RZ, UR6 ;  /* 0x00000006ff0f7e24 */ /* 0x000fe2000f8e00ff */
[----:B------:R-:W-:Y:S01]  /*1c500*/  ISETP.LT.OR P2, PT, R0, 0x72, !P0 ;  /* 0x000000720000780c */ /* 0x000fe20004741670 */
[----:B------:R-:W-:Y:S01]  /*1c510*/  IMAD.U32 R14, RZ, RZ, UR7 ;  /* 0x00000007ff0e7e24 */ /* 0x000fe2000f8e00ff */
[----:B------:R-:W-:-:S04]  /*1c520*/  @!P3 LEA R11, P5, R11, R4, 0x7 ;  /* 0x000000040b0bb211 */ /* 0x000fc800078a38ff */
[----:B------:R-:W-:Y:S02]  /*1c530*/  @!P3 LEA.HI.X R14, R15, R3, R14, 0x7, P5 ;  /* 0x000000030f0eb211 */ /* 0x000fe400028f3c0e */
[----:B0-----:R-:W-:Y:S01]  /*1c540*/  @!P3 IADD3 R10, P5, R11, R18, RZ ;  /* 0x000000120b0ab210 */ /* 0x001fe20007fbe0ff */
[----:B------:R-:W-:Y:S01]  /*1c550*/  FMUL R143, R143, UR13 ;  /* 0x0000000d8f8f7c20 */ /* 0x000fe20008400000 */
[----:B------:R-:W-:-:S03]  /*1c560*/  FMUL R144, R144, UR13 ;  /* 0x0000000d90907c20 */ /* 0x000fc60008400000 */
[----:B------:R-:W-:Y:S02]  /*1c570*/  @!P3 IMAD.X R11, R14, 0x1, R19, P5 ;  /* 0x000000010e0bb824 */ /* 0x000fe400028e0613 */
[----:B------:R-:W0:Y:S01]  /*1c580*/  @!P2 LDC.64 R18, c[0x0][0x5c8] ;  /* 0x00017200ff12ab82 */ /* 0x000e220000000a00 */
[----:B------:R-:W-:Y:S01]  /*1c590*/  F2FP.SATFINITE.E4M3.F32.PACK_AB_MERGE_C R143, RZ, R143, RZ ;  /* 0x0000008fff8f723e */ /* 0x000fe200048070ff */
[----:B---3--:R-:W-:Y:S01]  /*1c5a0*/  IMAD.U32 R7, RZ, RZ, UR6 ;  /* 0x00000006ff077e24 */ /* 0x008fe2000f8e00ff */
[----:B------:R-:W-:Y:S01]  /*1c5b0*/  F2FP.SATFINITE.E4M3.F32.PACK_AB_MERGE_C R13, RZ, R144, RZ ;  /* 0x00000090ff0d723e */ /* 0x000fe200048070ff */
[----:B------:R-:W-:Y:S01]  /*1c5c0*/  IMAD.U32 R6, RZ, RZ, UR7 ;  /* 0x00000007ff067e24 */ /* 0x000fe2000f8e00ff */
[----:B------:R-:W-:Y:S01]  /*1c5d0*/  @!P1 LEA R15, P5, R15, R4, 0x7 ;  /* 0x000000040f0f9211 */ /* 0x000fe200078a38ff */
[----:B------:R3:W-:Y:S01]  /*1c5e0*/  @!P4 STG.E.U8 desc[UR14][R8.64+0x69], R143 ;  /* 0x0000698f0800c986 */ /* 0x0007e2000c10110e */
[----:B------:R-:W-:Y:S02]  /*1c5f0*/  ISETP.LT.OR P4, PT, R0, 0x72, !P6 ;  /* 0x000000720000780c */ /* 0x000fe40007781670 */
[----:B------:R-:W-:Y:S01]  /*1c600*/  @!P1 LEA.HI.X R6, R7, R3, R6, 0x7, P5 ;  /* 0x0000000307069211 */ /* 0x000fe200028f3c06 */
[----:B------:R4:W-:Y:S01]  /*1c610*/  @!P3 STG.E.U8 desc[UR14][R10.64+0x70], R13 ;  /* 0x0000700d0a00b986 */ /* 0x0009e2000c10110e */
[----:B--2---:R-:W-:Y:S01]  /*1c620*/  @!P1 IADD3 R14, P3, P5, R15, UR8, R16 ;  /* 0x000000080f0e9c10 */ /* 0x004fe2000fd7e010 */
[----:B------:R-:W-:-:S03]  /*1c630*/  IMAD.U32 R16, RZ, RZ, UR7 ;  /* 0x00000007ff107e24 */ /* 0x000fc6000f8e00ff */
[----:B------:R-:W-:Y:S01]  /*1c640*/  @!P1 IADD3.X R15, R6, UR5, R17, P3, P5 ;  /* 0x00000005060f9c10 */ /* 0x000fe20009fea411 */
[----:B------:R-:W-:Y:S01]  /*1c650*/  IMAD.U32 R17, RZ, RZ, UR6 ;  /* 0x00000006ff117e24 */ /* 0x000fe2000f8e00ff */
[----:B------:R-:W-:Y:S02]  /*1c660*/  ISETP.LT.OR P3, PT, R0, 0x79, !P0 ;  /* 0x000000790000780c */ /* 0x000fe40004761670 */
[----:B------:R-:W-:Y:S01]  /*1c670*/  @!P2 LEA R7, P5, R7, R4, 0x7 ;  /* 0x000000040707a211 */ /* 0x000fe200078a38ff */
[----:B------:R-:W2:Y:S03]  /*1c680*/  @!P4 LDC.64 R20, c[0x0][0x5c8] ;  /* 0x00017200ff14cb82 */ /* 0x000ea60000000a00 */
[----:B------:R-:W-:Y:S02]  /*1c690*/  @!P2 LEA.HI.X R16, R17, R3, R16, 0x7, P5 ;  /* 0x000000031110a211 */ /* 0x000fe400028f3c10 */
[----:B0-----:R-:W-:-:S02]  /*1c6a0*/  @!P2 IADD3 R6, P5, R7, R18, RZ ;  /* 0x000000120706a210 */ /* 0x001fc40007fbe0ff */
[----:B------:R-:W-:-:S03]  /*1c6b0*/  ISETP.LT.OR P0, PT, R0, 0x7a, !P0 ;  /* 0x0000007a0000780c */ /* 0x000fc60004701670 */
[----:B------:R-:W-:Y:S02]  /*1c6c0*/  @!P2 IMAD.X R7, R16, 0x1, R19, P5 ;  /* 0x000000011007a824 */ /* 0x000fe400028e0613 */
[----:B------:R-:W0:Y:S01]  /*1c6d0*/  @!P3 LDC.64 R18, c[0x0][0x5c8] ;  /* 0x00017200ff12bb82 */ /* 0x000e220000000a00 */
[----:B------:R-:W-:Y:S01]  /*1c6e0*/  FMUL R145, R145, UR13 ;  /* 0x0000000d91917c20 */ /* 0x000fe20008400000 */
[----:B------:R-:W-:Y:S01]  /*1c6f0*/  FMUL R146, R146, UR13 ;  /* 0x0000000d92927c20 */ /* 0x000fe20008400000 */
[----:B---3--:R-:W-:-:S05]  /*1c700*/  IMAD.U32 R9, RZ, RZ, UR6 ;  /* 0x00000006ff097e24 */ /* 0x008fca000f8e00ff */
[----:B------:R-:W3:Y:S01]  /*1c710*/  @!P0 LDC.64 R22, c[0x0][0x5c8] ;  /* 0x00017200ff168b82 */ /* 0x000ee20000000a00 */
[----:B------:R-:W-:Y:S01]  /*1c720*/  F2FP.SATFINITE.E4M3.F32.PACK_AB_MERGE_C R145, RZ, R145, RZ ;  /* 0x00000091ff91723e */ /* 0x000fe200048070ff */
[----:B----4-:R-:W-:Y:S01]  /*1c730*/  IMAD.U32 R11, RZ, RZ, UR6 ;  /* 0x00000006ff0b7e24 */ /* 0x010fe2000f8e00ff */
[----:B------:R-:W-:Y:S01]  /*1c740*/  F2FP.SATFINITE.E4M3.F32.PACK_AB_MERGE_C R13, RZ, R146, RZ ;  /* 0x00000092ff0d723e */ /* 0x000fe200048070ff */
[----:B------:R-:W-:Y:S01]  /*1c750*/  IMAD.U32 R10, RZ, RZ, UR7 ;  /* 0x00000007ff0a7e24 */ /* 0x000fe2000f8e00ff */
[----:B------:R-:W-:Y:S01]  /*1c760*/  @!P4 LEA R9, P5, R9, R4, 0x7 ;  /* 0x000000040909c211 */ /* 0x000fe200078a38ff */
[----:B------:R4:W-:Y:S01]  /*1c770*/  @!P2 STG.E.U8 desc[UR14][R6.64+0x71], R145 ;  /* 0x000071910600a986 */ /* 0x0009e2000c10110e */
[----:B------:R-:W-:Y:S02]  /*1c780*/  IMAD.U32 R16, RZ, RZ, UR7 ;  /* 0x00000007ff107e24 */ /* 0x000fe4000f8e00ff */
[----:B------:R-:W-:Y:S01]  /*1c790*/  @!P4 LEA.HI.X R10, R11, R3, R10, 0x7, P5 ;  /* 0x000000030b0ac211 */ /* 0x000fe200028f3c0a */
[----:B------:R1:W-:Y:S01]  /*1c7a0*/  @!P1 STG.E.U8 desc[UR14][R14.64+0x70], R13 ;  /* 0x0000700d0e009986 */ /* 0x0003e2000c10110e */
[----:B--2---:R-:W-:-:S02]  /*1c7b0*/  @!P4 IADD3 R8, P1, P2, R9, UR8, R20 ;  /* 0x000000080908cc10 */ /* 0x004fc4000fa3e014 */
[----:B------:R-:W-:Y:S01]  /*1c7c0*/  @!P3 LEA R11, P5, R11, R4, 0x7 ;  /* 0x000000040b0bb211 */ /* 0x000fe200078a38ff */
[----:B------:R-:W-:Y:S01]  /*1c7d0*/  FMUL R147, R147, UR13 ;  /* 0x0000000d93937c20 */ /* 0x000fe20008400000 */
[----:B------:R-:W-:Y:S01]  /*1c7e0*/  @!P4 IADD3.X R9, R10, UR5, R21, P1, P2 ;  /* 0x000000050a09cc10 */ /* 0x000fe20008fe4415 */
[----:B----4-:R-:W-:Y:S01]  /*1c7f0*/  IMAD.U32 R7, RZ, RZ, UR6 ;  /* 0x00000006ff077e24 */ /* 0x010fe2000f8e00ff */
[----:B0-----:R-:W-:Y:S01]  /*1c800*/  @!P3 IADD3 R10, P2, R11, R18, RZ ;  /* 0x000000120b0ab210 */ /* 0x001fe20007f5e0ff */
[----:B------:R-:W-:Y:S01]  /*1c810*/  IMAD.U32 R11, RZ, RZ, UR6 ;  /* 0x00000006ff0b7e24 */ /* 0x000fe2000f8e00ff */
[----:B------:R-:W-:Y:S01]  /*1c820*/  @!P3 LEA.HI.X R16, R17, R3, R16, 0x7, P5 ;  /* 0x000000031110b211 */ /* 0x000fe200028f3c10 */
[----:B-1----:R-:W-:Y:S01]  /*1c830*/  IMAD.U32 R14, RZ, RZ, UR7 ;  /* 0x00000007ff0e7e24 */ /* 0x002fe2000f8e00ff */
[----:B------:R-:W-:Y:S01]  /*1c840*/  ISETP.LT.OR P1, PT, R0, 0x79, !P6 ;  /* 0x000000790000780c */ /* 0x000fe20007721670 */
[----:B------:R-:W-:Y:S01]  /*1c850*/  FMUL R148, R148, UR13 ;  /* 0x0000000d94947c20 */ /* 0x000fe20008400000 */
[----:B------:R-:W-:-:S02]  /*1c860*/  @!P0 LEA R7, P5, R7, R4, 0x7 ;  /* 0x0000000407078211 */ /* 0x000fc400078a38ff */
[----:B------:R-:W-:Y:S02]  /*1c870*/  F2FP.SATFINITE.E4M3.F32.PACK_AB_MERGE_C R147, RZ, R147, RZ ;  /* 0x00000093ff93723e */ /* 0x000fe400048070ff */
[----:B------:R-:W-:Y:S01]  /*1c880*/  @!P0 LEA.HI.X R14, R11, R3, R14, 0x7, P5 ;  /* 0x000000030b0e8211 */ /* 0x000fe200028f3c0e */
[----:B------:R-:W-:Y:S01]  /*1c890*/  @!P3 IMAD.X R11, R16, 0x1, R19, P2 ;  /* 0x00000001100bb824 */ /* 0x000fe200010e0613 */
[----:B------:R-:W-:Y:S01]  /*1c8a0*/  F2FP.SATFINITE.E4M3.F32.PACK_AB_MERGE_C R13, RZ, R148, RZ ;  /* 0x00000094ff0d723e */ /* 0x000fe200048070ff */
[----:B------:R0:W-:Y:S01]  /*1c8b0*/  @!P4 STG.E.U8 desc[UR14][R8.64+0x71], R147 ;  /* 0x000071930800c986 */ /* 0x0001e2000c10110e */
[----:B---3--:R-:W-:Y:S01]  /*1c8c0*/  @!P0 IADD3 R6, P4, R7, R22, RZ ;  /* 0x0000001607068210 */ /* 0x008fe20007f9e0ff */
[----:B------:R-:W-:Y:S01]  /*1c8d0*/  IMAD.U32 R15, RZ, RZ, UR6 ;  /* 0x00000006ff0f7e24 */ /* 0x000fe2000f8e00ff */
[----:B------:R-:W-:Y:S02]  /*1c8e0*/  ISETP.GE.AND P2, PT, R12, 0xc1, PT ;  /* 0x000000c10c00780c */ /* 0x000fe40003f46270 */
[C---:B------:R-:W-:Y:S01]  /*1c8f0*/  ISETP.LT.OR P6, PT, R0.reuse, 0x7a, !P6 ;  /* 0x0000007a0000780c */ /* 0x040fe200077c1670 */
[----:B------:R1:W-:Y:S01]  /*1c900*/  @!P3 STG.E.U8 desc[UR14][R10.64+0x78], R13 ;  /* 0x0000780d0a00b986 */ /* 0x0003e2000c10110e */
[----:B------:R-:W-:Y:S01]  /*1c910*/  ISETP.LT.OR P3, PT, R0, 0x1, !P2 ;  /* 0x000000010000780c */ /* 0x000fe20005761670 */
[----:B------:R-:W-:Y:S01]  /*1c920*/  @!P0 IMAD.X R7, R14, 0x1, R23, P4 ;  /* 0x000000010e078824 */ /* 0x000fe200020e0617 */
[----:B------:R-:W2:Y:S01]  /*1c930*/  @!P1 LDC.64 R16, c[0x0][0x5c8] ;  /* 0x00017200ff109b82 */ /* 0x000ea20000000a00 */
[----:B------:R-:W-:-:S02]  /*1c940*/  IMAD.U32 R19, RZ, RZ, UR6 ;  /* 0x00000006ff137e24 */ /* 0x000fc4000f8e00ff */
[----:B0-----:R-:W-:Y:S01]  /*1c950*/  IMAD.U32 R8, RZ, RZ, UR7 ;  /* 0x00000007ff087e24 */ /* 0x001fe2000f8e00ff */
[----:B------:R-:W-:Y:S01]  /*1c960*/  @!P1 LEA R9, P4, R15, R4, 0x7 ;  /* 0x000000040f099211 */ /* 0x000fe200078838ff */
[----:B------:R-:W-:-:S03]  /*1c970*/  IMAD.U32 R23, RZ, RZ, UR6 ;  /* 0x00000006ff177e24 */ /* 0x000fc6000f8e00ff */
[----:B-1----:R-:W-:Y:S01]  /*1c980*/  @!P1 LEA.HI.X R10, R19, R3, R8, 0x7, P4 ;  /* 0x00000003130a9211 */ /* 0x002fe200020f3c08 */
[----:B------:R-:W0:Y:S01]  /*1c990*/  @!P6 LDC.64 R20, c[0x0][0x5c8] ;  /* 0x00017200ff14eb82 */ /* 0x000e220000000a00 */
[----:B------:R-:W-:Y:S02]  /*1c9a0*/  ISETP.LT.OR P4, PT, R0, 0x2, !P2 ;  /* 0x000000020000780c */ /* 0x000fe40005781670 */
[----:B------:R-:W-:Y:S01]  /*1c9b0*/  @!P6 LEA R11, P5, R23, R4, 0x7 ;  /* 0x00000004170be211 */ /* 0x000fe200078a38ff */
[----:B------:R-:W-:-:S04]  /*1c9c0*/  FMUL R149, R149, UR13 ;  /* 0x0000000d95957c20 */ /* 0x000fc80008400000 */
[----:B------:R-:W1:Y:S01]  /*1c9d0*/  @!P3 LDC.64 R22, c[0x0][0x5c8] ;  /* 0x00017200ff16bb82 */ /* 0x000e620000000a00 */
[----:B------:R-:W-:Y:S01]  /*1c9e0*/  IMAD.U32 R13, RZ, RZ, UR6 ;  /* 0x00000006ff0d7e24 */ /* 0x000fe2000f8e00ff */
[----:B------:R-:W-:Y:S01]  /*1c9f0*/  F2FP.SATFINITE.E4M3.F32.PACK_AB_MERGE_C R149, RZ, R149, RZ ;  /* 0x00000095ff95723e */ /* 0x000fe200048070ff */
[----:B------:R-:W-:-:S05]  /*1ca00*/  IMAD.U32 R18, RZ, RZ, UR7 ;  /* 0x00000007ff127e24 */ /* 0x000fca000f8e00ff */
[----:B------:R-:W3:Y:S01]  /*1ca10*/  @!P4 LDC.64 R88, c[0x0][0x5c8] ;  /* 0x00017200ff58cb82 */ /* 0x000ee20000000a00 */
[----:B------:R-:W-:Y:S01]  /*1ca20*/  @!P6 LEA.HI.X R18, R13, R3, R18, 0x7, P5 ;  /* 0x000000030d12e211 */ /* 0x000fe200028f3c12 */
[----:B------:R4:W-:Y:S01]  /*1ca30*/  @!P0 STG.E.U8 desc[UR14][R6.64+0x79], R149 ;  /* 0x0000799506008986 */ /* 0x0009e2000c10110e */
[----:B------:R-:W-:Y:S01]  /*1ca40*/  FMUL R150, R150, UR13 ;  /* 0x0000000d96967c20 */ /* 0x000fe20008400000 */
[----:B--2---:R-:W-:Y:S01]  /*1ca50*/  @!P1 IADD3 R8, P0, P5, R9, UR8, R16 ;  /* 0x0000000809089c10 */ /* 0x004fe2000fd1e010 */
[----:B------:R-:W-:Y:S01]  /*1ca60*/  VOTEU.ALL UP0, P3 ;  /* 0x00000000003f7886 */ /* 0x000fe20001800000 */
[----:B------:R-:W-:Y:S02]  /*1ca70*/  FMUL R151, R151, UR13 ;  /* 0x0000000d97977c20 */ /* 0x000fe40008400000 */
[----:B------:R-:W-:Y:S01]  /*1ca80*/  @!P1 IADD3.X R9, R10, UR5, R17, P0, P5 ;  /* 0x000000050a099c10 */ /* 0x000fe200087ea411 */
[----:B------:R-:W-:Y:S01]  /*1ca90*/  IMAD.U32 R17, RZ, RZ, UR6 ;  /* 0x00000006ff117e24 */ /* 0x000fe2000f8e00ff */
[----:B------:R-:W-:Y:S01]  /*1caa0*/  F2FP.SATFINITE.E4M3.F32.PACK_AB_MERGE_C R13, RZ, R150, RZ ;  /* 0x00000096ff0d723e */ /* 0x000fe200048070ff */
[----:B----4-:R-:W-:-:S02]  /*1cab0*/  @!P3 IMAD.MOV.U32 R6, RZ, RZ, R4 ;  /* 0x000000ffff06b224 */ /* 0x010fc400078e0004 */
[----:B------:R-:W-:Y:S01]  /*1cac0*/  @!P3 IMAD.MOV.U32 R7, RZ, RZ, R3 ;  /* 0x000000ffff07b224 */ /* 0x000fe200078e0003 */
[----:B0-----:R-:W-:Y:S01]  /*1cad0*/  @!P6 IADD3 R10, P0, P5, R11, UR8, R20 ;  /* 0x000000080b0aec10 */ /* 0x001fe2000fd1e014 */
[----:B------:R-:W-:Y:S01]  /*1cae0*/  @!P3 IMAD.WIDE.U32 R14, R15, 0xc0, R6 ;  /* 0x000000c00f0eb825 */ /* 0x000fe200078e0006 */
[----:B------:R-:W-:-:S03]  /*1caf0*/  @!UP0 UIMAD UR4, UR7, 0xc0, URZ ;  /* 0x000000c0070488a4 */ /* 0x000fc6000f8e023f */
[----:B------:R-:W-:Y:S02]  /*1cb00*/  @!P4 IMAD.MOV.U32 R6, RZ, RZ, R4 ;  /* 0x000000ffff06c224 */ /* 0x000fe400078e0004 */
[----:B------:R-:W-:Y:S01]  /*1cb10*/  @!P4 IMAD.MOV.U32 R7, RZ, RZ, R3 ;  /* 0x000000ffff07c224 */ /* 0x000fe200078e0003 */
[----:B------:R3:W-:Y:S01]  /*1cb20*/  @!P1 STG.E.U8 desc[UR14][R8.64+0x78], R13 ;  /* 0x0000780d08009986 */ /* 0x0007e2000c10110e */
[----:B------:R-:W-:Y:S01]  /*1cb30*/  VOTEU.ALL UP0, P4 ;  /* 0x00000000003f7886 */ /* 0x000fe20002000000 */
[----:B------:R-:W-:Y:S01]  /*1cb40*/  @!P4 IMAD.WIDE.U32 R16, R17, 0xc0, R6 ;  /* 0x000000c01110c825 */ /* 0x000fe200078e0006 */
[----:B-1----:R-:W-:Y:S02]  /*1cb50*/  @!P3 IADD3 R6, P1, R14, R22, RZ ;  /* 0x000000160e06b210 */ /* 0x002fe40007f3e0ff */
[----:B------:R-:W-:Y:S02]  /*1cb60*/  @!P6 IADD3.X R11, R18, UR5, R21, P0, P5 ;  /* 0x00000005120bec10 */ /* 0x000fe400087ea415 */
[----:B------:R-:W-:-:S02]  /*1cb70*/  F2FP.SATFINITE.E4M3.F32.PACK_AB_MERGE_C R151, RZ, R151, RZ ;  /* 0x00000097ff97723e */ /* 0x000fc400048070ff */
[C---:B------:R-:W-:Y:S02]  /*1cb80*/  ISETP.LT.OR P5, PT, R0.reuse, 0x9, !P2 ;  /* 0x000000090000780c */ /* 0x040fe400057a1670 */
[----:B------:R-:W-:Y:S01]  /*1cb90*/  ISETP.LT.OR P0, PT, R0, 0xa, !P2 ;  /* 0x0000000a0000780c */ /* 0x000fe20005701670 */
[----:B------:R-:W-:Y:S01]  /*1cba0*/  FMUL R24, R24, UR13 ;  /* 0x0000000d18187c20 */ /* 0x000fe20008400000 */
[----:B------:R-:W-:Y:S01]  /*1cbb0*/  @!P3 IADD3.X R7, R23, UR4, R15, P1, !PT ;  /* 0x000000041707bc10 */ /* 0x000fe20008ffe40f */
[----:B------:R-:W-:Y:S01]  /*1cbc0*/  @!UP0 UIMAD UR4, UR7, 0xc0, URZ ;  /* 0x000000c0070488a4 */ /* 0x000fe2000f8e023f */
[----:B------:R0:W-:Y:S01]  /*1cbd0*/  @!P6 STG.E.U8 desc[UR14][R10.64+0x79], R151 ;  /* 0x000079970a00e986 */ /* 0x0001e2000c10110e */
[----:B------:R-:W-:Y:S01]  /*1cbe0*/  FMUL R25, R25, UR13 ;  /* 0x0000000d19197c20 */ /* 0x000fe20008400000 */
[----:B---3--:R-:W-:Y:S02]  /*1cbf0*/  @!P4 IADD3 R8, P6, R16, R88, RZ ;  /* 0x000000581008c210 */ /* 0x008fe40007fde0ff */
[----:B------:R-:W-:-:S02]  /*1cc00*/  F2FP.SATFINITE.E4M3.F32.PACK_AB_MERGE_C R15, RZ, R24, RZ ;  /* 0x00000018ff0f723e */ /* 0x000fc400048070ff */
[----:B------:R-:W-:Y:S01]  /*1cc10*/  @!P4 IADD3.X R9, R89, UR4, R17, P6, !PT ;  /* 0x000000045909cc10 */ /* 0x000fe2000b7fe411 */
[----:B------:R-:W1:Y:S01]  /*1cc20*/  @!P5 LDC.64 R18, c[0x0][0x5c8] ;  /* 0x00017200ff12db82 */ /* 0x000e620000000a00 */
[----:B------:R-:W-:Y:S01]  /*1cc30*/  F2FP.SATFINITE.E4M3.F32.PACK_AB_MERGE_C R25, RZ, R25, RZ ;  /* 0x00000019ff19723e */ /* 0x000fe200048070ff */
[----:B------:R2:W-:Y:S01]  /*1cc40*/  @!P3 STG.E.U8 desc[UR14][R6.64], R15 ;  /* 0x0000000f0600b986 */ /* 0x0005e2000c10110e */
[----:B------:R-:W-:-:S03]  /*1cc50*/  ISETP.GE.AND P1, PT, R12, 0xc9, PT ;  /* 0x000000c90c00780c */ /* 0x000fc60003f26270 */
[----:B------:R2:W-:Y:S02]  /*1cc60*/  @!P4 STG.E.U8 desc[UR14][R8.64+0x1], R25 ;  /* 0x000001190800c986 */ /* 0x0005e4000c10110e */
[----:B------:R-:W3:Y:S01]  /*1cc70*/  @!P0 LDC.64 R20, c[0x0][0x5c8] ;  /* 0x00017200ff148b82 */ /* 0x000ee20000000a00 */
[----:B------:R-:W-:Y:S01]  /*1cc80*/  ISETP.LT.OR P6, PT, R0, 0x1, !P1 ;  /* 0x000000010000780c */ /* 0x000fe20004fc1670 */
[----:B------:R-:W-:Y:S01]  /*1cc90*/  FMUL R26, R26, UR13 ;  /* 0x0000000d1a1a7c20 */ /* 0x000fe20008400000 */
[----:B------:R-:W-:Y:S01]  /*1cca0*/  BSSY B0, `(.L_x_25) ;  /* 0x0000011000007945 */ /* 0x000fe20003800000 */
[----:B------:R-:W-:Y:S01]  /*1ccb0*/  ISETP.LT.OR P3, PT, R0, 0x2, !P1 ;  /* 0x000000020000780c */ /* 0x000fe20004f61670 */
[----:B------:R-:W-:Y:S02]  /*1ccc0*/  FMUL R27, R27, UR13 ;  /* 0x0000000d1b1b7c20 */ /* 0x000fe40008400000 */
[----:B0-----:R-:W-:-:S07]  /*1ccd0*/  F2FP.SATFINITE.E4M3.F32.PACK_AB_MERGE_C R11, RZ, R26, RZ ;  /* 0x0000001aff0b723e */ /* 0x001fce00048070ff */
[----:B--2---:R-:W-:Y:S05]  /*1cce0*/  @P6 BRA `(.L_x_26) ;  /* 0x0000000000306947 */ /* 0x004fea0003800000 */
[----:B------:R-:W-:Y:S01]  /*1ccf0*/  IMAD.U32 R9, RZ, RZ, UR6 ;  /* 0x00000006ff097e24 */ /* 0x000fe2000f8e00ff */
[----:B------:R-:W-:Y:S01]  /*1cd00*/  UIMAD UR4, UR7, 0xc0, URZ ;  /* 0x000000c0070478a4 */ /* 0x000fe2000f8e023f */
[----:B------:R-:W-:Y:S01]  /*1cd10*/  IMAD.MOV.U32 R6, RZ, RZ, R4 ;  /* 0x000000ffff067224 */ /* 0x000fe200078e0004 */
[----:B------:R-:W-:Y:S01]  /*1cd20*/  ULDC.64 UR10, c[0x0][0x5c8] ;  /* 0x00017200000a7ab9 */ /* 0x000fe20000000a00 */
[----:B------:R-:W-:Y:S02]  /*1cd30*/  IMAD.MOV.U32 R7, RZ, RZ, R3 ;  /* 0x000000ffff077224 */ /* 0x000fe400078e0003 */
[----:B------:R-:W-:Y:S02]  /*1cd40*/  IMAD.U32 R8, RZ, RZ, UR11 ;  /* 0x0000000bff087e24 */ /* 0x000fe4000f8e00ff */
[----:B------:R-:W-:-:S04]  /*1cd50*/  IMAD.WIDE.U32 R6, R9, 0xc0, R6 ;  /* 0x000000c009067825 */ /* 0x000fc800078e0006 */
[----:B------:R-:W-:Y:S02]  /*1cd60*/  IMAD.U32 R9, RZ, RZ, UR10 ;  /* 0x0000000aff097e24 */ /* 0x000fe4000f8e00ff */
[----:B------:R-:W-:-:S03]  /*1cd70*/  VIADD R7, R7, UR4 ;  /* 0x0000000407077c36 */ /* 0x000fc60008000000 */
[----:B------:R-:W-:-:S04]  /*1cd80*/  IADD3 R6, P4, P6, R6, UR8, R9 ;  /* 0x0000000806067c10 */ /* 0x000fc8000fe9e009 */
[----:B------:R-:W-:-:S05]  /*1cd90*/  IADD3.X R7, R7, UR5, R8, P4, P6 ;  /* 0x0000000507077c10 */ /* 0x000fca000a7ec408 */
[----:B------:R0:W-:Y:S04]  /*1cda0*/  STG.E.U8 desc[UR14][R6.64], R11 ;  /* 0x0000000b06007986 */ /* 0x0001e8000c10110e */
.L_x_26:
[----:B------:R-:W-:Y:S05]  /*1cdb0*/  BSYNC B0 ;  /* 0x0000000000007941 */ /* 0x000fea0003800000 */
.L_x_25:
[----:B------:R-:W-:Y:S01]  /*1cdc0*/  BSSY B0, `(.L_x_27) ;  /* 0x000000f000007945 */ /* 0x000fe20003800000 */
[----:B------:R-:W-:-:S03]  /*1cdd0*/  F2FP.SATFINITE.E4M3.F32.PACK_AB_MERGE_C R27, RZ, R27, RZ ;  /* 0x0000001bff1b723e */ /* 0x000fc600048070ff */
[----:B------:R-:W-:Y:S05]  /*1cde0*/  @P3 BRA `(.L_x_28) ;  /* 0x0000000000303947 */ /* 0x000fea0003800000 */
[----:B------:R-:W-:Y:S01]  /*1cdf0*/  IMAD.U32 R9, RZ, RZ, UR6 ;  /* 0x00000006ff097e24 */ /* 0x000fe2000f8e00ff */
[----:B------:R-:W-:Y:S01]  /*1ce00*/  UIMAD UR4, UR7, 0xc0, URZ ;  /* 0x000000c0070478a4 */ /* 0x000fe2000f8e023f */
[----:B0-----:R-:W-:Y:S01]  /*1ce10*/  IMAD.MOV.U32 R6, RZ, RZ, R4 ;  /* 0x000000ffff067224 */ /* 0x001fe200078e0004 */
        /* <DEDUP_REMOVED lines=9> */
.L_x_28:
[----:B------:R-:W-:Y:S05]  /*1ceb0*/  BSYNC B0 ;  /* 0x0000000000007941 */ /* 0x000fea0003800000 */
.L_x_27:
[----:B------:R-:W-:Y:S01]  /*1cec0*/  IMAD.U32 R9, RZ, RZ, UR6 ;  /* 0x00000006ff097e24 */ /* 0x000fe2000f8e00ff */
[----:B------:R-:W-:Y:S01]  /*1ced0*/  VOTEU.ALL UP0, P5 ;  /* 0x00000000003f7886 */ /* 0x000fe20002800000 */
[----:B0-2---:R-:W-:Y:S01]  /*1cee0*/  @!P5 IMAD.MOV.U32 R6, RZ, RZ, R4 ;  /* 0x000000ffff06d224 */ /* 0x005fe200078e0004 */
[C---:B------:R-:W-:Y:S01]  /*1cef0*/  ISETP.LT.OR P4, PT, R0.reuse, 0x11, !P2 ;  /* 0x000000110000780c */ /* 0x040fe20005781670 */
[----:B------:R-:W-:Y:S01]  /*1cf00*/  @!P5 IMAD.MOV.U32 R7, RZ, RZ, R3 ;  /* 0x000000ffff07d224 */ /* 0x000fe200078e0003 */
[----:B------:R-:W-:Y:S01]  /*1cf10*/  ISETP.LT.OR P3, PT, R0, 0x12, !P2 ;  /* 0x000000120000780c */ /* 0x000fe20005761670 */
[----:B------:R-:W-:Y:S01]  /*1cf20*/  IMAD.U32 R11, RZ, RZ, UR6 ;  /* 0x00000006ff0b7e24 */ /* 0x000fe2000f8e00ff */
[----:B------:R-:W-:Y:S01]  /*1cf30*/  @!UP0 UIMAD UR4, UR7, 0xc0, URZ ;  /* 0x000000c0070488a4 */ /* 0x000fe2000f8e023f */
[----:B------:R-:W-:Y:S01]  /*1cf40*/  @!P5 IMAD.WIDE.U32 R6, R9, 0xc0, R6 ;  /* 0x000000c00906d825 */ /* 0x000fe200078e0006 */
[----:B------:R-:W-:-:S03]  /*1cf50*/  VOTEU.ALL UP0, P0 ;  /* 0x00000000003f7886 */ /* 0x000fc60000000000 */
[----:B-----5:R-:W-:Y:S01]  /*1cf60*/  FMUL R28, R28, UR13 ;  /* 0x0000000d1c1c7c20 */ /* 0x020fe20008400000 */
[----:B------:R-:W-:Y:S01]  /*1cf70*/  FMUL R29, R29, UR13 ;  /* 0x0000000d1d1d7c20 */ /* 0x000fe20008400000 */
[----:B------:R-:W-:Y:S01]  /*1cf80*/  @!P0 IMAD.MOV.U32 R8, RZ, RZ, R4 ;  /* 0x000000ffff088224 */ /* 0x000fe200078e0004 */
[----:B-1----:R-:W-:Y:S01]  /*1cf90*/  @!P5 IADD3 R6, P6, R6, R18, RZ ;  /* 0x000000120606d210 */ /* 0x002fe20007fde0ff */
[----:B------:R-:W-:Y:S02]  /*1cfa0*/  @!P0 IMAD.MOV.U32 R9, RZ, RZ, R3 ;  /* 0x000000ffff098224 */ /* 0x000fe400078e0003 */
[----:B------:R-:W-:Y:S01]  /*1cfb0*/  FMUL R30, R30, UR13 ;  /* 0x0000000d1e1e7c20 */ /* 0x000fe20008400000 */
[----:B------:R-:W-:Y:S01]  /*1cfc0*/  F2FP.SATFINITE.E4M3.F32.PACK_AB_MERGE_C R29, RZ, R29, RZ ;  /* 0x0000001dff1d723e */ /* 0x000fe200048070ff */
[----:B------:R-:W0:Y:S01]  /*1cfd0*/  @!P4 LDC.64 R14, c[0x0][0x5c8] ;  /* 0x00017200ff0ecb82 */ /* 0x000e220000000a00 */
[----:B------:R-:W-:Y:S01]  /*1cfe0*/  @!P0 IMAD.WIDE.U32 R8, R11, 0xc0, R8 ;  /* 0x000000c00b088825 */ /* 0x000fe200078e0008 */
[----:B------:R-:W-:Y:S01]  /*1cff0*/  @!P5 IADD3.X R7, R19, UR4, R7, P6, !PT ;  /* 0x000000041307dc10 */ /* 0x000fe2000b7fe407 */
[----:B------:R-:W-:Y:S01]  /*1d000*/  @!UP0 UIMAD UR4, UR7, 0xc0, URZ ;  /* 0x000000c0070488a4 */ /* 0x000fe2000f8e023f */
[----:B------:R-:W-:Y:S01]  /*1d010*/  F2FP.SATFINITE.E4M3.F32.PACK_AB_MERGE_C R11, RZ, R28, RZ ;  /* 0x0000001cff0b723e */ /* 0x000fe200048070ff */
[----:B------:R-:W-:Y:S01]  /*1d020*/  BSSY B0, `(.L_x_29) ;  /* 0x0000017000007945 */ /* 0x000fe20003800000 */
[----:B---3--:R-:W-:Y:S01]  /*1d030*/  @!P0 IADD3 R8, P6, R8, R20, RZ ;  /* 0x0000001408088210 */ /* 0x008fe20007fde0ff */
[----:B------:R-:W-:Y:S01]  /*1d040*/  FMUL R31, R31, UR13 ;  /* 0x0000000d1f1f7c20 */ /* 0x000fe20008400000 */
[----:B------:R-:W1:Y:S01]  /*1d050*/  @!P3 LDC.64 R16, c[0x0][0x5c8] ;  /* 0x00017200ff10bb82 */ /* 0x000e620000000a00 */
[----:B------:R2:W-:Y:S01]  /*1d060*/  @!P5 STG.E.U8 desc[UR14][R6.64+0x8], R11 ;  /* 0x0000080b0600d986 */ /* 0x0005e2000c10110e */
[----:B------:R-:W-:-:S02]  /*1d070*/  @!P0 IADD3.X R9, R21, UR4, R9, P6, !PT ;  /* 0x0000000415098c10 */ /* 0x000fc4000b7fe409 */
[C---:B------:R-:W-:Y:S02]  /*1d080*/  ISETP.LT.OR P6, PT, R0.reuse, 0x9, !P1 ;  /* 0x000000090000780c */ /* 0x040fe40004fc1670 */
[----:B------:R-:W-:Y:S01]  /*1d090*/  ISETP.LT.OR P5, PT, R0, 0xa, !P1 ;  /* 0x0000000a0000780c */ /* 0x000fe20004fa1670 */
[----:B------:R2:W-:Y:S01]  /*1d0a0*/  @!P0 STG.E.U8 desc[UR14][R8.64+0x9], R29 ;  /* 0x0000091d08008986 */ /* 0x0005e2000c10110e */
[----:B------:R-:W-:-:S09]  /*1d0b0*/  F2FP.SATFINITE.E4M3.F32.PACK_AB_MERGE_C R13, RZ, R30, RZ ;  /* 0x0000001eff0d723e */ /* 0x000fd200048070ff */
[----:B------:R-:W-:Y:S05]  /*1d0c0*/  @P6 BRA `(.L_x_30) ;  /* 0x0000000000306947 */ /* 0x000fea0003800000 */
[----:B--2---:R-:W-:Y:S01]  /*1d0d0*/  IMAD.U32 R9, RZ, RZ, UR6 ;  /* 0x00000006ff097e24 */ /* 0x004fe2000f8e00ff */
        /* <DEDUP_REMOVED lines=11> */
.L_x_30:
[----:B------:R-:W-:Y:S05]  /*1d190*/  BSYNC B0 ;  /* 0x0000000000007941 */ /* 0x000fea0003800000 */
.L_x_29:
[----:B------:R-:W-:Y:S01]  /*1d1a0*/  BSSY B0, `(.L_x_31) ;  /* 0x000000f000007945 */ /* 0x000fe20003800000 */
[----:B------:R-:W-:-:S03]  /*1d1b0*/  F2FP.SATFINITE.E4M3.F32.PACK_AB_MERGE_C R31, RZ, R31, RZ ;  /* 0x0000001fff1f723e */ /* 0x000fc600048070ff */
[----:B------:R-:W-:Y:S05]  /*1d1c0*/  @P5 BRA `(.L_x_32) ;  /* 0x0000000000305947 */ /* 0x000fea0003800000 */
[----:B--2---:R-:W-:Y:S01]  /*1d1d0*/  IMAD.U32 R9, RZ, RZ, UR6 ;  /* 0x00000006ff097e24 */ /* 0x004fe2000f8e00ff */
[----:B------:R-:W-:Y:S01]  /*1d1e0*/  UIMAD UR4, UR7, 0xc0, URZ ;  /* 0x000000c0070478a4 */ /* 0x000fe2000f8e023f */
[----:B---3--:R-:W-:Y:S01]  /*1d1f0*/  IMAD.MOV.U32 R6, RZ, RZ, R4 ;  /* 0x000000ffff067224 */ /* 0x008fe200078e0004 */
        /* <DEDUP_REMOVED lines=9> */
.L_x_32:
[----:B------:R-:W-:Y:S05]  /*1d290*/  BSYNC B0 ;  /* 0x0000000000007941 */ /* 0x000fea0003800000 */
.L_x_31:
[----:B--2---:R-:W-:Y:S01]  /*1d2a0*/  IMAD.U32 R9, RZ, RZ, UR6 ;  /* 0x00000006ff097e24 */ /* 0x004fe2000f8e00ff */
[----:B------:R-:W-:Y:S01]  /*1d2b0*/  VOTEU.ALL UP0, P4 ;  /* 0x00000000003f7886 */ /* 0x000fe20002000000 */
[----:B---34-:R-:W-:Y:S01]  /*1d2c0*/  @!P4 IMAD.MOV.U32 R6, RZ, RZ, R4 ;  /* 0x000000ffff06c224 */ /* 0x018fe200078e0004 */
[C---:B------:R-:W-:Y:S01]  /*1d2d0*/  ISETP.LT.OR P5, PT, R0.reuse, 0x19, !P2 ;  /* 0x000000190000780c */ /* 0x040fe200057a1670 */
[----:B------:R-:W-:Y:S01]  /*1d2e0*/  @!P4 IMAD.MOV.U32 R7, RZ, RZ, R3 ;  /* 0x000000ffff07c224 */ /* 0x000fe200078e0003 */
[----:B------:R-:W-:Y:S01]  /*1d2f0*/  ISETP.LT.OR P0, PT, R0, 0x1a, !P2 ;  /* 0x0000001a0000780c */ /* 0x000fe20005701670 */
[----:B------:R-:W-:Y:S01]  /*1d300*/  IMAD.U32 R11, RZ, RZ, UR6 ;  /* 0x00000006ff0b7e24 */ /* 0x000fe2000f8e00ff */
[----:B------:R-:W-:Y:S01]  /*1d310*/  @!UP0 UIMAD UR4, UR7, 0xc0, URZ ;  /* 0x000000c0070488a4 */ /* 0x000fe2000f8e023f */
[----:B------:R-:W-:Y:S01]  /*1d320*/  @!P4 IMAD.WIDE.U32 R6, R9, 0xc0, R6 ;  /* 0x000000c00906c825 */ /* 0x000fe200078e0006 */
[----:B------:R-:W-:-:S03]  /*1d330*/  VOTEU.ALL UP0, P3 ;  /* 0x00000000003f7886 */ /* 0x000fc60001800000 */
[----:B------:R-:W-:Y:S01]  /*1d340*/  FMUL R32, R32, UR13 ;  /* 0x0000000d20207c20 */ /* 0x000fe20008400000 */
[----:B------:R-:W-:Y:S01]  /*1d350*/  FMUL R33, R33, UR13 ;  /* 0x0000000d21217c20 */ /* 0x000fe20008400000 */
[----:B------:R-:W-:Y:S01]  /*1d360*/  @!P3 IMAD.MOV.U32 R8, RZ, RZ, R4 ;  /* 0x000000ffff08b224 */ /* 0x000fe200078e0004 */
[----:B0-----:R-:W-:Y:S01]  /*1d370*/  @!P4 IADD3 R6, P6, R6, R14, RZ ;  /* 0x0000000e0606c210 */ /* 0x001fe20007fde0ff */
[----:B------:R-:W-:Y:S02]  /*1d380*/  @!P3 IMAD.MOV.U32 R9, RZ, RZ, R3 ;  /* 0x000000ffff09b224 */ /* 0x000fe400078e0003 */
[----:B------:R-:W-:Y:S01]  /*1d390*/  FMUL R34, R34, UR13 ;  /* 0x0000000d22227c20 */ /* 0x000fe20008400000 */
[----:B------:R-:W-:Y:S01]  /*1d3a0*/  F2FP.SATFINITE.E4M3.F32.PACK_AB_MERGE_C R33, RZ, R33, RZ ;  /* 0x00000021ff21723e */ /* 0x000fe200048070ff */
[----:B------:R-:W-:Y:S01]  /*1d3b0*/  BSSY B0, `(.L_x_33) ;  /* 0x000001c000007945 */ /* 0x000fe20003800000 */
[----:B------:R-:W-:Y:S01]  /*1d3c0*/  @!P3 IMAD.WIDE.U32 R8, R11, 0xc0, R8 ;  /* 0x000000c00b08b825 */ /* 0x000fe200078e0008 */
[----:B------:R-:W-:Y:S01]  /*1d3d0*/  @!P4 IADD3.X R7, R15, UR4, R7, P6, !PT ;  /* 0x000000040f07cc10 */ /* 0x000fe2000b7fe407 */
[----:B------:R-:W-:Y:S01]  /*1d3e0*/  @!UP0 UIMAD UR4, UR7, 0xc0, URZ ;  /* 0x000000c0070488a4 */ /* 0x000fe2000f8e023f */
[----:B------:R-:W-:Y:S01]  /*1d3f0*/  F2FP.SATFINITE.E4M3.F32.PACK_AB_MERGE_C R11, RZ, R32, RZ ;  /* 0x00000020ff0b723e */ /* 0x000fe200048070ff */
[----:B------:R-:W0:Y:S01]  /*1d400*/  @!P5 LDC.64 R14, c[0x0][0x5c8] ;  /* 0x00017200ff0edb82 */ /* 0x000e220000000a00 */
[----:B-1----:R-:W-:Y:S01]  /*1d410*/  @!P3 IADD3 R8, P6, R8, R16, RZ ;  /* 0x000000100808b210 */ /* 0x002fe20007fde0ff */
[----:B------:R-:W-:Y:S01]  /*1d420*/  FMUL R35, R35, UR13 ;  /* 0x0000000d23237c20 */ /* 0x000fe20008400000 */
[----:B------:R-:W-:Y:S01]  /*1d430*/  F2FP.SATFINITE.E4M3.F32.PACK_AB_MERGE_C R13, RZ, R34, RZ ;  /* 0x00000022ff0d723e */ /* 0x000fe200048070ff */
[----:B------:R1:W-:Y:S01]  /*1d440*/  @!P4 STG.E.U8 desc[UR14][R6.64+0x10], R11 ;  /* 0x0000100b0600c986 */ /* 0x0003e2000c10110e */
[----:B------:R-:W-:-:S02]  /*1d450*/  @!P3 IADD3.X R9, R17, UR4, R9, P6, !PT ;  /* 0x000000041109bc10 */ /* 0x000fc4000b7fe409 */
[C---:B------:R-:W-:Y:S01]  /*1d460*/  ISETP.LT.OR P6, PT, R0.reuse, 0x11, !P1 ;  /* 0x000000110000780c */ /* 0x040fe20004fc1670 */
[----:B------:R-:W2:Y:S01]  /*1d470*/  @!P0 LDC.64 R18, c[0x0][0x5c8] ;  /* 0x00017200ff128b82 */ /* 0x000ea20000000a00 */
[----:B------:R-:W-:Y:S01]  /*1d480*/  ISETP.LT.OR P4, PT, R0, 0x12, !P1 ;  /* 0x000000120000780c */ /* 0x000fe20004f81670 */
[----:B------:R1:W-:Y:S10]  /*1d490*/  @!P3 STG.E.U8 desc[UR14][R8.64+0x11], R33 ;  /* 0x000011210800b986 */ /* 0x0003f4000c10110e */
[----:B------:R-:W-:Y:S05]  /*1d4a0*/  @P6 BRA `(.L_x_34) ;  /* 0x0000000000306947 */ /* 0x000fea0003800000 */
[----:B-1----:R-:W-:Y:S01]  /*1d4b0*/  IMAD.U32 R9, RZ, RZ, UR6 ;  /* 0x00000006ff097e24 */ /* 0x002fe2000f8e00ff */
        /* <DEDUP_REMOVED lines=11> */
.L_x_34:
[----:B------:R-:W-:Y:S05]  /*1d570*/  BSYNC B0 ;  /* 0x0000000000007941 */ /* 0x000fea0003800000 */
.L_x_33:
[----:B------:R-:W-:Y:S01]  /*1d580*/  BSSY B0, `(.L_x_35) ;  /* 0x000000f000007945 */ /* 0x000fe20003800000 */
[----:B------:R-:W-:-:S03]  /*1d590*/  F2FP.SATFINITE.E4M3.F32.PACK_AB_MERGE_C R35, RZ, R35, RZ ;  /* 0x00000023ff23723e */ /* 0x000fc600048070ff */
[----:B------:R-:W-:Y:S05]  /*1d5a0*/  @P4 BRA `(.L_x_36) ;  /* 0x0000000000304947 */ /* 0x000fea0003800000 */
[----:B-1----:R-:W-:Y:S01]  /*1d5b0*/  IMAD.U32 R9, RZ, RZ, UR6 ;  /* 0x00000006ff097e24 */ /* 0x002fe2000f8e00ff */
        /* <DEDUP_REMOVED lines=11> */
.L_x_36:
[----:B------:R-:W-:Y:S05]  /*1d670*/  BSYNC B0 ;  /* 0x0000000000007941 */ /* 0x000fea0003800000 */
.L_x_35:
[----:B-1----:R-:W-:Y:S01]  /*1d680*/  IMAD.U32 R9, RZ, RZ, UR6 ;  /* 0x00000006ff097e24 */ /* 0x002fe2000f8e00ff */
        /* <DEDUP_REMOVED lines=22> */
[----:B--2---:R-:W-:Y:S01]  /*1d7f0*/  @!P0 IADD3 R8, P6, R8, R18, RZ ;  /* 0x0000001208088210 */ /* 0x004fe20007fde0ff */
        /* <DEDUP_REMOVED lines=21> */
.L_x_38:
[----:B------:R-:W-:Y:S05]  /*1d950*/  BSYNC B0 ;  /* 0x0000000000007941 */ /* 0x000fea0003800000 */
.L_x_37:
        /* <DEDUP_REMOVED lines=15> */
.L_x_40:
[----:B------:R-:W-:Y:S05]  /*1da50*/  BSYNC B0 ;  /* 0x0000000000007941 */ /* 0x000fea0003800000 */
.L_x_39:
        /* <DEDUP_REMOVED lines=45> */
.L_x_42:
[----:B------:R-:W-:Y:S05]  /*1dd30*/  BSYNC B0 ;  /* 0x0000000000007941 */ /* 0x000fea0003800000 */
.L_x_41:
        /* <DEDUP_REMOVED lines=15> */
.L_x_44:
[----:B------:R-:W-:Y:S05]  /*1de30*/  BSYNC B0 ;  /* 0x0000000000007941 */ /* 0x000fea0003800000 */
.L_x_43:
        /* <DEDUP_REMOVED lines=45> */
.L_x_46:
[----:B------:R-:W-:Y:S05]  /*1e110*/  BSYNC B0 ;  /* 0x0000000000007941 */ /* 0x000fea0003800000 */
.L_x_45:
        /* <DEDUP_REMOVED lines=15> */
.L_x_48:
[----:B------:R-:W-:Y:S05]  /*1e210*/  BSYNC B0 ;  /* 0x0000000000007941 */ /* 0x000fea0003800000 */
.L_x_47:
        /* <DEDUP_REMOVED lines=45> */
.L_x_50:
[----:B------:R-:W-:Y:S05]  /*1e4f0*/  BSYNC B0 ;  /* 0x0000000000007941 */ /* 0x000fea0003800000 */
.L_x_49:
        /* <DEDUP_REMOVED lines=15> */
.L_x_52:
[----:B------:R-:W-:Y:S05]  /*1e5f0*/  BSYNC B0 ;  /* 0x0000000000007941 */ /* 0x000fea0003800000 */
.L_x_51:
        /* <DEDUP_REMOVED lines=45> */
.L_x_54:
[----:B------:R-:W-:Y:S05]  /*1e8d0*/  BSYNC B0 ;  /* 0x0000000000007941 */ /* 0x000fea0003800000 */
.L_x_53:
        /* <DEDUP_REMOVED lines=15> */
.L_x_56:
[----:B------:R-:W-:Y:S05]  /*1e9d0*/  BSYNC B0 ;  /* 0x0000000000007941 */ /* 0x000fea0003800000 */
.L_x_55:
        /* <DEDUP_REMOVED lines=45> */
.L_x_58:
[----:B------:R-:W-:Y:S05]  /*1ecb0*/  BSYNC B0 ;  /* 0x0000000000007941 */ /* 0x000fea0003800000 */
.L_x_57:
        /* <DEDUP_REMOVED lines=15> */
.L_x_60:
[----:B------:R-:W-:Y:S05]  /*1edb0*/  BSYNC B0 ;  /* 0x0000000000007941 */ /* 0x000fea0003800000 */
.L_x_59:
        /* <DEDUP_REMOVED lines=45> */
.L_x_62:
[----:B------:R-:W-:Y:S05]  /*1f090*/  BSYNC B0 ;  /* 0x0000000000007941 */ /* 0x000fea0003800000 */
.L_x_61:
        /* <DEDUP_REMOVED lines=15> */
.L_x_64:
[----:B------:R-:W-:Y:S05]  /*1f190*/  BSYNC B0 ;  /* 0x0000000000007941 */ /* 0x000fea0003800000 */
.L_x_63:
        /* <DEDUP_REMOVED lines=45> */
.L_x_66:
[----:B------:R-:W-:Y:S05]  /*1f470*/  BSYNC B0 ;  /* 0x0000000000007941 */ /* 0x000fea0003800000 */
.L_x_65:
        /* <DEDUP_REMOVED lines=15> */
.L_x_68:
[----:B------:R-:W-:Y:S05]  /*1f570*/  BSYNC B0 ;  /* 0x0000000000007941 */ /* 0x000fea0003800000 */
.L_x_67:
        /* <DEDUP_REMOVED lines=45> */
.L_x_70:
[----:B------:R-:W-:Y:S05]  /*1f850*/  BSYNC B0 ;  /* 0x0000000000007941 */ /* 0x000fea0003800000 */
.L_x_69:
        /* <DEDUP_REMOVED lines=15> */
.L_x_72:
[----:B------:R-:W-:Y:S05]  /*1f950*/  BSYNC B0 ;  /* 0x0000000000007941 */ /* 0x000fea0003800000 */
.L_x_71:
        /* <DEDUP_REMOVED lines=45> */
.L_x_74:
[----:B------:R-:W-:Y:S05]  /*1fc30*/  BSYNC B0 ;  /* 0x0000000000007941 */ /* 0x000fea0003800000 */
.L_x_73:
        /* <DEDUP_REMOVED lines=15> */
.L_x_76:
[----:B------:R-:W-:Y:S05]  /*1fd30*/  BSYNC B0 ;  /* 0x0000000000007941 */ /* 0x000fea0003800000 */
.L_x_75:
        /* <DEDUP_REMOVED lines=45> */
.L_x_78:
[----:B------:R-:W-:Y:S05]  /*20010*/  BSYNC B0 ;  /* 0x0000000000007941 */ /* 0x000fea0003800000 */
.L_x_77:
        /* <DEDUP_REMOVED lines=15> */
.L_x_80:
[----:B------:R-:W-:Y:S05]  /*20110*/  BSYNC B0 ;  /* 0x0000000000007941 */ /* 0x000fea0003800000 */
.L_x_79:
        /* <DEDUP_REMOVED lines=14> */
[----:B------:R-:W-:Y:S01]  /*20200*/  @!P3 IMAD.MOV.U32 R9, RZ, RZ, R3 ;  /* 0x000000ffff09b224 */ /* 0x000fe200078e0003 */
[----:B------:R-:W-:Y:S01]  /*20210*/  F2FP.SATFINITE.E4M3.F32.PACK_AB_MERGE_C R13, RZ, R80, RZ ;  /* 0x00000050ff0d723e */ /* 0x000fe200048070ff */
[----:B------:R-:W-:Y:S01]  /*20220*/  FMUL R82, R82, UR13 ;  /* 0x0000000d52527c20 */ /* 0x000fe20008400000 */
[----:B------:R-:W-:Y:S01]  /*20230*/  @!P4 IADD3.X R7, R15, UR4, R7, P5, !PT ;  /* 0x000000040f07cc10 */ /* 0x000fe2000affe407 */
[----:B------:R-:W-:Y:S01]  /*20240*/  @!P3 IMAD.WIDE.U32 R8, R11, 0xc0, R8 ;  /* 0x000000c00b08b825 */ /* 0x000fe200078e0008 */
[----:B------:R-:W-:Y:S01]  /*20250*/  @!UP0 UIMAD UR4, UR7, 0xc0, URZ ;  /* 0x000000c0070488a4 */ /* 0x000fe2000f8e023f */
[----:B------:R-:W-:Y:S01]  /*20260*/  F2FP.SATFINITE.E4M3.F32.PACK_AB_MERGE_C R81, RZ, R81, RZ ;  /* 0x00000051ff51723e */ /* 0x000fe200048070ff */
[----:B------:R-:W0:Y:S01]  /*20270*/  @!P0 LDC.64 R14, c[0x0][0x5c8] ;  /* 0x00017200ff0e8b82 */ /* 0x000e220000000a00 */
[----:B------:R1:W-:Y:S01]  /*20280*/  @!P4 STG.E.U8 desc[UR14][R6.64+0x70], R13 ;  /* 0x0000700d0600c986 */ /* 0x0003e2000c10110e */
[----:B--2---:R-:W-:Y:S01]  /*20290*/  @!P3 IADD3 R8, P5, R8, R16, RZ ;  /* 0x000000100808b210 */ /* 0x004fe20007fbe0ff */
[----:B------:R-:W-:Y:S01]  /*202a0*/  BSSY B0, `(.L_x_81) ;  /* 0x0000018000007945 */ /* 0x000fe20003800000 */
[----:B------:R-:W-:Y:S01]  /*202b0*/  ISETP.LT.OR P4, PT, R0, 0x72, !P1 ;  /* 0x000000720000780c */ /* 0x000fe20004f81670 */
[----:B------:R-:W-:Y:S01]  /*202c0*/  FMUL R83, R83, UR13 ;  /* 0x0000000d53537c20 */ /* 0x000fe20008400000 */
[----:B------:R-:W-:-:S02]  /*202d0*/  @!P3 IADD3.X R9, R17, UR4, R9, P5, !PT ;  /* 0x000000041109bc10 */ /* 0x000fc4000affe409 */
[----:B------:R-:W2:Y:S01]  /*202e0*/  @!P2 LDC.64 R18, c[0x0][0x5c8] ;  /* 0x00017200ff12ab82 */ /* 0x000ea20000000a00 */
[----:B------:R-:W-:Y:S02]  /*202f0*/  ISETP.LT.OR P5, PT, R0, 0x71, !P1 ;  /* 0x000000710000780c */ /* 0x000fe40004fa1670 */
[----:B------:R3:W-:Y:S01]  /*20300*/  @!P3 STG.E.U8 desc[UR14][R8.64+0x71], R81 ;  /* 0x000071510800b986 */ /* 0x0007e2000c10110e */
[----:B-1----:R-:W-:Y:S01]  /*20310*/  @!P0 IMAD.MOV.U32 R6, RZ, RZ, R4 ;  /* 0x000000ffff068224 */ /* 0x002fe200078e0004 */
[----:B------:R-:W-:Y:S01]  /*20320*/  F2FP.SATFINITE.E4M3.F32.PACK_AB_MERGE_C R13, RZ, R82, RZ ;  /* 0x00000052ff0d723e */ /* 0x000fe200048070ff */
[----:B------:R-:W-:Y:S02]  /*20330*/  @!P0 IMAD.MOV.U32 R7, RZ, RZ, R3 ;  /* 0x000000ffff078224 */ /* 0x000fe400078e0003 */
[----:B------:R-:W-:-:S06]  /*20340*/  @!P0 IMAD.WIDE.U32 R10, R11, 0xc0, R6 ;  /* 0x000000c00b0a8825 */ /* 0x000fcc00078e0006 */
[----:B------:R-:W-:Y:S05]  /*20350*/  @P5 BRA `(.L_x_82) ;  /* 0x0000000000305947 */ /* 0x000fea0003800000 */
[----:B---3--:R-:W-:Y:S01]  /*20360*/  IMAD.U32 R9, RZ, RZ, UR6 ;  /* 0x00000006ff097e24 */ /* 0x008fe2000f8e00ff */
        /* <DEDUP_REMOVED lines=11> */
.L_x_82:
[----:B------:R-:W-:Y:S05]  /*20420*/  BSYNC B0 ;  /* 0x0000000000007941 */ /* 0x000fea0003800000 */
.L_x_81:
[----:B------:R-:W-:Y:S01]  /*20430*/  BSSY B0, `(.L_x_83) ;  /* 0x0000010000007945 */ /* 0x000fe20003800000 */
[----:B-1----:R-:W-:Y:S01]  /*20440*/  IMAD.U32 R13, RZ, RZ, UR6 ;  /* 0x00000006ff0d7e24 */ /* 0x002fe2000f8e00ff */
[----:B------:R-:W-:Y:S02]  /*20450*/  F2FP.SATFINITE.E4M3.F32.PACK_AB_MERGE_C R83, RZ, R83, RZ ;  /* 0x00000053ff53723e */ /* 0x000fe400048070ff */
        /* <DEDUP_REMOVED lines=13> */
.L_x_84:
[----:B------:R-:W-:Y:S05]  /*20530*/  BSYNC B0 ;  /* 0x0000000000007941 */ /* 0x000fea0003800000 */
.L_x_83:
[----:B------:R-:W-:Y:S01]  /*20540*/  VOTEU.ALL UP0, P0 ;  /* 0x00000000003f7886 */ /* 0x000fe20000000000 */
[----:B-1----:R-:W-:Y:S01]  /*20550*/  @!P2 IMAD.MOV.U32 R6, RZ, RZ, R4 ;  /* 0x000000ffff06a224 */ /* 0x002fe200078e0004 */
[----:B------:R-:W-:Y:S01]  /*20560*/  VOTEU.ALL UP1, P2 ;  /* 0x00000000003f7886 */ /* 0x000fe20001020000 */
[----:B------:R-:W-:Y:S02]  /*20570*/  @!P2 IMAD.MOV.U32 R7, RZ, RZ, R3 ;  /* 0x000000ffff07a224 */ /* 0x000fe400078e0003 */
[----:B------:R-:W-:Y:S01]  /*20580*/  FMUL R84, R84, UR13 ;  /* 0x0000000d54547c20 */ /* 0x000fe20008400000 */
[----:B------:R-:W-:Y:S01]  /*20590*/  @!UP0 UIMAD UR4, UR7, 0xc0, URZ ;  /* 0x000000c0070488a4 */ /* 0x000fe2000f8e023f */
[----:B------:R-:W-:Y:S01]  /*205a0*/  FMUL R85, R85, UR13 ;  /* 0x0000000d55557c20 */ /* 0x000fe20008400000 */
[----:B---3--:R-:W-:Y:S01]  /*205b0*/  @!P2 IMAD.WIDE.U32 R8, R13, 0xc0, R6 ;  /* 0x000000c00d08a825 */ /* 0x008fe200078e0006 */
[----:B------:R-:W-:Y:S01]  /*205c0*/  @!UP1 UIMAD UR9, UR7, 0xc0, URZ ;  /* 0x000000c0070998a4 */ /* 0x000fe2000f8e023f */
[----:B0-----:R-:W-:-:S02]  /*205d0*/  @!P0 IADD3 R6, P3, R10, R14, RZ ;  /* 0x0000000e0a068210 */ /* 0x001fc40007f7e0ff */
[----:B------:R-:W-:Y:S01]  /*205e0*/  FMUL R86, R86, UR13 ;  /* 0x0000000d56567c20 */ /* 0x000fe20008400000 */
[----:B------:R-:W-:Y:S01]  /*205f0*/  F2FP.SATFINITE.E4M3.F32.PACK_AB_MERGE_C R85, RZ, R85, RZ ;  /* 0x00000055ff55723e */ /* 0x000fe200048070ff */
[----:B------:R-:W-:Y:S01]  /*20600*/  BSSY B0, `(.L_x_85) ;  /* 0x0000018000007945 */ /* 0x000fe20003800000 */
[----:B--2---:R-:W-:Y:S01]  /*20610*/  @!P2 IADD3 R8, P4, R8, R18, RZ ;  /* 0x000000120808a210 */ /* 0x004fe20007f9e0ff */
[----:B------:R-:W-:Y:S01]  /*20620*/  FMUL R87, R87, UR13 ;  /* 0x0000000d57577c20 */ /* 0x000fe20008400000 */
[----:B------:R-:W-:Y:S02]  /*20630*/  @!P0 IADD3.X R7, R15, UR4, R11, P3, !PT ;  /* 0x000000040f078c10 */ /* 0x000fe40009ffe40b */
[----:B------:R-:W-:Y:S02]  /*20640*/  F2FP.SATFINITE.E4M3.F32.PACK_AB_MERGE_C R11, RZ, R84, RZ ;  /* 0x00000054ff0b723e */ /* 0x000fe400048070ff */
[----:B------:R-:W-:Y:S02]  /*20650*/  @!P2 IADD3.X R9, R19, UR9, R9, P4, !PT ;  /* 0x000000091309ac10 */ /* 0x000fe4000a7fe409 */
[C---:B------:R-:W-:Y:S01]  /*20660*/  ISETP.LT.OR P5, PT, R0.reuse, 0x79, !P1 ;  /* 0x000000790000780c */ /* 0x040fe20004fa1670 */
[----:B------:R0:W-:Y:S01]  /*20670*/  @!P0 STG.E.U8 desc[UR14][R6.64+0x78], R11 ;  /* 0x0000780b06008986 */ /* 0x0001e2000c10110e */
[----:B------:R-:W-:-:S02]  /*20680*/  ISETP.LT.OR P1, PT, R0, 0x7a, !P1 ;  /* 0x0000007a0000780c */ /* 0x000fc40004f21670 */
[----:B------:R-:W-:Y:S01]  /*20690*/  F2FP.SATFINITE.E4M3.F32.PACK_AB_MERGE_C R13, RZ, R86, RZ ;  /* 0x00000056ff0d723e */ /* 0x000fe200048070ff */
[----:B------:R0:W-:Y:S08]  /*206a0*/  @!P2 STG.E.U8 desc[UR14][R8.64+0x79], R85 ;  /* 0x000079550800a986 */ /* 0x0001f0000c10110e */
[----:B------:R-:W-:Y:S05]  /*206b0*/  @P5 BRA `(.L_x_86) ;  /* 0x0000000000305947 */ /* 0x000fea0003800000 */
[----:B0-----:R-:W-:Y:S01]  /*206c0*/  IMAD.U32 R9, RZ, RZ, UR6 ;  /* 0x00000006ff097e24 */ /* 0x001fe2000f8e00ff */
        /* <DEDUP_REMOVED lines=11> */
.L_x_86:
[----:B------:R-:W-:Y:S05]  /*20780*/  BSYNC B0 ;  /* 0x0000000000007941 */ /* 0x000fea0003800000 */
.L_x_85:
[----:B------:R-:W-:Y:S05]  /*20790*/  @P1 EXIT ;  /* 0x000000000000194d */ /* 0x000fea0003800000 */
[----:B------:R-:W-:Y:S01]  /*207a0*/  IMAD.U32 R5, RZ, RZ, UR6 ;  /* 0x00000006ff057e24 */ /* 0x000fe2000f8e00ff */
[----:B------:R-:W-:Y:S01]  /*207b0*/  UIMAD UR4, UR7, 0xc0, URZ ;  /* 0x000000c0070478a4 */ /* 0x000fe2000f8e023f */
[----:B------:R-:W-:Y:S01]  /*207c0*/  IMAD.MOV.U32 R2, RZ, RZ, R4 ;  /* 0x000000ffff027224 */ /* 0x000fe200078e0004 */
[----:B------:R-:W-:Y:S01]  /*207d0*/  ULDC.64 UR10, c[0x0][0x5c8] ;  /* 0x00017200000a7ab9 */ /* 0x000fe20000000a00 */
[----:B------:R-:W-:Y:S01]  /*207e0*/  F2FP.SATFINITE.E4M3.F32.PACK_AB_MERGE_C R87, RZ, R87, RZ ;  /* 0x00000057ff57723e */ /* 0x000fe200048070ff */
[----:B------:R-:W-:Y:S02]  /*207f0*/  IMAD.U32 R0, RZ, RZ, UR11 ;  /* 0x0000000bff007e24 */ /* 0x000fe4000f8e00ff */
[----:B------:R-:W-:-:S04]  /*20800*/  IMAD.WIDE.U32 R2, R5, 0xc0, R2 ;  /* 0x000000c005027825 */ /* 0x000fc800078e0002 */
[----:B------:R-:W-:Y:S02]  /*20810*/  IMAD.U32 R5, RZ, RZ, UR10 ;  /* 0x0000000aff057e24 */ /* 0x000fe4000f8e00ff */
[----:B------:R-:W-:-:S03]  /*20820*/  VIADD R3, R3, UR4 ;  /* 0x0000000403037c36 */ /* 0x000fc60008000000 */
[----:B------:R-:W-:-:S04]  /*20830*/  IADD3 R2, P0, P1, R2, UR8, R5 ;  /* 0x0000000802027c10 */ /* 0x000fc8000f91e005 */
[----:B------:R-:W-:-:S05]  /*20840*/  IADD3.X R3, R3, UR5, R0, P0, P1 ;  /* 0x0000000503037c10 */ /* 0x000fca00087e2400 */
[----:B------:R-:W-:Y:S01]  /*20850*/  STG.E.U8 desc[UR14][R2.64+0x79], R87 ;  /* 0x0000795702007986 */ /* 0x000fe2000c10110e */
[----:B------:R-:W-:Y:S05]  /*20860*/  EXIT ;  /* 0x000000000000794d */ /* 0x000fea0003800000 */
.L_x_10:
[----:B------:R-:W-:-:S13]  /*20870*/  ISETP.NE.AND P0, PT, RZ, UR7, PT ;  /* 0x00000007ff007c0c */ /* 0x000fda000bf05270 */
[----:B------:R-:W-:Y:S05]  /*20880*/  @P0 EXIT ;  /* 0x000000000000094d */ /* 0x000fea0003800000 */
[----:B------:R-:W-:-:S13]  /*20890*/  ELECT P0, URZ, PT ;  /* 0x00000000003f782f */ /* 0x000fda0003800000 */
[----:B------:R-:W-:Y:S05]  /*208a0*/  @!P0 BRA `(.L_x_87) ;  /* 0x0000000400cc8947 */ /* 0x000fea0003800000 */
[----:B------:R-:W-:Y:S01]  /*208b0*/  UISETP.GE.AND UP0, UPT, UR5, 0x1, UPT ;  /* 0x000000010500788c */ /* 0x000fe2000bf06270 */
[----:B------:R-:W-:-:S04]  /*208c0*/  SHF.R.S32.HI R3, RZ, 0x1f, R4 ;  /* 0x0000001fff037819 */ /* 0x000fc80000011404 */
[----:B------:R-:W-:Y:S02]  /*208d0*/  LEA.HI R3, R3, R4, RZ, 0x7 ;  /* 0x0000000403037211 */ /* 0x000fe400078f38ff */
[----:B------:R-:W-:-:S13]  /*208e0*/  PLOP3.LUT P0, PT, PT, PT, UP0, 0x80, 0x0 ;  /* 0x000000000000781c */ /* 0x000fda0003f0f008 */
[----:B------:R-:W-:Y:S05]  /*208f0*/  @!P0 BRA `(.L_x_87) ;  /* 0x0000000400b88947 */ /* 0x000fea0003800000 */
[----:B------:R-:W0:Y:S01]  /*20900*/  S2R R0, SR_CTAID.X ;  /* 0x0000000000007919 */ /* 0x000e220000002500 */
[----:B------:R-:W-:Y:S01]  /*20910*/  LOP3.LUT R3, R3, 0xffffff80, RZ, 0xc0, !PT ;  /* 0xffffff8003037812 */ /* 0x000fe200078ec0ff */
[----:B------:R-:W-:Y:S01]  /*20920*/  UIMAD UR7, UR26, UR27, URZ ;  /* 0x0000001b1a0772a4 */ /* 0x000fe2000f8e023f */
[C---:B------:R-:W-:Y:S01]  /*20930*/  LOP3.LUT P0, RZ, R4.reuse, 0x1f, RZ, 0xc0, !PT ;  /* 0x0000001f04ff7812 */ /* 0x040fe2000780c0ff */
[----:B------:R-:W1:Y:S01]  /*20940*/  S2R R8, SR_CTAID.Y ;  /* 0x0000000000087919 */ /* 0x000e620000002600 */
[----:B------:R-:W-:Y:S01]  /*20950*/  ULDC UR8, c[0x0][0x384] ;  /* 0x0000e10000087ab9 */ /* 0x000fe20000000800 */
[----:B------:R-:W-:Y:S01]  /*20960*/  IMAD.IADD R3, R4, 0x1, -R3 ;  /* 0x0000000104037824 */ /* 0x000fe200078e0a03 */
[----:B------:R-:W-:Y:S01]  /*20970*/  UIMAD UR7, UR4, UR7, 0x1 ;  /* 0x00000001040774a4 */ /* 0x000fe2000f8e0207 */
[----:B------:R-:W-:Y:S01]  /*20980*/  IMAD.U32 R9, RZ, RZ, UR6 ;  /* 0x00000006ff097e24 */ /* 0x000fe2000f8e00ff */
[----:B------:R-:W-:Y:S01]  /*20990*/  ULDC UR9, c[0x0][0x388] ;  /* 0x0000e20000097ab9 */ /* 0x000fe20000000800 */
[----:B------:R-:W-:Y:S01]  /*209a0*/  IMAD.MOV.U32 R4, RZ, RZ, 0x1 ;  /* 0x00000001ff047424 */ /* 0x000fe200078e00ff */
[----:B------:R-:W-:-:S02]  /*209b0*/  ISETP.NE.AND P1, PT, R3, RZ, PT ;  /* 0x000000ff0300720c */ /* 0x000fc40003f25270 */
[----:B------:R-:W-:Y:S02]  /*209c0*/  CS2R R6, SRZ ;  /* 0x0000000000067805 */ /* 0x000fe4000001ff00 */
[----:B------:R-:W-:Y:S01]  /*209d0*/  ISETP.NE.OR P0, PT, R3, RZ, !P0 ;  /* 0x000000ff0300720c */ /* 0x000fe20004705670 */
[----:B------:R-:W-:Y:S02]  /*209e0*/  IMAD.MOV.U32 R3, RZ, RZ, RZ ;  /* 0x000000ffff037224 */ /* 0x000fe400078e00ff */
[----:B------:R-:W-:Y:S02]  /*209f0*/  IMAD.MOV.U32 R5, RZ, RZ, RZ ;  /* 0x000000ffff057224 */ /* 0x000fe400078e00ff */
[----:B------:R-:W-:Y:S02]  /*20a00*/  IMAD.U32 R19, RZ, RZ, UR7 ;  /* 0x00000007ff137e24 */ /* 0x000fe4000f8e00ff */
[----:B0-----:R-:W-:Y:S01]  /*20a10*/  IMAD.SHL.U32 R11, R0, 0x100, RZ ;  /* 0x00000100000b7824 */ /* 0x001fe200078e00ff */
[----:B------:R-:W-:-:S03]  /*20a20*/  LOP3.LUT R0, R9, 0x2, RZ, 0xfc, !PT ;  /* 0x0000000209007812 */ /* 0x000fc600078efcff */
[----:B------:R-:W-:-:S04]  /*20a30*/  IMAD.HI.U32 R2, R11, UR8, RZ ;  /* 0x000000080b027c27 */ /* 0x000fc8000f8e00ff */
[----:B-1----:R-:W-:Y:S01]  /*20a40*/  IMAD.SHL.U32 R16, R8, 0x80, RZ ;  /* 0x0000008008107824 */ /* 0x002fe200078e00ff */
[----:B------:R-:W-:-:S07]  /*20a50*/  SHF.R.U32.HI R2, RZ, UR9, R2 ;  /* 0x00000009ff027c19 */ /* 0x000fce0008011602 */
.L_x_91:
[----:B------:R-:W0:Y:S01]  /*20a60*/  S2R R9, SR_CgaCtaId ;  /* 0x0000000000097919 */ /* 0x000e220000008800 */
[----:B------:R-:W-:-:S04]  /*20a70*/  MOV R8, 0x400 ;  /* 0x0000040000087802 */ /* 0x000fc80000000f00 */
[----:B0-----:R-:W-:Y:S02]  /*20a80*/  LEA R18, R9, R8, 0x18 ;  /* 0x0000000809127211 */ /* 0x001fe400078ec0ff */
[----:B------:R-:W-:-:S03]  /*20a90*/  SHF.L.U32 R8, R4, 0x1f, RZ ;  /* 0x0000001f04087819 */ /* 0x000fc600000006ff */
[----:B------:R-:W-:-:S07]  /*20aa0*/  IMAD R9, R3, 0x8, R18 ;  /* 0x0000000803097824 */ /* 0x000fce00078e0212 */
.L_x_88:
[----:B0-----:R0:W1:Y:S02]  /*20ab0*/  SYNCS.PHASECHK.TRANS64.TRYWAIT P2, [R9+URZ+0x36048], R8 ;  /* 0x03604808090075a7 */ /* 0x001064000804017f */
[----:B-1----:R-:W-:Y:S05]  /*20ac0*/  @!P2 NANOSLEEP.SYNCS 0x989680 ;  /* 0x009896800000a95d */ /* 0x002fea0003900000 */
[----:B------:R-:W1:Y:S02]  /*20ad0*/  @!P2 SYNCS.PHASECHK.TRANS64 P2, [R9+URZ+0x36048], R8 ;  /* 0x036048080900a5a7 */ /* 0x000e64000804007f */
[----:B-1----:R-:W-:Y:S05]  /*20ae0*/  @!P2 BRA `(.L_x_88) ;  /* 0xfffffffc00f0a947 */ /* 0x002fea000383ffff */
[----:B0-----:R-:W0:Y:S02]  /*20af0*/  @!P1 LDC R8, c[0x0][0x500] ;  /* 0x00014000ff089b82 */ /* 0x001e240000000800 */
[----:B0-----:R0:W-:Y:S02]  /*20b00*/  @!P1 SYNCS.ARRIVE.TRANS64 RZ, [R9+URZ+0x36000], R8 ;  /* 0x0360000809ff99a7 */ /* 0x0011e4000800003f */
[----:B0-----:R-:W-:-:S04]  /*20b10*/  PRMT R8, R0, 0x9910, RZ ;  /* 0x0000991000087816 */ /* 0x001fc800000000ff */
[----:B------:R-:W-:-:S13]  /*20b20*/  ISETP.NE.AND P2, PT, R8, 0x2, PT ;  /* 0x000000020800780c */ /* 0x000fda0003f45270 */
[----:B------:R-:W-:Y:S05]  /*20b30*/  @P2 BRA `(.L_x_89) ;  /* 0x0000000000042947 */ /* 0x000fea0003800000 */
[----:B------:R-:W-:Y:S01]  /*20b40*/  BPT.TRAP 0x1 ;  /* 0x000000040000795c */ /* 0x000fe20000300000 */
.L_x_89:
[----:B------:R-:W-:Y:S05]  /*20b50*/  @P0 BRA `(.L_x_90) ;  /* 0x0000000000040947 */ /* 0x000fea0003800000 */
[----:B------:R-:W-:Y:S01]  /*20b60*/  BPT.TRAP 0x1 ;  /* 0x000000040000795c */ /* 0x000fe20000300000 */
.L_x_90:
[----:B------:R-:W0:Y:S01]  /*20b70*/  LDC R10, c[0x0][0x380] ;  /* 0x0000e000ff0a7b82 */ /* 0x000e220000000800 */
[----:B------:R-:W-:Y:S01]  /*20b80*/  R2UR UR7, R2 ;  /* 0x00000000020772ca */ /* 0x000fe200000e0000 */
[----:B------:R-:W-:Y:S01]  /*20b90*/  ULDC UR20, c[0x0][0x38c] ;  /* 0x0000e30000147ab9 */ /* 0x000fe20000000800 */
[----:B------:R-:W-:Y:S01]  /*20ba0*/  R2UR UR17, R9 ;  /* 0x00000000091172ca */ /* 0x000fe200000e0000 */
[----:B------:R-:W-:Y:S01]  /*20bb0*/  UISETP.NE.AND UP0, UPT, UR20, 0x1, UPT ;  /* 0x000000011400788c */ /* 0x000fe2000bf05270 */
[C---:B------:R-:W-:Y:S01]  /*20bc0*/  VIADD R9, R7.reuse, 0x1 ;  /* 0x0000000107097836 */ /* 0x040fe20000000000 */
[----:B------:R-:W-:Y:S01]  /*20bd0*/  R2UR UR18, R7 ;  /* 0x00000000071272ca */ /* 0x000fe200000e0000 */
[----:B------:R-:W-:Y:S01]  /*20be0*/  VIADD R19, R19, 0xffffffff ;  /* 0xffffffff13137836 */ /* 0x000fe20000000000 */
[----:B------:R-:W1:Y:S01]  /*20bf0*/  LDC.64 R12, c[0x0][0x3b8] ;  /* 0x0000ee00ff0c7b82 */ /* 0x000e620000000a00 */
[----:B------:R-:W-:Y:S01]  /*20c00*/  R2UR UR15, R18 ;  /* 0x00000000120f72ca */ /* 0x000fe200000e0000 */
[----:B------:R-:W-:Y:S01]  /*20c10*/  ULDC.64 UR30, c[0x0][0x198] ;  /* 0x00006600001e7ab9 */ /* 0x000fe20000000a00 */
[----:B------:R-:W-:Y:S01]  /*20c20*/  R2UR UR16, R3 ;  /* 0x00000000031072ca */ /* 0x000fe200000e0000 */
[----:B------:R-:W-:Y:S01]  /*20c30*/  UIADD3 UR14, UP1, UR30, 0xf0, URZ ;  /* 0x000000f01e0e7890 */ /* 0x000fe2000ff3e03f */
[----:B------:R-:W-:Y:S01]  /*20c40*/  ISETP.GT.AND P5, PT, R19, 0x1, PT ;  /* 0x000000011300780c */ /* 0x000fe20003fa4270 */
[----:B------:R-:W-:-:S02]  /*20c50*/  UIADD3 UR30, UP2, UR30, 0x1f0, URZ ;  /* 0x000001f01e1e7890 */ /* 0x000fc4000ff5e03f */
[----:B------:R-:W1:Y:S01]  /*20c60*/  LDC.64 R14, c[0x0][0x3d8] ;  /* 0x0000f600ff0e7b82 */ /* 0x000e620000000a00 */
[----:B------:R-:W-:Y:S01]  /*20c70*/  @UP0 ULDC.64 UR12, c[0x0][0x390] ;  /* 0x0000e400000c0ab9 */ /* 0x000fe20000000a00 */
[----:B------:R-:W-:Y:S01]  /*20c80*/  ULDC.64 UR8, c[0x0][0x3b0] ;  /* 0x0000ec0000087ab9 */ /* 0x000fe20000000a00 */
[----:B------:R-:W-:Y:S01]  /*20c90*/  ULDC.64 UR22, c[0x0][0x3d0] ;  /* 0x0000f40000167ab9 */ /* 0x000fe20000000a00 */
[----:B------:R-:W-:Y:S02]  /*20ca0*/  USHF.L.U32 UR18, UR18, 0x6, URZ ;  /* 0x0000000612127899 */ /* 0x000fe4000800063f */
[----:B------:R-:W-:Y:S01]  /*20cb0*/  UIADD3 UR17, UR17, 0x36000, URZ ;  /* 0x0003600011117890 */ /* 0x000fe2000fffe03f */
[----:B0-----:R-:W-:Y:S01]  /*20cc0*/  ISETP.NE.AND P2, PT, R10, 0x1, PT ;  /* 0x000000010a00780c */ /* 0x001fe20003f45270 */
[----:B------:R-:W0:Y:S01]  /*20cd0*/  LDC R17, c[0x0][0x3c8] ;  /* 0x0000f200ff117b82 */ /* 0x000e220000000800 */
[----:B------:R-:W-:Y:S02]  /*20ce0*/  ULEA UR16, UR16, UR15, 0xe ;  /* 0x0000000f10107291 */ /* 0x000fe4000f8e703f */
[----:B------:R-:W-:-:S02]  /*20cf0*/  UIADD3.X UR15, URZ, UR31, URZ, UP1, !UPT ;  /* 0x0000001f3f0f7290 */ /* 0x000fc40008ffe43f */
[----:B------:R-:W-:Y:S01]  /*20d00*/  UIADD3.X UR31, URZ, UR31, URZ, UP2, !UPT ;  /* 0x0000001f3f1f7290 */ /* 0x000fe200097fe43f */
[----:B------:R-:W-:Y:S01]  /*20d10*/  UMOV UR28, 0x0 ;  /* 0x00000000001c7882 */ /* 0x000fe20000000000 */
[----:B------:R-:W-:-:S05]  /*20d20*/  UMOV UR29, 0x10000000 ;  /* 0x10000000001d7882 */ /* 0x000fca0000000000 */
[----:B------:R-:W-:Y:S01]  /*20d30*/  @P2 IMAD.U32 R8, RZ, RZ, UR7 ;  /* 0x00000007ff082e24 */ /* 0x000fe2000f8e00ff */
[----:B------:R-:W-:Y:S01]  /*20d40*/  R2UR UR7, R11 ;  /* 0x000000000b0772ca */ /* 0x000fe200000e0000 */
[----:B-1----:R-:W-:-:S03]  /*20d50*/  IMAD R7, R6, R13, R15 ;  /* 0x0000000d06077224 */ /* 0x002fc600078e020f */
[----:B------:R-:W-:Y:S01]  /*20d60*/  @P2 R2UR UR7, R8 ;  /* 0x00000000080722ca */ /* 0x000fe200000e0000 */
[----:B------:R-:W-:Y:S01]  /*20d70*/  IMAD R8, R3, 0x2000, R18 ;  /* 0x0000200003087824 */ /* 0x000fe200078e0212 */
[----:B------:R-:W-:Y:S01]  /*20d80*/  ISETP.NE.AND P2, PT, R9, UR4, PT ;  /* 0x0000000409007c0c */ /* 0x000fe2000bf45270 */
[----:B------:R-:W-:-:S03]  /*20d90*/  VIADD R3, R3, 0x1 ;  /* 0x0000000103037836 */ /* 0x000fc60000000000 */
[----:B------:R-:W-:Y:S01]  /*20da0*/  R2UR UR24, R8 ;  /* 0x00000000081872ca */ /* 0x000fe200000e0000 */
[----:B------:R-:W-:Y:S01]  /*20db0*/  IMAD R8, R5, R12, R14 ;  /* 0x0000000c05087224 */ /* 0x000fe200078e020e */
[----:B------:R-:W-:-:S04]  /*20dc0*/  ISETP.NE.AND P4, PT, R3, 0x9, PT ;  /* 0x000000090300780c */ /* 0x000fc80003f85270 */
[----:B------:R-:W-:Y:S01]  /*20dd0*/  PRMT R7, R8, 0x40, R7 ;  /* 0x0000004008077816 */ /* 0x000fe20000000007 */
[----:B------:R-:W-:Y:S01]  /*20de0*/  UIADD3 UR10, -UR7, URZ, URZ ;  /* 0x0000003f070a7290 */ /* 0x000fe2000fffe13f */
[----:B------:R-:W-:Y:S01]  /*20df0*/  VIADD R8, R5, 0x1 ;  /* 0x0000000105087836 */ /* 0x000fe20000000000 */
[----:B------:R-:W-:Y:S01]  /*20e00*/  UMOV UR21, UR7 ;  /* 0x0000000700157c82 */ /* 0x000fe20008000000 */
[----:B------:R-:W-:Y:S01]  /*20e10*/  R2UR UR25, R7 ;  /* 0x00000000071972ca */ /* 0x000fe200000e0000 */
[----:B------:R-:W-:Y:S01]  /*20e20*/  @P2 IMAD.MOV R8, RZ, RZ, R5 ;  /* 0x000000ffff082224 */ /* 0x000fe200078e0205 */
[----:B------:R-:W-:Y:S01]  /*20e30*/  SEL R7, R9, RZ, P2 ;  /* 0x000000ff09077207 */ /* 0x000fe20001000000 */
[----:B------:R-:W-:Y:S01]  /*20e40*/  IMAD R10, R10, UR10, R11 ;  /* 0x0000000a0a0a7c24 */ /* 0x000fe2000f8e020b */
[----:B------:R-:W-:Y:S01]  /*20e50*/  UIMAD.WIDE.U32 UR10, UR7, UR12, URZ ;  /* 0x0000000c070a72a5 */ /* 0x000fe2000f8e003f */
[----:B------:R-:W-:Y:S02]  /*20e60*/  R2UR UR12, R5 ;  /* 0x00000000050c72ca */ /* 0x000fe400000e0000 */
[----:B0-----:R-:W-:Y:S01]  /*20e70*/  ISETP.NE.AND P3, PT, R8, R17, PT ;  /* 0x000000110800720c */ /* 0x001fe20003f65270 */
[----:B------:R-:W-:Y:S01]  /*20e80*/  @UP0 USHF.R.U32.HI UR21, URZ, UR13, UR11 ;  /* 0x0000000d3f150299 */ /* 0x000fe2000801160b */
[----:B------:R-:W-:Y:S01]  /*20e90*/  R2UR UR19, R10 ;  /* 0x000000000a1372ca */ /* 0x000fe200000e0000 */
[----:B------:R-:W-:Y:S01]  /*20ea0*/  VIADD R10, R6, 0x1 ;  /* 0x00000001060a7836 */ /* 0x000fe20000000000 */
[----:B------:R-:W-:Y:S01]  /*20eb0*/  R2UR UR11, R16 ;  /* 0x00000000100b72ca */ /* 0x000fe200000e0000 */
[----:B------:R-:W-:Y:S01]  /*20ec0*/  UIADD3 UR10, -UR21, URZ, URZ ;  /* 0x0000003f150a7290 */ /* 0x000fe2000fffe13f */
[----:B------:R-:W-:-:S02]  /*20ed0*/  R2UR UR13, R6 ;  /* 0x00000000060d72ca */ /* 0x000fc400000e0000 */
[----:B------:R-:W-:Y:S01]  /*20ee0*/  SEL R5, RZ, 0x1, P4 ;  /* 0x00000001ff057807 */ /* 0x000fe20002000000 */
[----:B------:R-:W-:Y:S01]  /*20ef0*/  UIMAD UR20, UR20, UR10, UR7 ;  /* 0x0000000a141472a4 */ /* 0x000fe2000f8e0207 */
[----:B------:R-:W-:Y:S01]  /*20f00*/  SEL R3, R3, RZ, P4 ;  /* 0x000000ff03037207 */ /* 0x000fe20002000000 */
[----:B------:R-:W-:Y:S01]  /*20f10*/  UPRMT UR7, UR25, 0x5410, URZ ;  /* 0x0000541019077896 */ /* 0x000fe2000800003f */
[----:B------:R-:W-:Y:S01]  /*20f20*/  LOP3.LUT R4, R4, R5, RZ, 0x3c, !PT ;  /* 0x0000000504047212 */ /* 0x000fe200078e3cff */
[----:B------:R-:W-:Y:S01]  /*20f30*/  UIMAD UR20, UR20, UR9, UR23 ;  /* 0x00000009141472a4 */ /* 0x000fe2000f8e0217 */
[----:B------:R-:W-:Y:S01]  /*20f40*/  @P3 IMAD.MOV R10, RZ, RZ, R6 ;  /* 0x000000ffff0a3224 */ /* 0x000fe200078e0206 */
[----:B------:R-:W-:Y:S01]  /*20f50*/  UIMAD UR19, UR19, UR8, UR22 ;  /* 0x00000008131372a4 */ /* 0x000fe2000f8e0216 */
[----:B------:R-:W-:Y:S01]  /*20f60*/  SEL R5, R8, RZ, P3 ;  /* 0x000000ff08057207 */ /* 0x000fe20001800000 */
[----:B------:R-:W-:Y:S01]  /*20f70*/  UIADD3 UR8, UR24, 0x24000, URZ ;  /* 0x0002400018087890 */ /* 0x000fe2000fffe03f */
[----:B------:R-:W-:Y:S01]  /*20f80*/  IMAD.MOV.U32 R6, RZ, RZ, R10 ;  /* 0x000000ffff067224 */ /* 0x000fe200078e000a */
[----:B------:R-:W-:Y:S01]  /*20f90*/  UMOV UR9, UR17 ;  /* 0x0000001100097c82 */ /* 0x000fe20008000000 */
[----:B------:R-:W-:-:S04]  /*20fa0*/  UMOV UR10, UR18 ;  /* 0x00000012000a7c82 */ /* 0x000fc80008000000 */
[----:B------:R0:W-:Y:S02]  /*20fb0*/  UTMALDG.4D.IM2COL [UR16], [UR14], UR7 ;  /* 0x000000100e0073b4 */ /* 0x0001e40008058007 */
[----:B------:R0:W-:Y:S02]  /*20fc0*/  UTMALDG.4D [UR8], [UR30], desc[UR28] ;  /* 0x00001c081e0075b4 */ /* 0x0001e40008019000 */
[----:B0-----:R-:W-:Y:S05]  /*20fd0*/  @P5 BRA `(.L_x_91) ;  /* 0xfffffff800a05947 */ /* 0x001fea000383ffff */
.L_x_87:
[----:B------:R-:W-:Y:S01]  /*20fe0*/  UISETP.GE.U32.AND UP1, UPT, UR5, 0x9, UPT ;  /* 0x000000090500788c */ /* 0x000fe2000bf26070 */
[----:B------:R-:W-:-:S05]  /*20ff0*/  IMAD.MOV.U32 R0, RZ, RZ, 0x1 ;  /* 0x00000001ff007424 */ /* 0x000fca00078e00ff */
[----:B------:R-:W-:-:S05]  /*21000*/  PLOP3.LUT P0, PT, PT, PT, UP1, 0x80, 0x0 ;  /* 0x000000000000781c */ /* 0x000fca0003f0f018 */
[----:B------:R-:W-:-:S04]  /*21010*/  @UP1 UIMAD.WIDE.U32 UR8, UR5, 0x38e38e39, URZ ;  /* 0x38e38e39050818a5 */ /* 0x000fc8000f8e003f */
[----:B------:R-:W-:-:S04]  /*21020*/  @UP1 USHF.R.U32.HI UR7, URZ, 0x1, UR9 ;  /* 0x000000013f071899 */ /* 0x000fc80008011609 */
[----:B------:R-:W-:-:S04]  /*21030*/  @UP1 ULOP3.LUT UR7, UR7, 0x1, URZ, 0xc0, !UPT ;  /* 0x0000000107071892 */ /* 0x000fc8000f8ec03f */
[----:B------:R-:W-:-:S04]  /*21040*/  @UP1 UISETP.NE.U32.AND UP0, UPT, UR7, 0x1, UPT ;  /* 0x000000010700188c */ /* 0x000fc8000bf05070 */
[----:B------:R-:W-:-:S04]  /*21050*/  @UP1 UISETP.NE.U32.AND.EX UP0, UPT, URZ, URZ, UPT, UP0 ;  /* 0x0000003f3f00128c */ /* 0x000fc8000bf05100 */
[----:B------:R-:W-:-:S06]  /*21060*/  @UP1 USEL UR7, URZ, 0x1, !UP0 ;  /* 0x000000013f071887 */ /* 0x000fcc000c000000 */
[----:B------:R-:W-:Y:S01]  /*21070*/  @P0 IMAD.U32 R0, RZ, RZ, UR7 ;  /* 0x00000007ff000e24 */ /* 0x000fe2000f8e00ff */
[----:B------:R-:W-:Y:S05]  /*21080*/  WARPSYNC.ALL ;  /* 0x0000000000007948 */ /* 0x000fea0003800000 */
[----:B------:R-:W-:-:S13]  /*21090*/  ELECT P0, URZ, PT ;  /* 0x00000000003f782f */ /* 0x000fda0003800000 */
[----:B------:R-:W-:Y:S05]  /*210a0*/  @!P0 EXIT ;  /* 0x000000000000894d */ /* 0x000fea0003800000 */
[----:B------:R-:W-:-:S04]  /*210b0*/  ULOP3.LUT UR6, UR6, 0x2, URZ, 0xfc, !UPT ;  /* 0x0000000206067892 */ /* 0x000fc8000f8efc3f */
[----:B------:R-:W-:-:S06]  /*210c0*/  UISETP.NE.AND UP0, UPT, UR6, 0x3, UPT ;  /* 0x000000030600788c */ /* 0x000fcc000bf05270 */
[----:B------:R-:W-:-:S13]  /*210d0*/  PLOP3.LUT P0, PT, PT, PT, UP0, 0x80, 0x0 ;  /* 0x000000000000781c */ /* 0x000fda0003f0f008 */
[----:B------:R-:W-:Y:S05]  /*210e0*/  @!P0 BRA `(.L_x_92) ;  /* 0x0000000000048947 */ /* 0x000fea0003800000 */
[----:B------:R-:W-:Y:S01]  /*210f0*/  BPT.TRAP 0x1 ;  /* 0x000000040000795c */ /* 0x000fe20000300000 */
.L_x_92:
[----:B------:R-:W0:Y:S01]  /*21100*/  S2UR UR8, SR_CgaCtaId ;  /* 0x00000000000879c3 */ /* 0x000e220000008800 */
[----:B------:R-:W-:Y:S01]  /*21110*/  UIMAD.WIDE.U32 UR6, UR5, 0x38e38e39, URZ ;  /* 0x38e38e39050678a5 */ /* 0x000fe2000f8e003f */
[----:B------:R-:W-:Y:S01]  /*21120*/  SHF.L.U32 R2, R0, 0x1f, RZ ;  /* 0x0000001f00027819 */ /* 0x000fe200000006ff */
[----:B------:R-:W-:Y:S02]  /*21130*/  UMOV UR4, 0x400 ;  /* 0x0000040000047882 */ /* 0x000fe40000000000 */
[----:B------:R-:W-:-:S04]  /*21140*/  USHF.R.U32.HI UR6, URZ, 0x1, UR7 ;  /* 0x000000013f067899 */ /* 0x000fc80008011607 */
[----:B------:R-:W-:Y:S02]  /*21150*/  UIMAD UR5, UR6, -0x9, UR5 ;  /* 0xfffffff7060578a4 */ /* 0x000fe4000f8e0205 */
[----:B0-----:R-:W-:-:S04]  /*21160*/  ULEA UR4, UR8, UR4, 0x18 ;  /* 0x0000000408047291 */ /* 0x001fc8000f8ec03f */
[----:B------:R-:W-:-:S04]  /*21170*/  UIADD3 UR4, UR4, 0x36048, URZ ;  /* 0x0003604804047890 */ /* 0x000fc8000fffe03f */
[----:B------:R-:W-:-:S12]  /*21180*/  ULEA UR6, UR5, UR4, 0x3 ;  /* 0x0000000405067291 */ /* 0x000fd8000f8e183f */
.L_x_93:
[----:B0-----:R-:W-:-:S04]  /*21190*/  IMAD.U32 R3, RZ, RZ, UR6 ;  /* 0x00000006ff037e24 */ /* 0x001fc8000f8e00ff */
[----:B------:R0:W1:Y:S03]  /*211a0*/  SYNCS.PHASECHK.TRANS64.TRYWAIT P0, [R3+URZ], R2 ;  /* 0x00000002030075a7 */ /* 0x000066000800017f */
[----:B-1----:R-:W-:Y:S05]  /*211b0*/  @!P0 NANOSLEEP.SYNCS 0x989680 ;  /* 0x009896800000895d */ /* 0x002fea0003900000 */
[----:B------:R-:W1:Y:S02]  /*211c0*/  @!P0 SYNCS.PHASECHK.TRANS64 P0, [R3+URZ], R2 ;  /* 0x00000002030085a7 */ /* 0x000e64000800007f */
[----:B-1----:R-:W-:Y:S05]  /*211d0*/  @!P0 BRA `(.L_x_93) ;  /* 0xfffffffc00ec8947 */ /* 0x002fea000383ffff */
[----:B------:R-:W-:-:S04]  /*211e0*/  UIADD3 UR5, UR5, 0x1, URZ ;  /* 0x0000000105057890 */ /* 0x000fc8000fffe03f */
[----:B------:R-:W-:-:S04]  /*211f0*/  UISETP.NE.AND UP0, UPT, UR5, 0x9, UPT ;  /* 0x000000090500788c */ /* 0x000fc8000bf05270 */
[----:B------:R-:W-:Y:S02]  /*21200*/  USEL UR6, URZ, 0x1, UP0 ;  /* 0x000000013f067887 */ /* 0x000fe40008000000 */
[----:B------:R-:W-:-:S04]  /*21210*/  USEL UR5, UR5, URZ, UP0 ;  /* 0x0000003f05057287 */ /* 0x000fc80008000000 */
[----:B0-----:R-:W-:Y:S01]  /*21220*/  LOP3.LUT R2, R0, UR6, RZ, 0x3c, !PT ;  /* 0x0000000600027c12 */ /* 0x001fe2000f8e3cff */
[----:B------:R-:W-:-:S03]  /*21230*/  ULEA UR7, UR5, UR4, 0x3 ;  /* 0x0000000405077291 */ /* 0x000fc6000f8e183f */
[----:B------:R-:W-:-:S09]  /*21240*/  SHF.L.U32 R0, R2, 0x1f, RZ ;  /* 0x0000001f02007819 */ /* 0x000fd200000006ff */
.L_x_94:
        /* <DEDUP_REMOVED lines=9> */
[----:B------:R-:W-:Y:S01]  /*212e0*/  LOP3.LUT R2, R2, UR6, RZ, 0x3c, !PT ;  /* 0x0000000602027c12 */ /* 0x000fe2000f8e3cff */
[----:B------:R-:W-:-:S03]  /*212f0*/  ULEA UR7, UR5, UR4, 0x3 ;  /* 0x0000000405077291 */ /* 0x000fc6000f8e183f */
[----:B0-----:R-:W-:-:S09]  /*21300*/  SHF.L.U32 R0, R2, 0x1f, RZ ;  /* 0x0000001f02007819 */ /* 0x001fd200000006ff */
.L_x_95:
        /* <DEDUP_REMOVED lines=12> */
.L_x_96:
        /* <DEDUP_REMOVED lines=12> */
.L_x_97:
        /* <DEDUP_REMOVED lines=12> */
.L_x_98:
        /* <DEDUP_REMOVED lines=12> */
.L_x_99:
        /* <DEDUP_REMOVED lines=12> */
.L_x_100:
        /* <DEDUP_REMOVED lines=12> */
.L_x_101:
[----:B0-----:R-:W-:-:S04]  /*21790*/  IMAD.U32 R3, RZ, RZ, UR5 ;  /* 0x00000005ff037e24 */ /* 0x001fc8000f8e00ff */
[----:B------:R0:W1:Y:S03]  /*217a0*/  SYNCS.PHASECHK.TRANS64.TRYWAIT P0, [R3+URZ], R0 ;  /* 0x00000000030075a7 */ /* 0x000066000800017f */
[----:B-1----:R-:W-:Y:S05]  /*217b0*/  @!P0 NANOSLEEP.SYNCS 0x989680 ;  /* 0x009896800000895d */ /* 0x002fea0003900000 */
[----:B------:R-:W1:Y:S02]  /*217c0*/  @!P0 SYNCS.PHASECHK.TRANS64 P0, [R3+URZ], R0 ;  /* 0x00000000030085a7 */ /* 0x000e64000800007f */
[----:B-1----:R-:W-:Y:S05]  /*217d0*/  @P0 EXIT ;  /* 0x000000000000094d */ /* 0x002fea0003800000 */
[----:B------:R-:W-:Y:S05]  /*217e0*/  BRA `(.L_x_101) ;  /* 0xfffffffc00e87947 */ /* 0x000fea000383ffff */
.L_x_102:
[----:B------:R-:W-:-:S00]  /*217f0*/  BRA `(.L_x_102) ;  /* 0xfffffffc00fc7947 */ /* 0x000fc0000383ffff */
[----:B------:R-:W-:-:S00]  /*21800*/  NOP ;  /* 0x0000000000007918 */ /* 0x000fc00000000000 */
[----:B------:R-:W-:-:S00]  /*21810*/  NOP ;  /* 0x0000000000007918 */ /* 0x000fc00000000000 */
[----:B------:R-:W-:-:S00]  /*21820*/  NOP ;  /* 0x0000000000007918 */ /* 0x000fc00000000000 */
[----:B------:R-:W-:-:S00]  /*21830*/  NOP ;  /* 0x0000000000007918 */ /* 0x000fc00000000000 */
[----:B------:R-:W-:-:S00]  /*21840*/  NOP ;  /* 0x0000000000007918 */ /* 0x000fc00000000000 */
[----:B------:R-:W-:-:S00]  /*21850*/  NOP ;  /* 0x0000000000007918 */ /* 0x000fc00000000000 */
[----:B------:R-:W-:-:S00]  /*21860*/  NOP ;  /* 0x0000000000007918 */ /* 0x000fc00000000000 */
[----:B------:R-:W-:-:S00]  /*21870*/  NOP ;  /* 0x0000000000007918 */ /* 0x000fc00000000000 */
.L_x_103:


//--------------------- .nv.shared._ZN7cutlass13device_kernelINS_4conv6kernel13ConvUniversalINS1_16ConvProblemShapeILNS1_8OperatorE0ELi2EEENS1_10collective14CollectiveConvINS1_46MainloopSm90TmaGmmaWarpSpecializedImplicitGemmILS5_0ELi9ELi2EN4cute5tupleIJNSA_1CILi1EEESD_SD_EEENS1_36KernelImplicitTmaWarpSpecializedSm90ELi1EEENSB_IJNSC_ILi256EEENSC_ILi128EEENSB_IJNSC_ILi64EEEEEEEEENS_12float_e4m3_tESM_NSA_8TiledMMAINSA_8MMA_AtomIJNSA_4SM904GMMA31MMA_64x128x32_F32E4M3E4M3_SS_TNILNSQ_7ScaleInE1ELSS_1EEEEEENSA_6LayoutISE_NSB_IJNSC_ILi0EEESW_SW_EEEEENSB_IJNSA_10UnderscoreESZ_SZ_EEEEENS7_6detail26Sm90ImplicitGemmTileTraitsINSA_20SM90_TMA_LOAD_IM2COLENSA_14ComposedLayoutINSA_7SwizzleILi2ELi4ELi3EEENSA_18smem_ptr_flag_bitsILi8EEENSV_INSB_IJNSB_IJNSC_ILi8EEENSC_ILi32EEEEEENSB_IJSJ_SD_EEENSB_IJSD_NSC_ILi9EEEEEEEEENSB_IJNSB_IJSJ_NSC_ILi512EEEEEENSB_IJSD_SW_EEENSB_IJSW_NSC_ILi16384EEEEEEEEEEEEEvEENS13_INSA_13SM90_TMA_LOADENS15_IS17_S19_NSV_INSB_IJNSB_IJS1A_NSC_ILi16EEEEEES1D_S1F_EEENSB_IJS1I_S1J_NSB_IJSW_NSC_ILi8192EEEEEEEEEEEEEvEEEENS_8epilogue10collective6detail29Sm90TmaWarpSpecializedAdapterINS22_15DefaultEpilogueISM_NSB_IJNSB_IJlllEEESD_SW_EEES27_NS21_6thread17LinearCombinationISM_Li1EffLNS28_9ScaleType4KindE0ELNS_15FloatRoundStyleE2ESM_EENS_4gemm15EpilogueDefaultEEEEEvvEEEEvNT_6ParamsE --------------------------
	.section	.nv.shared._ZN7cutlass13device_kernelINS_4conv6kernel13ConvUniversalINS1_16ConvProblemShapeILNS1_8OperatorE0ELi2EEENS1_10collective14CollectiveConvINS1_46MainloopSm90TmaGmmaWarpSpecializedImplicitGemmILS5_0ELi9ELi2EN4cute5tupleIJNSA_1CILi1EEESD_SD_EEENS1_36KernelImplicitTmaWarpSpecializedSm90ELi1EEENSB_IJNSC_ILi256EEENSC_ILi128EEENSB_IJNSC_ILi64EEEEEEEEENS_12float_e4m3_tESM_NSA_8TiledMMAINSA_8MMA_AtomIJNSA_4SM904GMMA31MMA_64x128x32_F32E4M3E4M3_SS_TNILNSQ_7ScaleInE1ELSS_1EEEEEENSA_6LayoutISE_NSB_IJNSC_ILi0EEESW_SW_EEEEENSB_IJNSA_10UnderscoreESZ_SZ_EEEEENS7_6detail26Sm90ImplicitGemmTileTraitsINSA_20SM90_TMA_LOAD_IM2COLENSA_14ComposedLayoutINSA_7SwizzleILi2ELi4ELi3EEENSA_18smem_ptr_flag_bitsILi8EEENSV_INSB_IJNSB_IJNSC_ILi8EEENSC_ILi32EEEEEENSB_IJSJ_SD_EEENSB_IJSD_NSC_ILi9EEEEEEEEENSB_IJNSB_IJSJ_NSC_ILi512EEEEEENSB_IJSD_SW_EEENSB_IJSW_NSC_ILi16384EEEEEEEEEEEEEvEENS13_INSA_13SM90_TMA_LOADENS15_IS17_S19_NSV_INSB_IJNSB_IJS1A_NSC_ILi16EEEEEES1D_S1F_EEENSB_IJS1I_S1J_NSB_IJSW_NSC_ILi8192EEEEEEEEEEEEEvEEEENS_8epilogue10collective6detail29Sm90TmaWarpSpecializedAdapterINS22_15DefaultEpilogueISM_NSB_IJNSB_IJlllEEESD_SW_EEES27_NS21_6thread17LinearCombinationISM_Li1EffLNS28_9ScaleType4KindE0ELNS_15FloatRoundStyleE2ESM_EENS_4gemm15EpilogueDefaultEEEEEvvEEEEvNT_6ParamsE,"aw",@nobits
	.sectionflags	@""
	.align	16
	.zero		1024


//--------------------- .nv.shared.reserved.0     --------------------------
	.section	.nv.shared.reserved.0,"aw",@nobits
	.weak		__nv_reservedSMEM_offset_0_alias
	.size		__nv_reservedSMEM_offset_0_alias, 0, 0
	.other		__nv_reservedSMEM_offset_0_alias,@"STO_CUDA_RESERVED_SHARED STV_DEFAULT"
__nv_reservedSMEM_offset_0_alias:
	.zero		0


//--------------------- .nv.global                --------------------------
	.section	.nv.global,"aw",@nobits
.nv.global:
	.type		_ZN39_INTERNAL_c187887d_4_k_cu_8bdecea4_27954cute1_E,@object
	.size		_ZN39_INTERNAL_c187887d_4_k_cu_8bdecea4_27954cute1_E,(_ZN39_INTERNAL_c187887d_4_k_cu_8bdecea4_27954cuda3std3__45__cpo6cbeginE - _ZN39_INTERNAL_c187887d_4_k_cu_8bdecea4_27954cute1_E)
_ZN39_INTERNAL_c187887d_4_k_cu_8bdecea4_27954cute1_E:
	.zero		1
	.type		_ZN39_INTERNAL_c187887d_4_k_cu_8bdecea4_27954cuda3std3__45__cpo6cbeginE,@object
	.size		_ZN39_INTERNAL_c187887d_4_k_cu_8bdecea4_27954cuda3std3__45__cpo6cbeginE,(_ZN39_INTERNAL_c187887d_4_k_cu_8bdecea4_27954cuda3std3__48in_placeE - _ZN39_INTERNAL_c187887d_4_k_cu_8bdecea4_27954cuda3std3__45__cpo6cbeginE)
_ZN39_INTERNAL_c187887d_4_k_cu_8bdecea4_27954cuda3std3__45__cpo6cbeginE:
	.zero		1
	.type		_ZN39_INTERNAL_c187887d_4_k_cu_8bdecea4_27954cuda3std3__48in_placeE,@object
	.size		_ZN39_INTERNAL_c187887d_4_k_cu_8bdecea4_27954cuda3std3__48in_placeE,(_ZN39_INTERNAL_c187887d_4_k_cu_8bdecea4_27954cuda3std6ranges3__45__cpo9iter_moveE - _ZN39_INTERNAL_c187887d_4_k_cu_8bdecea4_27954cuda3std3__48in_placeE)
_ZN39_INTERNAL_c187887d_4_k_cu_8bdecea4_27954cuda3std3__48in_placeE:
	.zero		1
	.type		_ZN39_INTERNAL_c187887d_4_k_cu_8bdecea4_27954cuda3std6ranges3__45__cpo9iter_moveE,@object
	.size		_ZN39_INTERNAL_c187887d_4_k_cu_8bdecea4_27954cuda3std6ranges3__45__cpo9iter_moveE,(_ZN39_INTERNAL_c187887d_4_k_cu_8bdecea4_27954cuda3std3__45__cpo5beginE - _ZN39_INTERNAL_c187887d_4_k_cu_8bdecea4_27954cuda3std6ranges3__45__cpo9iter_moveE)
_ZN39_INTERNAL_c187887d_4_k_cu_8bdecea4_27954cuda3std6ranges3__45__cpo9iter_moveE:
	.zero		1
	.type		_ZN39_INTERNAL_c187887d_4_k_cu_8bdecea4_27954cuda3std3__45__cpo5beginE,@object
	.size		_ZN39_INTERNAL_c187887d_4_k_cu_8bdecea4_27954cuda3std3__45__cpo5beginE,(_ZN39_INTERNAL_c187887d_4_k_cu_8bdecea4_27954cuda3std3__441_GLOBAL__N__c187887d_4_k_cu_8bdecea4_27956ignoreE - _ZN39_INTERNAL_c187887d_4_k_cu_8bdecea4_27954cuda3std3__45__cpo5beginE)
_ZN39_INTERNAL_c187887d_4_k_cu_8bdecea4_27954cuda3std3__45__cpo5beginE:
	.zero		1
	.type		_ZN39_INTERNAL_c187887d_4_k_cu_8bdecea4_27954cuda3std3__441_GLOBAL__N__c187887d_4_k_cu_8bdecea4_27956ignoreE,@object
	.size		_ZN39_INTERNAL_c187887d_4_k_cu_8bdecea4_27954cuda3std3__441_GLOBAL__N__c187887d_4_k_cu_8bdecea4_27956ignoreE,(_ZN39_INTERNAL_c187887d_4_k_cu_8bdecea4_27954cute7productE - _ZN39_INTERNAL_c187887d_4_k_cu_8bdecea4_27954cuda3std3__441_GLOBAL__N__c187887d_4_k_cu_8bdecea4_27956ignoreE)
_ZN39_INTERNAL_c187887d_4_k_cu_8bdecea4_27954cuda3std3__441_GLOBAL__N__c187887d_4_k_cu_8bdecea4_27956ignoreE:
	.zero		1
	.type		_ZN39_INTERNAL_c187887d_4_k_cu_8bdecea4_27954cute7productE,@object
	.size		_ZN39_INTERNAL_c187887d_4_k_cu_8bdecea4_27954cute7productE,(_ZN39_INTERNAL_c187887d_4_k_cu_8bdecea4_27954cuda3std3__45__cpo3endE - _ZN39_INTERNAL_c187887d_4_k_cu_8bdecea4_27954cute7productE)
_ZN39_INTERNAL_c187887d_4_k_cu_8bdecea4_27954cute7productE:
	.zero		1
	.type		_ZN39_INTERNAL_c187887d_4_k_cu_8bdecea4_27954cuda3std3__45__cpo3endE,@object
	.size		_ZN39_INTERNAL_c187887d_4_k_cu_8bdecea4_27954cuda3std3__45__cpo3endE,(_ZN39_INTERNAL_c187887d_4_k_cu_8bdecea4_27954cuda3std3__419piecewise_constructE - _ZN39_INTERNAL_c187887d_4_k_cu_8bdecea4_27954cuda3std3__45__cpo3endE)
_ZN39_INTERNAL_c187887d_4_k_cu_8bdecea4_27954cuda3std3__45__cpo3endE:
	.zero		1
	.type		_ZN39_INTERNAL_c187887d_4_k_cu_8bdecea4_27954cuda3std3__419piecewise_constructE,@object
	.size		_ZN39_INTERNAL_c187887d_4_k_cu_8bdecea4_27954cuda3std3__419piecewise_constructE,(_ZN39_INTERNAL_c187887d_4_k_cu_8bdecea4_27954cuda3std3__45__cpo4cendE - _ZN39_INTERNAL_c187887d_4_k_cu_8bdecea4_27954cuda3std3__419piecewise_constructE)
_ZN39_INTERNAL_c187887d_4_k_cu_8bdecea4_27954cuda3std3__419piecewise_constructE:
	.zero		1
	.type		_ZN39_INTERNAL_c187887d_4_k_cu_8bdecea4_27954cuda3std3__45__cpo4cendE,@object
	.size		_ZN39_INTERNAL_c187887d_4_k_cu_8bdecea4_27954cuda3std3__45__cpo4cendE,(_ZN39_INTERNAL_c187887d_4_k_cu_8bdecea4_27954cuda3std6ranges3__45__cpo4swapE - _ZN39_INTERNAL_c187887d_4_k_cu_8bdecea4_27954cuda3std3__45__cpo4cendE)
_ZN39_INTERNAL_c187887d_4_k_cu_8bdecea4_27954cuda3std3__45__cpo4cendE:
	.zero		1
	.type		_ZN39_INTERNAL_c187887d_4_k_cu_8bdecea4_27954cuda3std6ranges3__45__cpo4swapE,@object
	.size		_ZN39_INTERNAL_c187887d_4_k_cu_8bdecea4_27954cuda3std6ranges3__45__cpo4swapE,(.L_7 - _ZN39_INTERNAL_c187887d_4_k_cu_8bdecea4_27954cuda3std6ranges3__45__cpo4swapE)
_ZN39_INTERNAL_c187887d_4_k_cu_8bdecea4_27954cuda3std6ranges3__45__cpo4swapE:
	.zero		1
.L_7:


//--------------------- .nv.constant0._ZN7cutlass13device_kernelINS_4conv6kernel13ConvUniversalINS1_16ConvProblemShapeILNS1_8OperatorE0ELi2EEENS1_10collective14CollectiveConvINS1_46MainloopSm90TmaGmmaWarpSpecializedImplicitGemmILS5_0ELi9ELi2EN4cute5tupleIJNSA_1CILi1EEESD_SD_EEENS1_36KernelImplicitTmaWarpSpecializedSm90ELi1EEENSB_IJNSC_ILi256EEENSC_ILi128EEENSB_IJNSC_ILi64EEEEEEEEENS_12float_e4m3_tESM_NSA_8TiledMMAINSA_8MMA_AtomIJNSA_4SM904GMMA31MMA_64x128x32_F32E4M3E4M3_SS_TNILNSQ_7ScaleInE1ELSS_1EEEEEENSA_6LayoutISE_NSB_IJNSC_ILi0EEESW_SW_EEEEENSB_IJNSA_10UnderscoreESZ_SZ_EEEEENS7_6detail26Sm90ImplicitGemmTileTraitsINSA_20SM90_TMA_LOAD_IM2COLENSA_14ComposedLayoutINSA_7SwizzleILi2ELi4ELi3EEENSA_18smem_ptr_flag_bitsILi8EEENSV_INSB_IJNSB_IJNSC_ILi8EEENSC_ILi32EEEEEENSB_IJSJ_SD_EEENSB_IJSD_NSC_ILi9EEEEEEEEENSB_IJNSB_IJSJ_NSC_ILi512EEEEEENSB_IJSD_SW_EEENSB_IJSW_NSC_ILi16384EEEEEEEEEEEEEvEENS13_INSA_13SM90_TMA_LOADENS15_IS17_S19_NSV_INSB_IJNSB_IJS1A_NSC_ILi16EEEEEES1D_S1F_EEENSB_IJS1I_S1J_NSB_IJSW_NSC_ILi8192EEEEEEEEEEEEEvEEEENS_8epilogue10collective6detail29Sm90TmaWarpSpecializedAdapterINS22_15DefaultEpilogueISM_NSB_IJNSB_IJlllEEESD_SW_EEES27_NS21_6thread17LinearCombinationISM_Li1EffLNS28_9ScaleType4KindE0ELNS_15FloatRoundStyleE2ESM_EENS_4gemm15EpilogueDefaultEEEEEvvEEEEvNT_6ParamsE --------------------------
	.section	.nv.constant0._ZN7cutlass13device_kernelINS_4conv6kernel13ConvUniversalINS1_16ConvProblemShapeILNS1_8OperatorE0ELi2EEENS1_10collective14CollectiveConvINS1_46MainloopSm90TmaGmmaWarpSpecializedImplicitGemmILS5_0ELi9ELi2EN4cute5tupleIJNSA_1CILi1EEESD_SD_EEENS1_36KernelImplicitTmaWarpSpecializedSm90ELi1EEENSB_IJNSC_ILi256EEENSC_ILi128EEENSB_IJNSC_ILi64EEEEEEEEENS_12float_e4m3_tESM_NSA_8TiledMMAINSA_8MMA_AtomIJNSA_4SM904GMMA31MMA_64x128x32_F32E4M3E4M3_SS_TNILNSQ_7ScaleInE1ELSS_1EEEEEENSA_6LayoutISE_NSB_IJNSC_ILi0EEESW_SW_EEEEENSB_IJNSA_10UnderscoreESZ_SZ_EEEEENS7_6detail26Sm90ImplicitGemmTileTraitsINSA_20SM90_TMA_LOAD_IM2COLENSA_14ComposedLayoutINSA_7SwizzleILi2ELi4ELi3EEENSA_18smem_ptr_flag_bitsILi8EEENSV_INSB_IJNSB_IJNSC_ILi8EEENSC_ILi32EEEEEENSB_IJSJ_SD_EEENSB_IJSD_NSC_ILi9EEEEEEEEENSB_IJNSB_IJSJ_NSC_ILi512EEEEEENSB_IJSD_SW_EEENSB_IJSW_NSC_ILi16384EEEEEEEEEEEEEvEENS13_INSA_13SM90_TMA_LOADENS15_IS17_S19_NSV_INSB_IJNSB_IJS1A_NSC_ILi16EEEEEES1D_S1F_EEENSB_IJS1I_S1J_NSB_IJSW_NSC_ILi8192EEEEEEEEEEEEEvEEEENS_8epilogue10collective6detail29Sm90TmaWarpSpecializedAdapterINS22_15DefaultEpilogueISM_NSB_IJNSB_IJlllEEESD_SW_EEES27_NS21_6thread17LinearCombinationISM_Li1EffLNS28_9ScaleType4KindE0ELNS_15FloatRoundStyleE2ESM_EENS_4gemm15EpilogueDefaultEEEEEvvEEEEvNT_6ParamsE,"a",@progbits
	.sectionflags	@""
	.align	4
.nv.constant0._ZN7cutlass13device_kernelINS_4conv6kernel13ConvUniversalINS1_16ConvProblemShapeILNS1_8OperatorE0ELi2EEENS1_10collective14CollectiveConvINS1_46MainloopSm90TmaGmmaWarpSpecializedImplicitGemmILS5_0ELi9ELi2EN4cute5tupleIJNSA_1CILi1EEESD_SD_EEENS1_36KernelImplicitTmaWarpSpecializedSm90ELi1EEENSB_IJNSC_ILi256EEENSC_ILi128EEENSB_IJNSC_ILi64EEEEEEEEENS_12float_e4m3_tESM_NSA_8TiledMMAINSA_8MMA_AtomIJNSA_4SM904GMMA31MMA_64x128x32_F32E4M3E4M3_SS_TNILNSQ_7ScaleInE1ELSS_1EEEEEENSA_6LayoutISE_NSB_IJNSC_ILi0EEESW_SW_EEEEENSB_IJNSA_10UnderscoreESZ_SZ_EEEEENS7_6detail26Sm90ImplicitGemmTileTraitsINSA_20SM90_TMA_LOAD_IM2COLENSA_14ComposedLayoutINSA_7SwizzleILi2ELi4ELi3EEENSA_18smem_ptr_flag_bitsILi8EEENSV_INSB_IJNSB_IJNSC_ILi8EEENSC_ILi32EEEEEENSB_IJSJ_SD_EEENSB_IJSD_NSC_ILi9EEEEEEEEENSB_IJNSB_IJSJ_NSC_ILi512EEEEEENSB_IJSD_SW_EEENSB_IJSW_NSC_ILi16384EEEEEEEEEEEEEvEENS13_INSA_13SM90_TMA_LOADENS15_IS17_S19_NSV_INSB_IJNSB_IJS1A_NSC_ILi16EEEEEES1D_S1F_EEENSB_IJS1I_S1J_NSB_IJSW_NSC_ILi8192EEEEEEEEEEEEEvEEEENS_8epilogue10collective6detail29Sm90TmaWarpSpecializedAdapterINS22_15DefaultEpilogueISM_NSB_IJNSB_IJlllEEESD_SW_EEES27_NS21_6thread17LinearCombinationISM_Li1EffLNS28_9ScaleType4KindE0ELNS_15FloatRoundStyleE2ESM_EENS_4gemm15EpilogueDefaultEEEEEvvEEEEvNT_6ParamsE:
	.zero		1536


//--------------------- SYMBOLS --------------------------

	.type		.nv.reservedSmem.offset0,@object
	.size		.nv.reservedSmem.offset0,0x4
